	.target	sm_80

	.elftype	@"ET_EXEC"


//--------------------- .note.nv.tkinfo           --------------------------
	.section	.note.nv.tkinfo,"",@"SHT_NOTE"
	.sectionflags	@"SHF_NOTE_NV_TKINFO"
	.tkinfo
        /*0018*/ 	.word	0x00000002
        /*0030*/ 	.string	""
        /*0030*/ 	.string	"ptxas"
        /*0030*/ 	.string	"Cuda compilation tools, release 13.0, V13.0.88"
        /*0030*/ 	.string	"Build cuda_13.0.r13.0/compiler.36424714_0"
        /*0030*/ 	.string	"-v  -suppress-debug-info  -lineinfo  -arch sm_80 "



//--------------------- .note.nv.cuinfo           --------------------------
	.section	.note.nv.cuinfo,"",@"SHT_NOTE"
	.sectionflags	@"SHF_NOTE_NV_CUINFO"
        /*0018*/ 	.short	0x0002
        /*001a*/ 	.short	0x0050
        /*001c*/ 	.short	0x0082
	.zero		2


//--------------------- .nv.info                  --------------------------
	.section	.nv.info,"",@"SHT_CUDA_INFO"
	.align	4


	//----- nvinfo : EIATTR_REGCOUNT
	.align		4
        /*0000*/ 	.byte	0x04, 0x2f
        /*0002*/ 	.short	(.L_1 - .L_0)
	.align		4
.L_0:
        /*0004*/ 	.word	index@(matmul_kernel)
        /*0008*/ 	.word	0x000000ff


	//----- nvinfo : EIATTR_FRAME_SIZE
	.align		4
.L_1:
        /*000c*/ 	.byte	0x04, 0x11
        /*000e*/ 	.short	(.L_3 - .L_2)
	.align		4
.L_2:
        /*0010*/ 	.word	index@(matmul_kernel)
        /*0014*/ 	.word	0x00001020


	//----- nvinfo : EIATTR_MIN_STACK_SIZE
	.align		4
.L_3:
        /*0018*/ 	.byte	0x04, 0x12
        /*001a*/ 	.short	(.L_5 - .L_4)
	.align		4
.L_4:
        /*001c*/ 	.word	index@(matmul_kernel)
        /*0020*/ 	.word	0x00001020
.L_5:


//--------------------- .nv.info.matmul_kernel    --------------------------
	.section	.nv.info.matmul_kernel,"",@"SHT_CUDA_INFO"
	.sectionflags	@""
	.align	4


	//----- nvinfo : EIATTR_CUDA_API_VERSION
	.align		4
        /*0000*/ 	.byte	0x04, 0x37
        /*0002*/ 	.short	(.L_7 - .L_6)
.L_6:
        /*0004*/ 	.word	0x00000082


	//----- nvinfo : EIATTR_SW2861232_WAR
	.align		4
.L_7:
        /*0008*/ 	.byte	0x01, 0x35
	.zero		2


	//----- nvinfo : EIATTR_PARAM_CBANK
	.align		4
        /*000c*/ 	.byte	0x04, 0x0a
        /*000e*/ 	.short	(.L_9 - .L_8)
	.align		4
.L_8:
        /*0010*/ 	.word	index@(.nv.constant0.matmul_kernel)
        /*0014*/ 	.short	0x0160
        /*0016*/ 	.short	0x0050


	//----- nvinfo : EIATTR_CBANK_PARAM_SIZE
	.align		4
.L_9:
        /*0018*/ 	.byte	0x03, 0x19
        /*001a*/ 	.short	0x0050


	//----- nvinfo : EIATTR_KPARAM_INFO
	.align		4
        /*001c*/ 	.byte	0x04, 0x17
        /*001e*/ 	.short	(.L_11 - .L_10)
.L_10:
        /*0020*/ 	.word	0x00000000
        /*0024*/ 	.short	0x000d
        /*0026*/ 	.short	0x0048
        /*0028*/ 	.byte	0x00, 0xf4, 0x21, 0x00


	//----- nvinfo : EIATTR_KPARAM_INFO
	.align		4
.L_11:
        /*002c*/ 	.byte	0x04, 0x17
        /*002e*/ 	.short	(.L_13 - .L_12)
.L_12:
        /*0030*/ 	.word	0x00000000
        /*0034*/ 	.short	0x000c
        /*0036*/ 	.short	0x0040
        /*0038*/ 	.byte	0x00, 0xf4, 0x21, 0x00


	//----- nvinfo : EIATTR_KPARAM_INFO
	.align		4
.L_13:
        /*003c*/ 	.byte	0x04, 0x17
        /*003e*/ 	.short	(.L_15 - .L_14)
.L_14:
        /*0040*/ 	.word	0x00000000
        /*0044*/ 	.short	0x000b
        /*0046*/ 	.short	0x0038
        /*0048*/ 	.byte	0x00, 0xf0, 0x11, 0x00


	//----- nvinfo : EIATTR_KPARAM_INFO
	.align		4
.L_15:
        /*004c*/ 	.byte	0x04, 0x17
        /*004e*/ 	.short	(.L_17 - .L_16)
.L_16:
        /*0050*/ 	.word	0x00000000
        /*0054*/ 	.short	0x000a
        /*0056*/ 	.short	0x0034
        /*0058*/ 	.byte	0x00, 0xf0, 0x11, 0x00


	//----- nvinfo : EIATTR_KPARAM_INFO
	.align		4
.L_17:
        /*005c*/ 	.byte	0x04, 0x17
        /*005e*/ 	.short	(.L_19 - .L_18)
.L_18:
        /*0060*/ 	.word	0x00000000
        /*0064*/ 	.short	0x0009
        /*0066*/ 	.short	0x0030
        /*0068*/ 	.byte	0x00, 0xf0, 0x11, 0x00


	//----- nvinfo : EIATTR_KPARAM_INFO
	.align		4
.L_19:
        /*006c*/ 	.byte	0x04, 0x17
        /*006e*/ 	.short	(.L_21 - .L_20)
.L_20:
        /*0070*/ 	.word	0x00000000
        /*0074*/ 	.short	0x0008
        /*0076*/ 	.short	0x002c
        /*0078*/ 	.byte	0x00, 0xf0, 0x11, 0x00


	//----- nvinfo : EIATTR_KPARAM_INFO
	.align		4
.L_21:
        /*007c*/ 	.byte	0x04, 0x17
        /*007e*/ 	.short	(.L_23 - .L_22)
.L_22:
        /*0080*/ 	.word	0x00000000
        /*0084*/ 	.short	0x0007
        /*0086*/ 	.short	0x0028
        /*0088*/ 	.byte	0x00, 0xf0, 0x11, 0x00


	//----- nvinfo : EIATTR_KPARAM_INFO
	.align		4
.L_23:
        /*008c*/ 	.byte	0x04, 0x17
        /*008e*/ 	.short	(.L_25 - .L_24)
.L_24:
        /*0090*/ 	.word	0x00000000
        /*0094*/ 	.short	0x0006
        /*0096*/ 	.short	0x0024
        /*0098*/ 	.byte	0x00, 0xf0, 0x11, 0x00


	//----- nvinfo : EIATTR_KPARAM_INFO
	.align		4
.L_25:
        /*009c*/ 	.byte	0x04, 0x17
        /*009e*/ 	.short	(.L_27 - .L_26)
.L_26:
        /*00a0*/ 	.word	0x00000000
        /*00a4*/ 	.short	0x0005
        /*00a6*/ 	.short	0x0020
        /*00a8*/ 	.byte	0x00, 0xf0, 0x11, 0x00


	//----- nvinfo : EIATTR_KPARAM_INFO
	.align		4
.L_27:
        /*00ac*/ 	.byte	0x04, 0x17
        /*00ae*/ 	.short	(.L_29 - .L_28)
.L_28:
        /*00b0*/ 	.word	0x00000000
        /*00b4*/ 	.short	0x0004
        /*00b6*/ 	.short	0x001c
        /*00b8*/ 	.byte	0x00, 0xf0, 0x11, 0x00


	//----- nvinfo : EIATTR_KPARAM_INFO
	.align		4
.L_29:
        /*00bc*/ 	.byte	0x04, 0x17
        /*00be*/ 	.short	(.L_31 - .L_30)
.L_30:
        /*00c0*/ 	.word	0x00000000
        /*00c4*/ 	.short	0x0003
        /*00c6*/ 	.short	0x0018
        /*00c8*/ 	.byte	0x00, 0xf0, 0x11, 0x00


	//----- nvinfo : EIATTR_KPARAM_INFO
	.align		4
.L_31:
        /*00cc*/ 	.byte	0x04, 0x17
        /*00ce*/ 	.short	(.L_33 - .L_32)
.L_32:
        /*00d0*/ 	.word	0x00000000
        /*00d4*/ 	.short	0x0002
        /*00d6*/ 	.short	0x0010
        /*00d8*/ 	.byte	0x00, 0xf4, 0x21, 0x00


	//----- nvinfo : EIATTR_KPARAM_INFO
	.align		4
.L_33:
        /*00dc*/ 	.byte	0x04, 0x17
        /*00de*/ 	.short	(.L_35 - .L_34)
.L_34:
        /*00e0*/ 	.word	0x00000000
        /*00e4*/ 	.short	0x0001
        /*00e6*/ 	.short	0x0008
        /*00e8*/ 	.byte	0x00, 0xf4, 0x21, 0x00


	//----- nvinfo : EIATTR_KPARAM_INFO
	.align		4
.L_35:
        /*00ec*/ 	.byte	0x04, 0x17
        /*00ee*/ 	.short	(.L_37 - .L_36)
.L_36:
        /*00f0*/ 	.word	0x00000000
        /*00f4*/ 	.short	0x0000
        /*00f6*/ 	.short	0x0000
        /*00f8*/ 	.byte	0x00, 0xf4, 0x21, 0x00


	//----- nvinfo : EIATTR_MAXREG_COUNT
	.align		4
.L_37:
        /*00fc*/ 	.byte	0x03, 0x1b
        /*00fe*/ 	.short	0x00ff


	//----- nvinfo : EIATTR_NUM_BARRIERS
	.align		4
        /*0100*/ 	.byte	0x02, 0x4c
        /*0102*/ 	.byte	0x01
	.zero		1


	//----- nvinfo : EIATTR_ANNOTATIONS
	.align		4
        /*0104*/ 	.byte	0x04, 0x55
        /*0106*/ 	.short	(.L_39 - .L_38)


	//   ....[0]....
.L_38:
        /*0108*/ 	.word	0x00000001
        /*010c*/ 	.byte	0x00, 0x06, 0x00, 0x00, 0x01, 0x00, 0x00, 0x00, 0x70, 0x08, 0x00, 0x00, 0x01, 0x00, 0x00, 0x00
        /* <DEDUP_REMOVED lines=1387> */
        /*57cc*/ 	.byte	0x10, 0x09, 0x02, 0x00


	//----- nvinfo : EIATTR_MERCURY_ISA_VERSION
	.align		4
.L_39:
        /*57d0*/ 	.byte	0x03, 0x5f
        /*57d2*/ 	.short	0x0000


	//----- nvinfo : EIATTR_COOP_GROUP_MASK_REGIDS
	.align		4
        /*57d4*/ 	.byte	0x04, 0x29
        /*57d6*/ 	.short	(.L_41 - .L_40)


	//   ....[0]....
.L_40:
        /*57d8*/ 	.word	0xffffffff


	//   ....[1]....
        /*57dc*/ 	.word	0xffffffff


	//   ....[2]....
        /*57e0*/ 	.word	0xffffffff


	//   ....[3]....
        /*57e4*/ 	.word	0xffffffff


	//   ....[4]....
        /*57e8*/ 	.word	0xffffffff


	//   ....[5]....
        /*57ec*/ 	.word	0xffffffff


	//   ....[6]....
        /*57f0*/ 	.word	0xffffffff


	//   ....[7]....
        /*57f4*/ 	.word	0xffffffff


	//   ....[8]....
        /*57f8*/ 	.word	0xffffffff


	//   ....[9]....
        /*57fc*/ 	.word	0xffffffff


	//   ....[10]....
        /*5800*/ 	.word	0xffffffff


	//   ....[11]....
        /*5804*/ 	.word	0xffffffff


	//   ....[12]....
        /*5808*/ 	.word	0xffffffff


	//   ....[13]....
        /*580c*/ 	.word	0xffffffff


	//   ....[14]....
        /*5810*/ 	.word	0xffffffff


	//----- nvinfo : EIATTR_COOP_GROUP_INSTR_OFFSETS
	.align		4
.L_41:
        /*5814*/ 	.byte	0x04, 0x28
        /*5816*/ 	.short	(.L_43 - .L_42)


	//   ....[0]....
.L_42:
        /*5818*/ 	.word	0x0001e0c0


	//   ....[1]....
        /*581c*/ 	.word	0x0001e2d0


	//   ....[2]....
        /*5820*/ 	.word	0x0001e320


	//   ....[3]....
        /*5824*/ 	.word	0x0001e3d0


	//   ....[4]....
        /*5828*/ 	.word	0x0001e420


	//   ....[5]....
        /*582c*/ 	.word	0x0001e4d0


	//   ....[6]....
        /*5830*/ 	.word	0x0001e520


	//   ....[7]....
        /*5834*/ 	.word	0x0001e5d0


	//   ....[8]....
        /*5838*/ 	.word	0x0001e680


	//   ....[9]....
        /*583c*/ 	.word	0x0001e730


	//   ....[10]....
        /*5840*/ 	.word	0x0001e7a0


	//   ....[11]....
        /*5844*/ 	.word	0x0001e860


	//   ....[12]....
        /*5848*/ 	.word	0x0001e8f0


	//   ....[13]....
        /*584c*/ 	.word	0x0001e9a0


	//   ....[14]....
        /*5850*/ 	.word	0x0001ea50


	//----- nvinfo : EIATTR_EXIT_INSTR_OFFSETS
	.align		4
.L_43:
        /*5854*/ 	.byte	0x04, 0x1c
        /*5856*/ 	.short	(.L_45 - .L_44)


	//   ....[0]....
.L_44:
        /*5858*/ 	.word	0x00020de0


	//   ....[1]....
        /*585c*/ 	.word	0x00020e00


	//----- nvinfo : EIATTR_REQNTID
	.align		4
.L_45:
        /*5860*/ 	.byte	0x04, 0x10
        /*5862*/ 	.short	(.L_47 - .L_46)
.L_46:
        /*5864*/ 	.word	0x00000020
        /*5868*/ 	.word	0x00000001
        /*586c*/ 	.word	0x00000001
.L_47:


//--------------------- .nv.callgraph             --------------------------
	.section	.nv.callgraph,"",@"SHT_CUDA_CALLGRAPH"
	.align	4
	.sectionentsize	8
	.align		4
        /*0000*/ 	.word	0x00000000
	.align		4
        /*0004*/ 	.word	0xffffffff
	.align		4
        /*0008*/ 	.word	0x00000000
	.align		4
        /*000c*/ 	.word	0xfffffffe
	.align		4
        /*0010*/ 	.word	0x00000000
	.align		4
        /*0014*/ 	.word	0xfffffffd
	.align		4
        /*0018*/ 	.word	0x00000000
	.align		4
        /*001c*/ 	.word	0xfffffffc


//--------------------- .nv.rel.action            --------------------------
	.section	.nv.rel.action,"",@"SHT_CUDA_RELOCINFO"
	.align	8
	.sectionentsize	8
        /*0000*/ 	.byte	0x73, 0x00, 0x00, 0x00, 0x00, 0x00, 0x00, 0x00, 0x00, 0x00, 0x00, 0x11, 0x25, 0x00, 0x05, 0x36


//--------------------- .nv.constant0.matmul_kernel --------------------------
	.section	.nv.constant0.matmul_kernel,"a",@progbits
	.sectionflags	@""
	.align	4
.nv.constant0.matmul_kernel:
	.zero		432


//--------------------- .text.matmul_kernel       --------------------------
	.section	.text.matmul_kernel,"ax",@progbits
	.sectioninfo	@"SHI_REGISTERS=255"
	.align	128
        .global         matmul_kernel
        .type           matmul_kernel,@function
        .size           matmul_kernel,(.L_x_3 - matmul_kernel)
        .other          matmul_kernel,@"STO_CUDA_ENTRY STV_DEFAULT"
matmul_kernel:
.text.matmul_kernel:
[----:B------:R-:W-:Y:S02]  /*0000*/  IMAD.MOV.U32 R1, RZ, RZ, c[0x0][0x28] ;  /* 0x00000a00ff017624 */ /* 0x000fe400078e00ff */
[----:B------:R-:W-:Y:S01]  /*0010*/  IMAD.MOV.U32 R44, RZ, RZ, 0x3f ;  /* 0x0000003fff2c7424 */ /* 0x000fe200078e00ff */
[----:B------:R-:W1:Y:S01]  /*0020*/  S2R R5, SR_CTAID.X ;  /* 0x0000000000057919 */ /* 0x000e620000002500 */
[----:B------:R-:W-:Y:S01]  /*0030*/  MOV R251, c[0x0][0x180] ;  /* 0x0000600000fb7a02 */ /* 0x000fe20000000f00 */
[----:B------:R-:W-:Y:S01]  /*0040*/  IMAD.MOV.U32 R135, RZ, RZ, c[0x0][0x18c] ;  /* 0x00006300ff877624 */ /* 0x000fe200078e00ff */
[----:B------:R-:W-:Y:S01]  /*0050*/  IADD3 R1, R1, -0x1020, RZ ;  /* 0xffffefe001017810 */ /* 0x000fe20007ffe0ff */
[----:B------:R-:W-:Y:S01]  /*0060*/  ULDC.64 UR8, c[0x0][0x118] ;  /* 0x0000460000087ab9 */ /* 0x000fe20000000a00 */
[----:B------:R-:W-:Y:S02]  /*0070*/  IADD3 R0, R44, c[0x0][0x17c], RZ ;  /* 0x00005f002c007a10 */ /* 0x000fe40007ffe0ff */
[----:B------:R-:W-:Y:S02]  /*0080*/  IADD3 R248, R251, -0x49, RZ ;  /* 0xffffffb7fbf87810 */ /* 0x000fe40007ffe0ff */
[----:B------:R-:W-:-:S04]  /*0090*/  SHF.R.S32.HI R3, RZ, 0x1f, R0 ;  /* 0x0000001fff037819 */ /* 0x000fc80000011400 */
[----:B------:R-:W-:-:S04]  /*00a0*/  LEA.HI R3, R3, R0, RZ, 0x6 ;  /* 0x0000000003037211 */ /* 0x000fc800078f30ff */
[----:B------:R-:W-:-:S05]  /*00b0*/  SHF.R.S32.HI R3, RZ, 0x6, R3 ;  /* 0x00000006ff037819 */ /* 0x000fca0000011403 */
[----:B------:R-:W-:Y:S01]  /*00c0*/  IMAD.SHL.U32 R4, R3, 0x8, RZ ;  /* 0x0000000803047824 */ /* 0x000fe200078e00ff */
[----:B-1----:R-:W-:-:S04]  /*00d0*/  IABS R8, R5 ;  /* 0x0000000500087213 */ /* 0x002fc80000000000 */
[-C--:B------:R-:W-:Y:S02]  /*00e0*/  IABS R7, R4.reuse ;  /* 0x0000000400077213 */ /* 0x080fe40000000000 */
[----:B------:R-:W-:Y:S02]  /*00f0*/  IABS R10, R4 ;  /* 0x00000004000a7213 */ /* 0x000fe40000000000 */
[----:B------:R-:W1:Y:S08]  /*0100*/  I2F.RP R0, R7 ;  /* 0x0000000700007306 */ /* 0x000e700000209400 */
[----:B-1----:R-:W1:Y:S02]  /*0110*/  MUFU.RCP R0, R0 ;  /* 0x0000000000007308 */ /* 0x002e640000001000 */
[----:B-1----:R-:W-:Y:S01]  /*0120*/  IADD3 R2, R0, 0xffffffe, RZ ;  /* 0x0ffffffe00027810 */ /* 0x002fe20007ffe0ff */
[----:B------:R-:W-:-:S05]  /*0130*/  IMAD.MOV R0, RZ, RZ, -R10 ;  /* 0x000000ffff007224 */ /* 0x000fca00078e0a0a */
[----:B------:R1:W2:Y:S02]  /*0140*/  F2I.FTZ.U32.TRUNC.NTZ R3, R2 ;  /* 0x0000000200037305 */ /* 0x0002a4000021f000 */
[----:B-1----:R-:W-:Y:S02]  /*0150*/  IMAD.MOV.U32 R2, RZ, RZ, RZ ;  /* 0x000000ffff027224 */ /* 0x002fe400078e00ff */
[----:B--2---:R-:W-:-:S04]  /*0160*/  IMAD.MOV R6, RZ, RZ, -R3 ;  /* 0x000000ffff067224 */ /* 0x004fc800078e0a03 */
[----:B------:R-:W-:Y:S01]  /*0170*/  IMAD R9, R6, R7, RZ ;  /* 0x0000000706097224 */ /* 0x000fe200078e02ff */
[----:B------:R-:W-:-:S03]  /*0180*/  MOV R6, R8 ;  /* 0x0000000800067202 */ /* 0x000fc60000000f00 */
[----:B------:R-:W-:-:S06]  /*0190*/  IMAD.HI.U32 R3, R3, R9, R2 ;  /* 0x0000000903037227 */ /* 0x000fcc00078e0002 */
[----:B------:R-:W-:-:S04]  /*01a0*/  IMAD.HI.U32 R3, R3, R6, RZ ;  /* 0x0000000603037227 */ /* 0x000fc800078e00ff */
[----:B------:R-:W-:-:S05]  /*01b0*/  IMAD R0, R3, R0, R6 ;  /* 0x0000000003007224 */ /* 0x000fca00078e0206 */
[----:B------:R-:W-:-:S13]  /*01c0*/  ISETP.GT.U32.AND P1, PT, R7, R0, PT ;  /* 0x000000000700720c */ /* 0x000fda0003f24070 */
[----:B------:R-:W-:Y:S01]  /*01d0*/  @!P1 IMAD.IADD R0, R0, 0x1, -R7 ;  /* 0x0000000100009824 */ /* 0x000fe200078e0a07 */
[----:B------:R-:W-:Y:S02]  /*01e0*/  @!P1 IADD3 R3, R3, 0x1, RZ ;  /* 0x0000000103039810 */ /* 0x000fe40007ffe0ff */
[----:B------:R-:W-:Y:S02]  /*01f0*/  ISETP.NE.AND P1, PT, R4, RZ, PT ;  /* 0x000000ff0400720c */ /* 0x000fe40003f25270 */
[----:B------:R-:W-:Y:S02]  /*0200*/  ISETP.GE.U32.AND P0, PT, R0, R7, PT ;  /* 0x000000070000720c */ /* 0x000fe40003f06070 */
[----:B------:R-:W-:-:S04]  /*0210*/  LOP3.LUT R0, R5, R4, RZ, 0x3c, !PT ;  /* 0x0000000405007212 */ /* 0x000fc800078e3cff */
[----:B------:R-:W-:Y:S02]  /*0220*/  ISETP.GE.AND P2, PT, R0, RZ, PT ;  /* 0x000000ff0000720c */ /* 0x000fe40003f46270 */
[----:B------:R-:W-:-:S05]  /*0230*/  IADD3 R0, R44, c[0x0][0x178], RZ ;  /* 0x00005e002c007a10 */ /* 0x000fca0007ffe0ff */
[----:B------:R-:W-:-:S05]  /*0240*/  @P0 IADD3 R3, R3, 0x1, RZ ;  /* 0x0000000103030810 */ /* 0x000fca0007ffe0ff */
[----:B------:R-:W-:Y:S01]  /*0250*/  IMAD.MOV.U32 R2, RZ, RZ, R3 ;  /* 0x000000ffff027224 */ /* 0x000fe200078e0003 */
[----:B------:R-:W-:-:S04]  /*0260*/  SHF.R.S32.HI R3, RZ, 0x1f, R0 ;  /* 0x0000001fff037819 */ /* 0x000fc80000011400 */
[----:B------:R-:W-:Y:S02]  /*0270*/  @!P2 IADD3 R2, -R2, RZ, RZ ;  /* 0x000000ff0202a210 */ /* 0x000fe40007ffe1ff */
[----:B------:R-:W-:Y:S02]  /*0280*/  @!P1 LOP3.LUT R2, RZ, R4, RZ, 0x33, !PT ;  /* 0x00000004ff029212 */ /* 0x000fe400078e33ff */
[----:B------:R-:W-:-:S03]  /*0290*/  LEA.HI R3, R3, R0, RZ, 0x6 ;  /* 0x0000000003037211 */ /* 0x000fc600078f30ff */
[----:B------:R-:W-:Y:S02]  /*02a0*/  IMAD.SHL.U32 R14, R2, 0x8, RZ ;  /* 0x00000008020e7824 */ /* 0x000fe400078e00ff */
[----:B------:R-:W-:-:S03]  /*02b0*/  IMAD.MOV R2, RZ, RZ, -R2 ;  /* 0x000000ffff027224 */ /* 0x000fc600078e0a02 */
[----:B------:R-:W-:Y:S01]  /*02c0*/  LEA.HI.SX32 R3, R3, -R14, 0x1a ;  /* 0x8000000e03037211 */ /* 0x000fe200078fd2ff */
[----:B------:R-:W-:Y:S02]  /*02d0*/  IMAD R11, R4, R2, R5 ;  /* 0x00000002040b7224 */ /* 0x000fe400078e0205 */
[----:B------:R-:W-:Y:S01]  /*02e0*/  IMAD.MOV.U32 R2, RZ, RZ, RZ ;  /* 0x000000ffff027224 */ /* 0x000fe200078e00ff */
[----:B------:R-:W-:Y:S02]  /*02f0*/  IMNMX R8, R3, 0x8, PT ;  /* 0x0000000803087817 */ /* 0x000fe40003800200 */
[----:B------:R-:W-:Y:S02]  /*0300*/  IABS R4, R11 ;  /* 0x0000000b00047213 */ /* 0x000fe40000000000 */
[----:B------:R-:W-:-:S04]  /*0310*/  IABS R9, R8 ;  /* 0x0000000800097213 */ /* 0x000fc80000000000 */
[----:B------:R-:W1:Y:S08]  /*0320*/  I2F.RP R0, R9 ;  /* 0x0000000900007306 */ /* 0x000e700000209400 */
[----:B-1----:R-:W1:Y:S02]  /*0330*/  MUFU.RCP R0, R0 ;  /* 0x0000000000007308 */ /* 0x002e640000001000 */
[----:B-1----:R-:W-:-:S02]  /*0340*/  IADD3 R3, R0, 0xffffffe, RZ ;  /* 0x0ffffffe00037810 */ /* 0x002fc40007ffe0ff */
[----:B------:R-:W-:-:S04]  /*0350*/  IABS R0, c[0x0][0x17c] ;  /* 0x00005f0000007a13 */ /* 0x000fc80000000000 */
[----:B------:R-:W1:Y:S08]  /*0360*/  F2I.FTZ.U32.TRUNC.NTZ R3, R3 ;  /* 0x0000000300037305 */ /* 0x000e70000021f000 */
[----:B------:R-:W2:Y:S01]  /*0370*/  I2F.RP R7, R0 ;  /* 0x0000000000077306 */ /* 0x000ea20000209400 */
[----:B-1----:R-:W-:-:S04]  /*0380*/  IMAD.MOV R6, RZ, RZ, -R3 ;  /* 0x000000ffff067224 */ /* 0x002fc800078e0a03 */
[----:B------:R-:W-:Y:S01]  /*0390*/  IMAD R5, R6, R9, RZ ;  /* 0x0000000906057224 */ /* 0x000fe200078e02ff */
[----:B------:R-:W-:-:S03]  /*03a0*/  IABS R6, R8 ;  /* 0x0000000800067213 */ /* 0x000fc60000000000 */
[----:B------:R-:W-:Y:S01]  /*03b0*/  IMAD.HI.U32 R2, R3, R5, R2 ;  /* 0x0000000503027227 */ /* 0x000fe200078e0002 */
[----:B------:R-:W-:Y:S01]  /*03c0*/  IADD3 R5, RZ, -R6, RZ ;  /* 0x80000006ff057210 */ /* 0x000fe20007ffe0ff */
[----:B--2---:R-:W1:Y:S01]  /*03d0*/  MUFU.RCP R7, R7 ;  /* 0x0000000700077308 */ /* 0x004e620000001000 */
[----:B------:R-:W-:-:S03]  /*03e0*/  IABS R6, c[0x0][0x178] ;  /* 0x00005e0000067a13 */ /* 0x000fc60000000000 */
[----:B------:R-:W-:-:S04]  /*03f0*/  IMAD.HI.U32 R3, R2, R4, RZ ;  /* 0x0000000402037227 */ /* 0x000fc800078e00ff */
[----:B------:R-:W-:Y:S02]  /*0400*/  IMAD R4, R3, R5, R4 ;  /* 0x0000000503047224 */ /* 0x000fe400078e0204 */
[----:B------:R-:W-:-:S03]  /*0410*/  IMAD.MOV.U32 R2, RZ, RZ, R6 ;  /* 0x000000ffff027224 */ /* 0x000fc600078e0006 */
[----:B------:R-:W-:Y:S01]  /*0420*/  ISETP.GT.U32.AND P1, PT, R9, R4, PT ;  /* 0x000000040900720c */ /* 0x000fe20003f24070 */
[----:B------:R-:W2:Y:S01]  /*0430*/  I2F.RP R6, R2 ;  /* 0x0000000200067306 */ /* 0x000ea20000209400 */
[----:B-1----:R-:W-:-:S07]  /*0440*/  IADD3 R5, R7, 0xffffffe, RZ ;  /* 0x0ffffffe07057810 */ /* 0x002fce0007ffe0ff */
[----:B------:R-:W1:Y:S04]  /*0450*/  F2I.FTZ.U32.TRUNC.NTZ R5, R5 ;  /* 0x0000000500057305 */ /* 0x000e68000021f000 */
[----:B------:R-:W-:Y:S01]  /*0460*/  @!P1 IMAD.IADD R4, R4, 0x1, -R9 ;  /* 0x0000000104049824 */ /* 0x000fe200078e0a09 */
[----:B------:R-:W-:Y:S02]  /*0470*/  @!P1 IADD3 R3, R3, 0x1, RZ ;  /* 0x0000000103039810 */ /* 0x000fe40007ffe0ff */
[----:B------:R-:W-:Y:S01]  /*0480*/  ISETP.NE.AND P1, PT, R8, RZ, PT ;  /* 0x000000ff0800720c */ /* 0x000fe20003f25270 */
[----:B--2---:R-:W2:Y:S01]  /*0490*/  MUFU.RCP R6, R6 ;  /* 0x0000000600067308 */ /* 0x004ea20000001000 */
[----:B------:R-:W-:Y:S02]  /*04a0*/  ISETP.GE.U32.AND P0, PT, R4, R9, PT ;  /* 0x000000090400720c */ /* 0x000fe40003f06070 */
[----:B------:R-:W-:-:S04]  /*04b0*/  LOP3.LUT R4, R11, R8, RZ, 0x3c, !PT ;  /* 0x000000080b047212 */ /* 0x000fc800078e3cff */
[----:B------:R-:W-:Y:S01]  /*04c0*/  ISETP.GE.AND P2, PT, R4, RZ, PT ;  /* 0x000000ff0400720c */ /* 0x000fe20003f46270 */
[--C-:B-1----:R-:W-:Y:S02]  /*04d0*/  IMAD.MOV R9, RZ, RZ, -R5.reuse ;  /* 0x000000ffff097224 */ /* 0x102fe400078e0a05 */
[----:B------:R-:W-:Y:S02]  /*04e0*/  IMAD.MOV.U32 R4, RZ, RZ, RZ ;  /* 0x000000ffff047224 */ /* 0x000fe400078e00ff */
[----:B------:R-:W-:Y:S02]  /*04f0*/  IMAD R9, R9, R0, RZ ;  /* 0x0000000009097224 */ /* 0x000fe400078e02ff */
[----:B------:R-:W-:Y:S02]  /*0500*/  @P0 IADD3 R3, R3, 0x1, RZ ;  /* 0x0000000103030810 */ /* 0x000fe40007ffe0ff */
[----:B--2---:R-:W-:Y:S01]  /*0510*/  IADD3 R7, R6, 0xffffffe, RZ ;  /* 0x0ffffffe06077810 */ /* 0x004fe20007ffe0ff */
[----:B------:R-:W-:-:S04]  /*0520*/  IMAD.HI.U32 R5, R5, R9, R4 ;  /* 0x0000000905057227 */ /* 0x000fc800078e0004 */
[----:B------:R-:W-:Y:S01]  /*0530*/  IMAD.MOV.U32 R10, RZ, RZ, R3 ;  /* 0x000000ffff0a7224 */ /* 0x000fe200078e0003 */
[----:B------:R-:W1:Y:S01]  /*0540*/  F2I.FTZ.U32.TRUNC.NTZ R7, R7 ;  /* 0x0000000700077305 */ /* 0x000e62000021f000 */
[----:B------:R-:W-:Y:S01]  /*0550*/  IADD3 R3, R251, -0x1, RZ ;  /* 0xfffffffffb037810 */ /* 0x000fe20007ffe0ff */
[----:B------:R-:W-:Y:S02]  /*0560*/  IMAD.MOV.U32 R6, RZ, RZ, RZ ;  /* 0x000000ffff067224 */ /* 0x000fe400078e00ff */
[----:B------:R-:W-:Y:S01]  /*0570*/  @!P2 IMAD.MOV R10, RZ, RZ, -R10 ;  /* 0x000000ffff0aa224 */ /* 0x000fe200078e0a0a */
[----:B------:R-:W-:Y:S02]  /*0580*/  @!P1 LOP3.LUT R10, RZ, R8, RZ, 0x33, !PT ;  /* 0x00000008ff0a9212 */ /* 0x000fe400078e33ff */
[----:B------:R-:W-:-:S03]  /*0590*/  ISETP.GE.U32.AND P3, PT, R3, 0x7fffffc0, PT ;  /* 0x7fffffc00300780c */ /* 0x000fc60003f66070 */
[----:B------:R-:W-:Y:S02]  /*05a0*/  IMAD.SHL.U32 R202, R10, 0x40, RZ ;  /* 0x000000400aca7824 */ /* 0x000fe400078e00ff */
[----:B------:R-:W-:-:S03]  /*05b0*/  IMAD.MOV R3, RZ, RZ, -R10 ;  /* 0x000000ffff037224 */ /* 0x000fc600078e0a0a */
[----:B------:R-:W-:Y:S01]  /*05c0*/  IADD3 R26, R202, 0x1, RZ ;  /* 0x00000001ca1a7810 */ /* 0x000fe20007ffe0ff */
[----:B------:R-:W-:Y:S01]  /*05d0*/  IMAD R4, R8, R3, R11 ;  /* 0x0000000308047224 */ /* 0x000fe200078e020b */
[----:B------:R-:W-:Y:S02]  /*05e0*/  IABS R10, R202 ;  /* 0x000000ca000a7213 */ /* 0x000fe40000000000 */
[----:B------:R-:W-:Y:S01]  /*05f0*/  IABS R12, R26 ;  /* 0x0000001a000c7213 */ /* 0x000fe20000000000 */
[----:B------:R2:W-:Y:S01]  /*0600*/  STL [R1+0x8b0], R26 ;  /* 0x0008b01a01007387 */ /* 0x0005e20000100800 */
[----:B-1----:R-:W-:Y:S01]  /*0610*/  IADD3 R9, RZ, -R7, RZ ;  /* 0x80000007ff097210 */ /* 0x002fe20007ffe0ff */
[C---:B------:R-:W-:Y:S01]  /*0620*/  IMAD.HI.U32 R3, R5.reuse, R10, RZ ;  /* 0x0000000a05037227 */ /* 0x040fe200078e00ff */
[C---:B------:R-:W-:Y:S02]  /*0630*/  IADD3 R24, R202.reuse, 0x6, RZ ;  /* 0x00000006ca187810 */ /* 0x040fe40007ffe0ff */
[----:B------:R-:W-:Y:S01]  /*0640*/  IADD3 R22, R202, 0xb, RZ ;  /* 0x0000000bca167810 */ /* 0x000fe20007ffe0ff */
[----:B------:R-:W-:Y:S01]  /*0650*/  IMAD.HI.U32 R8, R5, R12, RZ ;  /* 0x0000000c05087227 */ /* 0x000fe200078e00ff */
[----:B------:R-:W-:-:S02]  /*0660*/  IABS R21, R24 ;  /* 0x0000001800157213 */ /* 0x000fc40000000000 */
[----:B------:R-:W-:Y:S01]  /*0670*/  IABS R31, R22 ;  /* 0x00000016001f7213 */ /* 0x000fe20000000000 */
[----:B------:R-:W-:Y:S01]  /*0680*/  IMAD R9, R9, R2, RZ ;  /* 0x0000000209097224 */ /* 0x000fe200078e02ff */
[C---:B------:R-:W-:Y:S01]  /*0690*/  IADD3 R20, R202.reuse, 0x10, RZ ;  /* 0x00000010ca147810 */ /* 0x040fe20007ffe0ff */
[----:B------:R-:W-:Y:S01]  /*06a0*/  IMAD.MOV R11, RZ, RZ, -R3 ;  /* 0x000000ffff0b7224 */ /* 0x000fe200078e0a03 */
[C---:B------:R-:W-:Y:S01]  /*06b0*/  IADD3 R18, R202.reuse, 0x15, RZ ;  /* 0x00000015ca127810 */ /* 0x040fe20007ffe0ff */
[----:B------:R-:W-:Y:S01]  /*06c0*/  IMAD.MOV R13, RZ, RZ, -R8 ;  /* 0x000000ffff0d7224 */ /* 0x000fe200078e0a08 */
[----:B------:R-:W-:Y:S01]  /*06d0*/  IABS R41, R20 ;  /* 0x0000001400297213 */ /* 0x000fe20000000000 */
[----:B------:R-:W-:Y:S01]  /*06e0*/  IMAD.HI.U32 R3, R7, R9, R6 ;  /* 0x0000000907037227 */ /* 0x000fe200078e0006 */
[----:B------:R-:W-:Y:S02]  /*06f0*/  IABS R51, R18 ;  /* 0x0000001200337213 */ /* 0x000fe40000000000 */
[----:B------:R-:W-:Y:S01]  /*0700*/  IADD3 R84, R202, 0x1a, RZ ;  /* 0x0000001aca547810 */ /* 0x000fe20007ffe0ff */
[----:B------:R-:W-:Y:S01]  /*0710*/  IMAD R9, R0, R11, R10 ;  /* 0x0000000b00097224 */ /* 0x000fe200078e020a */
[----:B------:R-:W-:Y:S01]  /*0720*/  IADD3 R74, R202, 0x1f, RZ ;  /* 0x0000001fca4a7810 */ /* 0x000fe20007ffe0ff */
[----:B------:R-:W-:Y:S01]  /*0730*/  IMAD R11, R0, R13, R12 ;  /* 0x0000000d000b7224 */ /* 0x000fe200078e020c */
[----:B------:R-:W-:Y:S01]  /*0740*/  IABS R61, R84 ;  /* 0x00000054003d7213 */ /* 0x000fe20000000000 */
[----:B------:R-:W-:Y:S01]  /*0750*/  IMAD.HI.U32 R12, R5, R21, RZ ;  /* 0x00000015050c7227 */ /* 0x000fe200078e00ff */
[----:B------:R-:W-:-:S02]  /*0760*/  IABS R71, R74 ;  /* 0x0000004a00477213 */ /* 0x000fc40000000000 */
[----:B------:R-:W-:Y:S02]  /*0770*/  IADD3 R64, R202, 0x24, RZ ;  /* 0x00000024ca407810 */ /* 0x000fe40007ffe0ff */
[----:B------:R-:W-:Y:S02]  /*0780*/  IADD3 R12, -R12, RZ, RZ ;  /* 0x000000ff0c0c7210 */ /* 0x000fe40007ffe1ff */
[----:B------:R-:W-:Y:S02]  /*0790*/  IABS R81, R64 ;  /* 0x0000004000517213 */ /* 0x000fe40000000000 */
[----:B------:R-:W-:Y:S01]  /*07a0*/  IADD3 R28, R202, 0x29, RZ ;  /* 0x00000029ca1c7810 */ /* 0x000fe20007ffe0ff */
[----:B------:R-:W-:Y:S01]  /*07b0*/  IMAD R21, R0, R12, R21 ;  /* 0x0000000c00157224 */ /* 0x000fe200078e0215 */
[----:B------:R-:W-:Y:S01]  /*07c0*/  IADD3 R46, R202, 0x2e, RZ ;  /* 0x0000002eca2e7810 */ /* 0x000fe20007ffe0ff */
[----:B------:R-:W-:Y:S01]  /*07d0*/  IMAD.HI.U32 R12, R5, R31, RZ ;  /* 0x0000001f050c7227 */ /* 0x000fe200078e00ff */
[----:B------:R-:W-:-:S02]  /*07e0*/  IABS R93, R28 ;  /* 0x0000001c005d7213 */ /* 0x000fc40000000000 */
[----:B------:R-:W-:Y:S02]  /*07f0*/  IABS R101, R46 ;  /* 0x0000002e00657213 */ /* 0x000fe40000000000 */
[----:B------:R-:W-:Y:S02]  /*0800*/  IADD3 R12, -R12, RZ, RZ ;  /* 0x000000ff0c0c7210 */ /* 0x000fe40007ffe1ff */
[C---:B------:R-:W-:Y:S02]  /*0810*/  IADD3 R121, R202.reuse, 0x2, RZ ;  /* 0x00000002ca797810 */ /* 0x040fe40007ffe0ff */
[----:B------:R-:W-:Y:S01]  /*0820*/  IADD3 R16, R202, 0x3f, RZ ;  /* 0x0000003fca107810 */ /* 0x000fe20007ffe0ff */
[----:B------:R-:W-:Y:S01]  /*0830*/  IMAD R31, R0, R12, R31 ;  /* 0x0000000c001f7224 */ /* 0x000fe200078e021f */
[----:B------:R-:W-:Y:S01]  /*0840*/  IABS R15, R121 ;  /* 0x00000079000f7213 */ /* 0x000fe20000000000 */
[----:B------:R-:W-:Y:S01]  /*0850*/  IMAD.HI.U32 R12, R5, R41, RZ ;  /* 0x00000029050c7227 */ /* 0x000fe200078e00ff */
[----:B------:R-:W-:Y:S01]  /*0860*/  IABS R85, R16 ;  /* 0x0000001000557213 */ /* 0x000fe20000000000 */
[----:B------:R-:W-:Y:S01]  /*0870*/  STL [R1+0x8ac], R121 ;  /* 0x0008ac7901007387 */ /* 0x000fe20000100800 */
[----:B------:R-:W-:Y:S01]  /*0880*/  IADD3 R120, R202, 0x3, RZ ;  /* 0x00000003ca787810 */ /* 0x000fe20007ffe0ff */
[----:B------:R-:W-:Y:S01]  /*0890*/  IMAD.MOV.U32 R7, RZ, RZ, R15 ;  /* 0x000000ffff077224 */ /* 0x000fe200078e000f */
[----:B------:R-:W-:-:S02]  /*08a0*/  IADD3 R12, -R12, RZ, RZ ;  /* 0x000000ff0c0c7210 */ /* 0x000fc40007ffe1ff */
[C---:B------:R-:W-:Y:S01]  /*08b0*/  IADD3 R119, R202.reuse, 0x4, RZ ;  /* 0x00000004ca777810 */ /* 0x040fe20007ffe0ff */
[C---:B------:R-:W-:Y:S01]  /*08c0*/  IMAD.HI.U32 R6, R5.reuse, R7, RZ ;  /* 0x0000000705067227 */ /* 0x040fe200078e00ff */
[----:B------:R-:W-:Y:S01]  /*08d0*/  IADD3 R118, R202, 0x5, RZ ;  /* 0x00000005ca767810 */ /* 0x000fe20007ffe0ff */
[----:B------:R-:W-:Y:S01]  /*08e0*/  STL [R1+0x8a8], R120 ;  /* 0x0008a87801007387 */ /* 0x000fe20000100800 */
[----:B------:R-:W-:Y:S01]  /*08f0*/  IABS R13, R120 ;  /* 0x00000078000d7213 */ /* 0x000fe20000000000 */
[C---:B------:R-:W-:Y:S01]  /*0900*/  IMAD R41, R0.reuse, R12, R41 ;  /* 0x0000000c00297224 */ /* 0x040fe200078e0229 */
[----:B------:R-:W-:Y:S01]  /*0910*/  IABS R15, R119 ;  /* 0x00000077000f7213 */ /* 0x000fe20000000000 */
[C---:B------:R-:W-:Y:S01]  /*0920*/  IMAD.HI.U32 R12, R5.reuse, R51, RZ ;  /* 0x00000033050c7227 */ /* 0x040fe200078e00ff */
[----:B------:R-:W-:Y:S01]  /*0930*/  IABS R17, R118 ;  /* 0x0000007600117213 */ /* 0x000fe20000000000 */
[----:B------:R-:W-:Y:S01]  /*0940*/  STL [R1+0x948], R119 ;  /* 0x0009487701007387 */ /* 0x000fe20000100800 */
[----:B------:R-:W-:Y:S01]  /*0950*/  ISETP.GT.U32.AND P0, PT, R0, R9, PT ;  /* 0x000000090000720c */ /* 0x000fe20003f04070 */
[----:B------:R-:W-:Y:S01]  /*0960*/  IMAD.MOV R6, RZ, RZ, -R6 ;  /* 0x000000ffff067224 */ /* 0x000fe200078e0a06 */
[----:B------:R-:W-:Y:S01]  /*0970*/  IADD3 R12, -R12, RZ, RZ ;  /* 0x000000ff0c0c7210 */ /* 0x000fe20007ffe1ff */
[C---:B------:R-:W-:Y:S01]  /*0980*/  IMAD.HI.U32 R8, R5.reuse, R15, RZ ;  /* 0x0000000f05087227 */ /* 0x040fe200078e00ff */
[----:B------:R-:W-:Y:S01]  /*0990*/  ISETP.GT.U32.AND P4, PT, R0, R11, PT ;  /* 0x0000000b0000720c */ /* 0x000fe20003f84070 */
[----:B------:R-:W-:Y:S01]  /*09a0*/  STL [R1+0x94c], R118 ;  /* 0x00094c7601007387 */ /* 0x000fe20000100800 */
[----:B------:R-:W-:Y:S01]  /*09b0*/  IADD3 R116, R202, 0x7, RZ ;  /* 0x00000007ca747810 */ /* 0x000fe20007ffe0ff */
[----:B------:R-:W-:Y:S01]  /*09c0*/  IMAD R51, R0, R12, R51 ;  /* 0x0000000c00337224 */ /* 0x000fe200078e0233 */
[----:B------:R-:W-:Y:S01]  /*09d0*/  IADD3 R114, R202, 0x8, RZ ;  /* 0x00000008ca727810 */ /* 0x000fe20007ffe0ff */
[C---:B------:R-:W-:Y:S01]  /*09e0*/  IMAD.HI.U32 R12, R5.reuse, R61, RZ ;  /* 0x0000003d050c7227 */ /* 0x040fe200078e00ff */
[----:B------:R-:W-:Y:S01]  /*09f0*/  IABS R19, R116 ;  /* 0x0000007400137213 */ /* 0x000fe20000000000 */
[----:B------:R1:W-:Y:S01]  /*0a00*/  STL [R1+0x944], R24 ;  /* 0x0009441801007387 */ /* 0x0003e20000100800 */
[----:B------:R-:W-:Y:S01]  /*0a10*/  IABS R23, R114 ;  /* 0x0000007200177213 */ /* 0x000fe20000000000 */
[----:B------:R-:W-:Y:S01]  /*0a20*/  IMAD R7, R0, R6, R7 ;  /* 0x0000000600077224 */ /* 0x000fe200078e0207 */
[----:B------:R-:W-:Y:S01]  /*0a30*/  IADD3 R12, -R12, RZ, RZ ;  /* 0x000000ff0c0c7210 */ /* 0x000fe20007ffe1ff */
[----:B------:R-:W-:Y:S01]  /*0a40*/  IMAD.HI.U32 R6, R5, R13, RZ ;  /* 0x0000000d05067227 */ /* 0x000fe200078e00ff */
[----:B------:R-:W-:Y:S01]  /*0a50*/  IADD3 R112, R202, 0x9, RZ ;  /* 0x00000009ca707810 */ /* 0x000fe20007ffe0ff */
[----:B------:R-:W-:Y:S01]  /*0a60*/  STL [R1+0x940], R116 ;  /* 0x0009407401007387 */ /* 0x000fe20000100800 */
[C---:B------:R-:W-:Y:S01]  /*0a70*/  ISETP.GT.U32.AND P2, PT, R0.reuse, R7, PT ;  /* 0x000000070000720c */ /* 0x040fe20003f44070 */
[----:B------:R-:W-:Y:S01]  /*0a80*/  IMAD R61, R0, R12, R61 ;  /* 0x0000000c003d7224 */ /* 0x000fe200078e023d */
[----:B------:R-:W-:Y:S01]  /*0a90*/  @!P4 IADD3 R11, R11, -R0, RZ ;  /* 0x800000000b0bc210 */ /* 0x000fe20007ffe0ff */
[C---:B------:R-:W-:Y:S01]  /*0aa0*/  IMAD.HI.U32 R12, R5.reuse, R71, RZ ;  /* 0x00000047050c7227 */ /* 0x040fe200078e00ff */
[----:B------:R-:W-:Y:S01]  /*0ab0*/  IADD3 R110, R202, 0xa, RZ ;  /* 0x0000000aca6e7810 */ /* 0x000fe20007ffe0ff */
[----:B------:R-:W-:Y:S01]  /*0ac0*/  STL [R1+0x93c], R114 ;  /* 0x00093c7201007387 */ /* 0x000fe20000100800 */
[----:B------:R-:W-:Y:S01]  /*0ad0*/  IABS R25, R112 ;  /* 0x0000007000197213 */ /* 0x000fe20000000000 */
[C---:B------:R-:W-:Y:S01]  /*0ae0*/  IMAD.HI.U32 R10, R5.reuse, R17, RZ ;  /* 0x00000011050a7227 */ /* 0x040fe200078e00ff */
[----:B------:R-:W-:Y:S01]  /*0af0*/  IADD3 R12, -R12, RZ, RZ ;  /* 0x000000ff0c0c7210 */ /* 0x000fe20007ffe1ff */
[----:B------:R-:W-:Y:S01]  /*0b00*/  STL [R1+0x938], R112 ;  /* 0x0009387001007387 */ /* 0x000fe20000100800 */
[----:B------:R-:W-:Y:S01]  /*0b10*/  IABS R29, R110 ;  /* 0x0000006e001d7213 */ /* 0x000fe20000000000 */
[----:B------:R-:W-:Y:S01]  /*0b20*/  IMAD.MOV R6, RZ, RZ, -R6 ;  /* 0x000000ffff067224 */ /* 0x000fe200078e0a06 */
[----:B------:R-:W-:Y:S01]  /*0b30*/  IADD3 R108, R202, 0xc, RZ ;  /* 0x0000000cca6c7810 */ /* 0x000fe20007ffe0ff */
[----:B------:R-:W-:Y:S01]  /*0b40*/  IMAD R71, R0, R12, R71 ;  /* 0x0000000c00477224 */ /* 0x000fe200078e0247 */
[C---:B------:R-:W-:Y:S01]  /*0b50*/  IADD3 R106, R202.reuse, 0xd, RZ ;  /* 0x0000000dca6a7810 */ /* 0x040fe20007ffe0ff */
[C---:B------:R-:W-:Y:S01]  /*0b60*/  IMAD.HI.U32 R12, R5.reuse, R81, RZ ;  /* 0x00000051050c7227 */ /* 0x040fe200078e00ff */
[----:B------:R-:W-:Y:S01]  /*0b70*/  IABS R27, R108 ;  /* 0x0000006c001b7213 */ /* 0x000fe20000000000 */
[----:B------:R-:W-:Y:S01]  /*0b80*/  STL [R1+0x934], R110 ;  /* 0x0009346e01007387 */ /* 0x000fe20000100800 */
[----:B------:R-:W-:Y:S01]  /*0b90*/  IADD3 R104, R202, 0xe, RZ ;  /* 0x0000000eca687810 */ /* 0x000fe20007ffe0ff */
[----:B------:R-:W-:Y:S01]  /*0ba0*/  IMAD.MOV R8, RZ, RZ, -R8 ;  /* 0x000000ffff087224 */ /* 0x000fe200078e0a08 */
[----:B------:R-:W-:Y:S01]  /*0bb0*/  IADD3 R12, -R12, RZ, RZ ;  /* 0x000000ff0c0c7210 */ /* 0x000fe20007ffe1ff */
[----:B------:R-:W-:Y:S01]  /*0bc0*/  IMAD.MOV R10, RZ, RZ, -R10 ;  /* 0x000000ffff0a7224 */ /* 0x000fe200078e0a0a */
[----:B------:R-:W-:Y:S01]  /*0bd0*/  IADD3 R102, R202, 0xf, RZ ;  /* 0x0000000fca667810 */ /* 0x000fe20007ffe0ff */
[C---:B------:R-:W-:Y:S01]  /*0be0*/  IMAD R13, R0.reuse, R6, R13 ;  /* 0x00000006000d7224 */ /* 0x040fe200078e020d */
[----:B------:R-:W-:Y:S01]  /*0bf0*/  IABS R33, R106 ;  /* 0x0000006a00217213 */ /* 0x000fe20000000000 */
[----:B------:R-:W-:Y:S01]  /*0c00*/  IMAD R81, R0, R12, R81 ;  /* 0x0000000c00517224 */ /* 0x000fe200078e0251 */
[----:B------:R-:W-:Y:S01]  /*0c10*/  IABS R35, R104 ;  /* 0x0000006800237213 */ /* 0x000fe20000000000 */
[----:B------:R-:W-:Y:S01]  /*0c20*/  IMAD.HI.U32 R12, R5, R93, RZ ;  /* 0x0000005d050c7227 */ /* 0x000fe200078e00ff */
[----:B------:R-:W-:Y:S01]  /*0c30*/  IABS R37, R102 ;  /* 0x0000006600257213 */ /* 0x000fe20000000000 */
[----:B------:R3:W-:Y:S01]  /*0c40*/  STL [R1+0x930], R22 ;  /* 0x0009301601007387 */ /* 0x0007e20000100800 */
[----:B------:R-:W-:Y:S01]  /*0c50*/  IADD3 R100, R202, 0x11, RZ ;  /* 0x00000011ca647810 */ /* 0x000fe20007ffe0ff */
[----:B------:R-:W-:Y:S01]  /*0c60*/  IMAD R15, R0, R8, R15 ;  /* 0x00000008000f7224 */ /* 0x000fe200078e020f */
[----:B------:R-:W-:Y:S01]  /*0c70*/  IADD3 R12, -R12, RZ, RZ ;  /* 0x000000ff0c0c7210 */ /* 0x000fe20007ffe1ff */
[C---:B------:R-:W-:Y:S01]  /*0c80*/  IMAD R17, R0.reuse, R10, R17 ;  /* 0x0000000a00117224 */ /* 0x040fe200078e0211 */
[----:B------:R-:W-:Y:S01]  /*0c90*/  IABS R39, R100 ;  /* 0x0000006400277213 */ /* 0x000fe20000000000 */
[--C-:B------:R-:W-:Y:S01]  /*0ca0*/  @!P0 IMAD.IADD R9, R9, 0x1, -R0.reuse ;  /* 0x0000000109098824 */ /* 0x100fe200078e0a00 */
[C---:B------:R-:W-:Y:S01]  /*0cb0*/  ISETP.GT.U32.AND P0, PT, R0.reuse, R13, PT ;  /* 0x0000000d0000720c */ /* 0x040fe20003f04070 */
[C---:B------:R-:W-:Y:S01]  /*0cc0*/  IMAD R93, R0.reuse, R12, R93 ;  /* 0x0000000c005d7224 */ /* 0x040fe200078e025d */
[C---:B------:R-:W-:Y:S01]  /*0cd0*/  ISETP.GT.U32.AND P1, PT, R0.reuse, R15, PT ;  /* 0x0000000f0000720c */ /* 0x040fe20003f24070 */
[C---:B------:R-:W-:Y:S01]  /*0ce0*/  IMAD.HI.U32 R12, R5.reuse, R101, RZ ;  /* 0x00000065050c7227 */ /* 0x040fe200078e00ff */
[----:B------:R-:W-:Y:S01]  /*0cf0*/  ISETP.GT.U32.AND P6, PT, R0, R9, PT ;  /* 0x000000090000720c */ /* 0x000fe20003fc4070 */
[----:B------:R-:W-:Y:S01]  /*0d00*/  STL [R1+0x92c], R108 ;  /* 0x00092c6c01007387 */ /* 0x000fe20000100800 */
[----:B------:R-:W-:Y:S01]  /*0d10*/  IADD3 R98, R202, 0x12, RZ ;  /* 0x00000012ca627810 */ /* 0x000fe20007ffe0ff */
[----:B------:R-:W-:Y:S01]  /*0d20*/  IMAD.HI.U32 R6, R5, R19, RZ ;  /* 0x0000001305067227 */ /* 0x000fe200078e00ff */
[----:B------:R-:W-:Y:S01]  /*0d30*/  IADD3 R12, -R12, RZ, RZ ;  /* 0x000000ff0c0c7210 */ /* 0x000fe20007ffe1ff */
[----:B------:R-:W-:Y:S01]  /*0d40*/  STL [R1+0x928], R106 ;  /* 0x0009286a01007387 */ /* 0x000fe20000100800 */
[----:B------:R-:W-:Y:S01]  /*0d50*/  IADD3 R94, R202, 0x14, RZ ;  /* 0x00000014ca5e7810 */ /* 0x000fe20007ffe0ff */
[--C-:B------:R-:W-:Y:S01]  /*0d60*/  @!P2 IMAD.IADD R7, R7, 0x1, -R0.reuse ;  /* 0x000000010707a824 */ /* 0x100fe200078e0a00 */
[C---:B------:R-:W-:Y:S01]  /*0d70*/  ISETP.GT.U32.AND P2, PT, R0.reuse, R11, PT ;  /* 0x0000000b0000720c */ /* 0x040fe20003f44070 */
[----:B------:R-:W-:Y:S01]  /*0d80*/  IMAD R101, R0, R12, R101 ;  /* 0x0000000c00657224 */ /* 0x000fe200078e0265 */
[----:B------:R-:W-:Y:S01]  /*0d90*/  IADD3 R96, R202, 0x13, RZ ;  /* 0x00000013ca607810 */ /* 0x000fe20007ffe0ff */
[----:B------:R-:W-:Y:S01]  /*0da0*/  IMAD.HI.U32 R12, R5, R85, RZ ;  /* 0x00000055050c7227 */ /* 0x000fe200078e00ff */
[----:B------:R-:W-:Y:S01]  /*0db0*/  IABS R43, R98 ;  /* 0x00000062002b7213 */ /* 0x000fe20000000000 */
[----:B------:R-:W-:Y:S01]  /*0dc0*/  STL [R1+0x924], R104 ;  /* 0x0009246801007387 */ /* 0x000fe20000100800 */
[----:B------:R-:W-:Y:S01]  /*0dd0*/  IABS R47, R94 ;  /* 0x0000005e002f7213 */ /* 0x000fe20000000000 */
[----:B------:R-:W-:Y:S01]  /*0de0*/  @!P0 IMAD.IADD R13, R13, 0x1, -R0 ;  /* 0x000000010d0d8824 */ /* 0x000fe200078e0a00 */
[----:B------:R-:W-:Y:S01]  /*0df0*/  IADD3 R12, -R12, RZ, RZ ;  /* 0x000000ff0c0c7210 */ /* 0x000fe20007ffe1ff */
[----:B------:R-:W-:Y:S01]  /*0e00*/  IMAD.MOV R6, RZ, RZ, -R6 ;  /* 0x000000ffff067224 */ /* 0x000fe200078e0a06 */
[----:B------:R-:W-:Y:S01]  /*0e10*/  ISETP.GE.AND P0, PT, R202, RZ, PT ;  /* 0x000000ffca00720c */ /* 0x000fe20003f06270 */
[--C-:B------:R-:W-:Y:S01]  /*0e20*/  @!P1 IMAD.IADD R15, R15, 0x1, -R0.reuse ;  /* 0x000000010f0f9824 */ /* 0x100fe200078e0a00 */
[----:B------:R-:W-:Y:S01]  /*0e30*/  ISETP.GE.AND P1, PT, R26, RZ, PT ;  /* 0x000000ff1a00720c */ /* 0x000fe20003f26270 */
[C---:B------:R-:W-:Y:S01]  /*0e40*/  IMAD R85, R0.reuse, R12, R85 ;  /* 0x0000000c00557224 */ /* 0x040fe200078e0255 */
[----:B------:R-:W-:Y:S01]  /*0e50*/  IABS R45, R96 ;  /* 0x00000060002d7213 */ /* 0x000fe20000000000 */
[----:B------:R-:W-:Y:S01]  /*0e60*/  IMAD R19, R0, R6, R19 ;  /* 0x0000000600137224 */ /* 0x000fe200078e0213 */
[----:B------:R-:W-:Y:S01]  /*0e70*/  IADD3 R92, R202, 0x16, RZ ;  /* 0x00000016ca5c7810 */ /* 0x000fe20007ffe0ff */
[----:B------:R-:W-:Y:S01]  /*0e80*/  IMAD.HI.U32 R6, R5, R23, RZ ;  /* 0x0000001705067227 */ /* 0x000fe200078e00ff */
[C---:B------:R-:W-:Y:S01]  /*0e90*/  ISETP.GT.U32.AND P5, PT, R0.reuse, R85, PT ;  /* 0x000000550000720c */ /* 0x040fe20003fa4070 */
[----:B------:R-:W-:Y:S01]  /*0ea0*/  STL [R1+0x920], R102 ;  /* 0x0009206601007387 */ /* 0x000fe20000100800 */
[----:B------:R-:W-:Y:S01]  /*0eb0*/  IABS R49, R92 ;  /* 0x0000005c00317213 */ /* 0x000fe20000000000 */
[----:B------:R-:W-:Y:S01]  /*0ec0*/  @!P6 IMAD.IADD R9, R9, 0x1, -R0 ;  /* 0x000000010909e824 */ /* 0x000fe200078e0a00 */
[----:B------:R-:W-:Y:S01]  /*0ed0*/  ISETP.GT.U32.AND P6, PT, R0, R21, PT ;  /* 0x000000150000720c */ /* 0x000fe20003fc4070 */
[----:B------:R-:W-:Y:S01]  /*0ee0*/  IMAD.MOV R6, RZ, RZ, -R6 ;  /* 0x000000ffff067224 */ /* 0x000fe200078e0a06 */
[----:B------:R-:W-:Y:S01]  /*0ef0*/  IADD3 R90, R202, 0x17, RZ ;  /* 0x00000017ca5a7810 */ /* 0x000fe20007ffe0ff */
[--C-:B------:R-:W-:Y:S01]  /*0f00*/  @!P2 IMAD.IADD R11, R11, 0x1, -R0.reuse ;  /* 0x000000010b0ba824 */ /* 0x100fe200078e0a00 */
[----:B------:R-:W-:Y:S01]  /*0f10*/  @!P0 IADD3 R9, -R9, RZ, RZ ;  /* 0x000000ff09098210 */ /* 0x000fe20007ffe1ff */
[C---:B------:R-:W-:Y:S01]  /*0f20*/  IMAD R23, R0.reuse, R6, R23 ;  /* 0x0000000600177224 */ /* 0x040fe200078e0217 */
[----:B------:R-:W-:Y:S01]  /*0f30*/  ISETP.GT.U32.AND P2, PT, R0, R15, PT ;  /* 0x0000000f0000720c */ /* 0x000fe20003f44070 */
[----:B------:R-:W-:Y:S01]  /*0f40*/  IMAD.HI.U32 R8, R5, R25, RZ ;  /* 0x0000001905087227 */ /* 0x000fe200078e00ff */
[----:B------:R-:W-:Y:S01]  /*0f50*/  IADD3 R88, R202, 0x18, RZ ;  /* 0x00000018ca587810 */ /* 0x000fe20007ffe0ff */
[----:B------:R4:W-:Y:S01]  /*0f60*/  STL [R1+0x91c], R20 ;  /* 0x00091c1401007387 */ /* 0x0009e20000100800 */
[----:B------:R-:W-:Y:S01]  /*0f70*/  IABS R53, R90 ;  /* 0x0000005a00357213 */ /* 0x000fe20000000000 */
[----:B------:R-:W-:Y:S01]  /*0f80*/  @!P5 IMAD.IADD R85, R85, 0x1, -R0 ;  /* 0x000000015555d824 */ /* 0x000fe200078e0a00 */
[C---:B------:R-:W-:Y:S01]  /*0f90*/  ISETP.GT.U32.AND P5, PT, R0.reuse, R17, PT ;  /* 0x000000110000720c */ /* 0x040fe20003fa4070 */
[----:B------:R-:W-:Y:S01]  /*0fa0*/  @!P1 IMAD.MOV R11, RZ, RZ, -R11 ;  /* 0x000000ffff0b9224 */ /* 0x000fe200078e0a0b */
[C---:B------:R-:W-:Y:S01]  /*0fb0*/  ISETP.GT.U32.AND P1, PT, R0.reuse, R19, PT ;  /* 0x000000130000720c */ /* 0x040fe20003f24070 */
[----:B------:R-:W-:Y:S01]  /*0fc0*/  IMAD.HI.U32 R10, R5, R29, RZ ;  /* 0x0000001d050a7227 */ /* 0x000fe200078e00ff */
[----:B------:R-:W-:Y:S01]  /*0fd0*/  ISETP.GT.U32.AND P4, PT, R0, R85, PT ;  /* 0x000000550000720c */ /* 0x000fe20003f84070 */
[----:B------:R-:W-:Y:S01]  /*0fe0*/  STL [R1+0x918], R100 ;  /* 0x0009186401007387 */ /* 0x000fe20000100800 */
[----:B------:R-:W-:Y:S01]  /*0ff0*/  IABS R55, R88 ;  /* 0x0000005800377213 */ /* 0x000fe20000000000 */
[----:B------:R-:W-:Y:S01]  /*1000*/  IMAD.MOV R8, RZ, RZ, -R8 ;  /* 0x000000ffff087224 */ /* 0x000fe200078e0a08 */
[C---:B------:R-:W-:Y:S01]  /*1010*/  IADD3 R86, R202.reuse, 0x19, RZ ;  /* 0x00000019ca567810 */ /* 0x040fe20007ffe0ff */
[----:B------:R-:W-:Y:S01]  /*1020*/  IMAD.MOV R10, RZ, RZ, -R10 ;  /* 0x000000ffff0a7224 */ /* 0x000fe200078e0a0a */
[----:B------:R-:W-:Y:S01]  /*1030*/  IADD3 R82, R202, 0x1b, RZ ;  /* 0x0000001bca527810 */ /* 0x000fe20007ffe0ff */
[C---:B------:R-:W-:Y:S01]  /*1040*/  IMAD R25, R0.reuse, R8, R25 ;  /* 0x0000000800197224 */ /* 0x040fe200078e0219 */
[----:B------:R-:W-:Y:S01]  /*1050*/  IABS R59, R86 ;  /* 0x00000056003b7213 */ /* 0x000fe20000000000 */
[--C-:B------:R-:W-:Y:S01]  /*1060*/  @!P5 IMAD.IADD R17, R17, 0x1, -R0.reuse ;  /* 0x000000011111d824 */ /* 0x100fe200078e0a00 */
[C---:B------:R-:W-:Y:S01]  /*1070*/  ISETP.GT.U32.AND P5, PT, R0.reuse, R7, PT ;  /* 0x000000070000720c */ /* 0x040fe20003fa4070 */
[C---:B------:R-:W-:Y:S01]  /*1080*/  IMAD R29, R0.reuse, R10, R29 ;  /* 0x0000000a001d7224 */ /* 0x040fe200078e021d */
[----:B------:R-:W-:Y:S01]  /*1090*/  IABS R57, R82 ;  /* 0x0000005200397213 */ /* 0x000fe20000000000 */
[--C-:B------:R-:W-:Y:S01]  /*10a0*/  @!P4 IMAD.IADD R85, R85, 0x1, -R0.reuse ;  /* 0x000000015555c824 */ /* 0x100fe200078e0a00 */
[C---:B------:R-:W-:Y:S01]  /*10b0*/  ISETP.GT.U32.AND P4, PT, R0.reuse, R13, PT ;  /* 0x0000000d0000720c */ /* 0x040fe20003f84070 */
[--C-:B------:R-:W-:Y:S01]  /*10c0*/  @!P2 IMAD.IADD R15, R15, 0x1, -R0.reuse ;  /* 0x000000010f0fa824 */ /* 0x100fe200078e0a00 */
[C---:B------:R-:W-:Y:S01]  /*10d0*/  ISETP.GT.U32.AND P0, PT, R0.reuse, R17, PT ;  /* 0x000000110000720c */ /* 0x040fe20003f04070 */
[--C-:B------:R-:W-:Y:S01]  /*10e0*/  @!P1 IMAD.IADD R19, R19, 0x1, -R0.reuse ;  /* 0x0000000113139824 */ /* 0x100fe200078e0a00 */
[----:B------:R-:W-:Y:S01]  /*10f0*/  ISETP.GT.U32.AND P2, PT, R0, R29, PT ;  /* 0x0000001d0000720c */ /* 0x000fe20003f44070 */
[--C-:B------:R-:W-:Y:S01]  /*1100*/  @!P6 IMAD.IADD R21, R21, 0x1, -R0.reuse ;  /* 0x000000011515e824 */ /* 0x100fe200078e0a00 */
[----:B------:R-:W-:Y:S01]  /*1110*/  ISETP.GE.AND P1, PT, R120, RZ, PT ;  /* 0x000000ff7800720c */ /* 0x000fe20003f26270 */
[----:B------:R-:W-:Y:S01]  /*1120*/  IMAD.HI.U32 R6, R5, R27, RZ ;  /* 0x0000001b05067227 */ /* 0x000fe200078e00ff */
[----:B------:R-:W-:Y:S01]  /*1130*/  IADD3 R78, R202, 0x1d, RZ ;  /* 0x0000001dca4e7810 */ /* 0x000fe20007ffe0ff */
[----:B------:R-:W-:Y:S01]  /*1140*/  STL [R1+0x914], R98 ;  /* 0x0009146201007387 */ /* 0x000fe20000100800 */
[C---:B------:R-:W-:Y:S01]  /*1150*/  ISETP.GT.U32.AND P6, PT, R0.reuse, R21, PT ;  /* 0x000000150000720c */ /* 0x040fe20003fc4070 */
[--C-:B------:R-:W-:Y:S01]  /*1160*/  @!P5 IMAD.IADD R7, R7, 0x1, -R0.reuse ;  /* 0x000000010707d824 */ /* 0x100fe200078e0a00 */
[C---:B------:R-:W-:Y:S01]  /*1170*/  ISETP.GT.U32.AND P5, PT, R0.reuse, R23, PT ;  /* 0x000000170000720c */ /* 0x040fe20003fa4070 */
[----:B------:R-:W-:Y:S01]  /*1180*/  @!P4 IMAD.IADD R13, R13, 0x1, -R0 ;  /* 0x000000010d0dc824 */ /* 0x000fe200078e0a00 */
[C---:B------:R-:W-:Y:S01]  /*1190*/  ISETP.GT.U32.AND P4, PT, R0.reuse, R25, PT ;  /* 0x000000190000720c */ /* 0x040fe20003f84070 */
[----:B------:R-:W-:Y:S01]  /*11a0*/  IMAD.MOV R6, RZ, RZ, -R6 ;  /* 0x000000ffff067224 */ /* 0x000fe200078e0a06 */
[-C--:B------:R-:W-:Y:S01]  /*11b0*/  @!P0 IADD3 R17, R17, -R0.reuse, RZ ;  /* 0x8000000011118210 */ /* 0x080fe20007ffe0ff */
[----:B------:R-:W-:Y:S01]  /*11c0*/  IMAD.HI.U32 R8, R5, R35, RZ ;  /* 0x0000002305087227 */ /* 0x000fe200078e00ff */
[----:B------:R-:W-:Y:S01]  /*11d0*/  ISETP.GE.AND P0, PT, R121, RZ, PT ;  /* 0x000000ff7900720c */ /* 0x000fe20003f06270 */
[----:B------:R-:W-:Y:S01]  /*11e0*/  STL [R1+0x910], R96 ;  /* 0x0009106001007387 */ /* 0x000fe20000100800 */
[----:B------:R-:W-:Y:S01]  /*11f0*/  @!P2 IADD3 R29, R29, -R0, RZ ;  /* 0x800000001d1da210 */ /* 0x000fe20007ffe0ff */
[----:B------:R-:W-:Y:S01]  /*1200*/  IMAD R27, R0, R6, R27 ;  /* 0x00000006001b7224 */ /* 0x000fe200078e021b */
[----:B------:R-:W-:Y:S01]  /*1210*/  ISETP.GE.AND P2, PT, R24, RZ, PT ;  /* 0x000000ff1800720c */ /* 0x000fe20003f46270 */
[----:B------:R-:W-:Y:S01]  /*1220*/  IMAD.HI.U32 R6, R5, R33, RZ ;  /* 0x0000002105067227 */ /* 0x000fe200078e00ff */
[C---:B------:R-:W-:Y:S01]  /*1230*/  IADD3 R80, R202.reuse, 0x1c, RZ ;  /* 0x0000001cca507810 */ /* 0x040fe20007ffe0ff */
[----:B------:R-:W-:Y:S01]  /*1240*/  STL [R1+0x90c], R94 ;  /* 0x00090c5e01007387 */ /* 0x000fe20000100800 */
[----:B------:R-:W-:Y:S01]  /*1250*/  IADD3 R76, R202, 0x1e, RZ ;  /* 0x0000001eca4c7810 */ /* 0x000fe20007ffe0ff */
[--C-:B------:R-:W-:Y:S01]  /*1260*/  @!P5 IMAD.IADD R23, R23, 0x1, -R0.reuse ;  /* 0x000000011717d824 */ /* 0x100fe200078e0a00 */
[----:B------:R-:W-:Y:S01]  /*1270*/  ISETP.GE.AND P5, PT, R119, RZ, PT ;  /* 0x000000ff7700720c */ /* 0x000fe20003fa6270 */
[----:B------:R-:W-:Y:S01]  /*1280*/  @!P4 IMAD.IADD R25, R25, 0x1, -R0 ;  /* 0x000000011919c824 */ /* 0x000fe200078e0a00 */
[----:B------:R-:W-:Y:S01]  /*1290*/  ISETP.GE.AND P4, PT, R118, RZ, PT ;  /* 0x000000ff7600720c */ /* 0x000fe20003f86270 */
[----:B------:R-:W-:Y:S01]  /*12a0*/  @!P0 IMAD.MOV R7, RZ, RZ, -R7 ;  /* 0x000000ffff078224 */ /* 0x000fe200078e0a07 */
[C---:B------:R-:W-:Y:S01]  /*12b0*/  ISETP.GT.U32.AND P0, PT, R0.reuse, R19, PT ;  /* 0x000000130000720c */ /* 0x040fe20003f04070 */
[----:B------:R-:W-:Y:S01]  /*12c0*/  @!P1 IMAD.MOV R13, RZ, RZ, -R13 ;  /* 0x000000ffff0d9224 */ /* 0x000fe200078e0a0d */
[C---:B------:R-:W-:Y:S01]  /*12d0*/  ISETP.GT.U32.AND P1, PT, R0.reuse, R23, PT ;  /* 0x000000170000720c */ /* 0x040fe20003f24070 */
[----:B------:R-:W-:Y:S01]  /*12e0*/  IMAD.HI.U32 R10, R5, R37, RZ ;  /* 0x00000025050a7227 */ /* 0x000fe200078e00ff */
[----:B------:R-:W-:Y:S01]  /*12f0*/  IABS R65, R78 ;  /* 0x0000004e00417213 */ /* 0x000fe20000000000 */
[----:B------:R1:W-:Y:S01]  /*1300*/  STL [R1+0x908], R18 ;  /* 0x0009081201007387 */ /* 0x0003e20000100800 */
[----:B------:R-:W-:Y:S01]  /*1310*/  IABS R63, R80 ;  /* 0x00000050003f7213 */ /* 0x000fe20000000000 */
[----:B------:R-:W-:Y:S01]  /*1320*/  IMAD.MOV R6, RZ, RZ, -R6 ;  /* 0x000000ffff067224 */ /* 0x000fe200078e0a06 */
[----:B------:R-:W-:Y:S01]  /*1330*/  IABS R69, R76 ;  /* 0x0000004c00457213 */ /* 0x000fe20000000000 */
[----:B------:R-:W-:Y:S01]  /*1340*/  IMAD.MOV R8, RZ, RZ, -R8 ;  /* 0x000000ffff087224 */ /* 0x000fe200078e0a08 */
[----:B------:R-:W-:Y:S01]  /*1350*/  @!P5 IADD3 R15, -R15, RZ, RZ ;  /* 0x000000ff0f0fd210 */ /* 0x000fe20007ffe1ff */
[----:B------:R-:W-:Y:S01]  /*1360*/  IMAD.MOV R10, RZ, RZ, -R10 ;  /* 0x000000ffff0a7224 */ /* 0x000fe200078e0a0a */
[C---:B------:R-:W-:Y:S01]  /*1370*/  ISETP.GT.U32.AND P5, PT, R0.reuse, R25, PT ;  /* 0x000000190000720c */ /* 0x040fe20003fa4070 */
[----:B------:R-:W-:Y:S01]  /*1380*/  IMAD R33, R0, R6, R33 ;  /* 0x0000000600217224 */ /* 0x000fe200078e0221 */
[----:B------:R-:W-:Y:S01]  /*1390*/  IADD3 R72, R202, 0x20, RZ ;  /* 0x00000020ca487810 */ /* 0x000fe20007ffe0ff */
[--C-:B------:R-:W-:Y:S01]  /*13a0*/  @!P6 IMAD.IADD R21, R21, 0x1, -R0.reuse ;  /* 0x000000011515e824 */ /* 0x100fe200078e0a00 */
[C---:B------:R-:W-:Y:S01]  /*13b0*/  ISETP.GT.U32.AND P6, PT, R0.reuse, R31, PT ;  /* 0x0000001f0000720c */ /* 0x040fe20003fc4070 */
[----:B------:R-:W-:Y:S01]  /*13c0*/  @!P4 IMAD.MOV R17, RZ, RZ, -R17 ;  /* 0x000000ffff11c224 */ /* 0x000fe200078e0a11 */
[C---:B------:R-:W-:Y:S01]  /*13d0*/  ISETP.GT.U32.AND P4, PT, R0.reuse, R29, PT ;  /* 0x0000001d0000720c */ /* 0x040fe20003f84070 */
[C---:B------:R-:W-:Y:S01]  /*13e0*/  IMAD R35, R0.reuse, R8, R35 ;  /* 0x0000000800237224 */ /* 0x040fe200078e0223 */
[----:B------:R-:W-:Y:S01]  /*13f0*/  IABS R67, R72 ;  /* 0x0000004800437213 */ /* 0x000fe20000000000 */
[----:B------:R-:W-:Y:S01]  /*1400*/  IMAD R37, R0, R10, R37 ;  /* 0x0000000a00257224 */ /* 0x000fe200078e0225 */
[----:B------:R-:W-:Y:S01]  /*1410*/  IADD3 R70, R202, 0x21, RZ ;  /* 0x00000021ca467810 */ /* 0x000fe20007ffe0ff */
[--C-:B------:R-:W-:Y:S01]  /*1420*/  @!P0 IMAD.IADD R19, R19, 0x1, -R0.reuse ;  /* 0x0000000113138824 */ /* 0x100fe200078e0a00 */
[C---:B------:R-:W-:Y:S01]  /*1430*/  ISETP.GT.U32.AND P0, PT, R0.reuse, R33, PT ;  /* 0x000000210000720c */ /* 0x040fe20003f04070 */
[----:B------:R-:W-:Y:S01]  /*1440*/  @!P2 IMAD.MOV R21, RZ, RZ, -R21 ;  /* 0x000000ffff15a224 */ /* 0x000fe200078e0a15 */
[C---:B------:R-:W-:Y:S01]  /*1450*/  ISETP.GT.U32.AND P2, PT, R0.reuse, R27, PT ;  /* 0x0000001b0000720c */ /* 0x040fe20003f44070 */
[--C-:B------:R-:W-:Y:S01]  /*1460*/  @!P1 IMAD.IADD R23, R23, 0x1, -R0.reuse ;  /* 0x0000000117179824 */ /* 0x100fe200078e0a00 */
[----:B------:R-:W-:Y:S01]  /*1470*/  @!P5 IADD3 R25, R25, -R0, RZ ;  /* 0x800000001919d210 */ /* 0x000fe20007ffe0ff */
[--C-:B------:R-:W-:Y:S01]  /*1480*/  @!P6 IMAD.IADD R31, R31, 0x1, -R0.reuse ;  /* 0x000000011f1fe824 */ /* 0x100fe200078e0a00 */
[C---:B------:R-:W-:Y:S01]  /*1490*/  ISETP.GT.U32.AND P1, PT, R0.reuse, R35, PT ;  /* 0x000000230000720c */ /* 0x040fe20003f24070 */
[--C-:B------:R-:W-:Y:S01]  /*14a0*/  @!P4 IMAD.IADD R29, R29, 0x1, -R0.reuse ;  /* 0x000000011d1dc824 */ /* 0x100fe200078e0a00 */
[----:B------:R-:W-:Y:S01]  /*14b0*/  ISETP.GT.U32.AND P5, PT, R0, R37, PT ;  /* 0x000000250000720c */ /* 0x000fe20003fa4070 */
[----:B------:R-:W-:Y:S01]  /*14c0*/  IMAD.HI.U32 R6, R5, R39, RZ ;  /* 0x0000002705067227 */ /* 0x000fe200078e00ff */
[----:B------:R-:W-:Y:S01]  /*14d0*/  ISETP.GE.AND P4, PT, R116, RZ, PT ;  /* 0x000000ff7400720c */ /* 0x000fe20003f86270 */
[----:B------:R-:W-:Y:S01]  /*14e0*/  STL [R1+0x904], R92 ;  /* 0x0009045c01007387 */ /* 0x000fe20000100800 */
[----:B------:R-:W-:Y:S01]  /*14f0*/  ISETP.GT.U32.AND P6, PT, R0, R31, PT ;  /* 0x0000001f0000720c */ /* 0x000fe20003fc4070 */
[--C-:B------:R-:W-:Y:S01]  /*1500*/  @!P0 IMAD.IADD R33, R33, 0x1, -R0.reuse ;  /* 0x0000000121218824 */ /* 0x100fe200078e0a00 */
[----:B------:R-:W-:Y:S01]  /*1510*/  ISETP.GE.AND P0, PT, R112, RZ, PT ;  /* 0x000000ff7000720c */ /* 0x000fe20003f06270 */
[----:B------:R-:W-:Y:S01]  /*1520*/  @!P2 IMAD.IADD R27, R27, 0x1, -R0 ;  /* 0x000000011b1ba824 */ /* 0x000fe200078e0a00 */
[----:B------:R-:W-:Y:S01]  /*1530*/  ISETP.GE.AND P2, PT, R114, RZ, PT ;  /* 0x000000ff7200720c */ /* 0x000fe20003f46270 */
[----:B------:R-:W-:Y:S01]  /*1540*/  IMAD.MOV R6, RZ, RZ, -R6 ;  /* 0x000000ffff067224 */ /* 0x000fe200078e0a06 */
[----:B------:R-:W-:Y:S01]  /*1550*/  IABS R73, R70 ;  /* 0x0000004600497213 */ /* 0x000fe20000000000 */
[----:B------:R-:W-:Y:S01]  /*1560*/  IMAD.HI.U32 R10, R5, R47, RZ ;  /* 0x0000002f050a7227 */ /* 0x000fe200078e00ff */
[----:B------:R-:W-:Y:S01]  /*1570*/  @!P1 IADD3 R35, R35, -R0, RZ ;  /* 0x8000000023239210 */ /* 0x000fe20007ffe0ff */
[----:B------:R-:W-:Y:S01]  /*1580*/  STL [R1+0x900], R90 ;  /* 0x0009005a01007387 */ /* 0x000fe20000100800 */
[----:B------:R-:W-:Y:S01]  /*1590*/  ISETP.GE.AND P1, PT, R110, RZ, PT ;  /* 0x000000ff6e00720c */ /* 0x000fe20003f26270 */
[--C-:B------:R-:W-:Y:S01]  /*15a0*/  @!P5 IMAD.IADD R37, R37, 0x1, -R0.reuse ;  /* 0x000000012525d824 */ /* 0x100fe200078e0a00 */
[----:B------:R-:W-:Y:S01]  /*15b0*/  ISETP.GE.AND P5, PT, R22, RZ, PT ;  /* 0x000000ff1600720c */ /* 0x000fe20003fa6270 */
[----:B------:R-:W-:Y:S01]  /*15c0*/  @!P4 IMAD.MOV R19, RZ, RZ, -R19 ;  /* 0x000000ffff13c224 */ /* 0x000fe200078e0a13 */
[C---:B------:R-:W-:Y:S01]  /*15d0*/  ISETP.GT.U32.AND P4, PT, R0.reuse, R27, PT ;  /* 0x0000001b0000720c */ /* 0x040fe20003f84070 */
[----:B------:R-:W-:Y:S01]  /*15e0*/  IMAD R39, R0, R6, R39 ;  /* 0x0000000600277224 */ /* 0x000fe200078e0227 */
[----:B------:R-:W-:Y:S01]  /*15f0*/  IADD3 R68, R202, 0x22, RZ ;  /* 0x00000022ca447810 */ /* 0x000fe20007ffe0ff */
[----:B------:R-:W-:Y:S01]  /*1600*/  @!P6 IMAD.IADD R31, R31, 0x1, -R0 ;  /* 0x000000011f1fe824 */ /* 0x000fe200078e0a00 */
[----:B------:R-:W-:Y:S01]  /*1610*/  @!P2 IADD3 R23, -R23, RZ, RZ ;  /* 0x000000ff1717a210 */ /* 0x000fe20007ffe1ff */
[----:B------:R-:W-:Y:S01]  /*1620*/  @!P0 IMAD.MOV R25, RZ, RZ, -R25 ;  /* 0x000000ffff198224 */ /* 0x000fe200078e0a19 */
[C---:B------:R-:W-:Y:S01]  /*1630*/  ISETP.GT.U32.AND P0, PT, R0.reuse, R35, PT ;  /* 0x000000230000720c */ /* 0x040fe20003f04070 */
[C---:B------:R-:W-:Y:S01]  /*1640*/  IMAD.HI.U32 R6, R5.reuse, R43, RZ ;  /* 0x0000002b05067227 */ /* 0x040fe200078e00ff */
[C---:B------:R-:W-:Y:S01]  /*1650*/  ISETP.GT.U32.AND P2, PT, R0.reuse, R33, PT ;  /* 0x000000210000720c */ /* 0x040fe20003f44070 */
[----:B------:R-:W-:Y:S01]  /*1660*/  STL [R1+0x8fc], R88 ;  /* 0x0008fc5801007387 */ /* 0x000fe20000100800 */
[C---:B------:R-:W-:Y:S01]  /*1670*/  ISETP.GT.U32.AND P6, PT, R0.reuse, R41, PT ;  /* 0x000000290000720c */ /* 0x040fe20003fc4070 */
[----:B------:R-:W-:Y:S01]  /*1680*/  @!P1 IMAD.MOV R29, RZ, RZ, -R29 ;  /* 0x000000ffff1d9224 */ /* 0x000fe200078e0a1d */
[C---:B------:R-:W-:Y:S01]  /*1690*/  ISETP.GT.U32.AND P1, PT, R0.reuse, R37, PT ;  /* 0x000000250000720c */ /* 0x040fe20003f24070 */
[----:B------:R-:W-:Y:S01]  /*16a0*/  @!P5 IMAD.MOV R31, RZ, RZ, -R31 ;  /* 0x000000ffff1fd224 */ /* 0x000fe200078e0a1f */
[----:B------:R-:W-:Y:S01]  /*16b0*/  ISETP.GT.U32.AND P5, PT, R0, R39, PT ;  /* 0x000000270000720c */ /* 0x000fe20003fa4070 */
[----:B------:R-:W-:Y:S01]  /*16c0*/  IMAD.HI.U32 R8, R5, R45, RZ ;  /* 0x0000002d05087227 */ /* 0x000fe200078e00ff */
[C---:B------:R-:W-:Y:S01]  /*16d0*/  IADD3 R66, R202.reuse, 0x23, RZ ;  /* 0x00000023ca427810 */ /* 0x040fe20007ffe0ff */
[----:B------:R-:W-:Y:S01]  /*16e0*/  STL [R1+0x8f8], R86 ;  /* 0x0008f85601007387 */ /* 0x000fe20000100800 */
[----:B------:R-:W-:Y:S01]  /*16f0*/  IABS R75, R68 ;  /* 0x00000044004b7213 */ /* 0x000fe20000000000 */
[----:B------:R-:W-:Y:S01]  /*1700*/  IMAD.MOV R6, RZ, RZ, -R6 ;  /* 0x000000ffff067224 */ /* 0x000fe200078e0a06 */
[----:B------:R-:W-:Y:S01]  /*1710*/  IABS R79, R66 ;  /* 0x00000042004f7213 */ /* 0x000fe20000000000 */
[----:B------:R-:W-:Y:S01]  /*1720*/  IMAD.MOV R10, RZ, RZ, -R10 ;  /* 0x000000ffff0a7224 */ /* 0x000fe200078e0a0a */
[----:B------:R-:W-:Y:S01]  /*1730*/  @!P2 IADD3 R33, R33, -R0, RZ ;  /* 0x800000002121a210 */ /* 0x000fe20007ffe0ff */
[----:B------:R-:W-:Y:S01]  /*1740*/  IMAD.MOV R8, RZ, RZ, -R8 ;  /* 0x000000ffff087224 */ /* 0x000fe200078e0a08 */
[----:B------:R-:W-:Y:S01]  /*1750*/  IADD3 R62, R202, 0x25, RZ ;  /* 0x00000025ca3e7810 */ /* 0x000fe20007ffe0ff */
[----:B------:R-:W-:Y:S01]  /*1760*/  IMAD R43, R0, R6, R43 ;  /* 0x00000006002b7224 */ /* 0x000fe200078e022b */
[----:B------:R-:W-:Y:S01]  /*1770*/  IADD3 R60, R202, 0x26, RZ ;  /* 0x00000026ca3c7810 */ /* 0x000fe20007ffe0ff */
[C---:B------:R-:W-:Y:S01]  /*1780*/  IMAD R47, R0.reuse, R10, R47 ;  /* 0x0000000a002f7224 */ /* 0x040fe200078e022f */
[----:B------:R-:W-:Y:S01]  /*1790*/  IABS R77, R62 ;  /* 0x0000003e004d7213 */ /* 0x000fe20000000000 */
[----:B------:R-:W-:Y:S01]  /*17a0*/  IMAD R45, R0, R8, R45 ;  /* 0x00000008002d7224 */ /* 0x000fe200078e022d */
[----:B------:R-:W-:Y:S01]  /*17b0*/  IADD3 R58, R202, 0x27, RZ ;  /* 0x00000027ca3a7810 */ /* 0x000fe20007ffe0ff */
        /* <DEDUP_REMOVED lines=8> */
[----:B------:R-:W-:Y:S01]  /*1840*/  @!P6 IMAD.IADD R41, R41, 0x1, -R0 ;  /* 0x000000012929e824 */ /* 0x000fe200078e0a00 */
[----:B------:R-:W-:Y:S01]  /*1850*/  ISETP.GE.AND P5, PT, R106, RZ, PT ;  /* 0x000000ff6a00720c */ /* 0x000fe20003fa6270 */
[----:B------:R-:W-:Y:S01]  /*1860*/  IMAD.HI.U32 R6, R5, R49, RZ ;  /* 0x0000003105067227 */ /* 0x000fe200078e00ff */
[----:B------:R-:W-:Y:S01]  /*1870*/  IADD3 R56, R202, 0x28, RZ ;  /* 0x00000028ca387810 */ /* 0x000fe20007ffe0ff */
[----:B------:R-:W-:Y:S01]  /*1880*/  STL [R1+0x8f4], R84 ;  /* 0x0008f45401007387 */ /* 0x000fe20000100800 */
[----:B------:R-:W-:Y:S01]  /*1890*/  ISETP.GT.U32.AND P6, PT, R0, R41, PT ;  /* 0x000000290000720c */ /* 0x000fe20003fc4070 */
[----:B------:R-:W-:Y:S01]  /*18a0*/  IMAD.MOV R6, RZ, RZ, -R6 ;  /* 0x000000ffff067224 */ /* 0x000fe200078e0a06 */
[----:B------:R-:W-:Y:S01]  /*18b0*/  @!P4 IADD3 R43, R43, -R0, RZ ;  /* 0x800000002b2bc210 */ /* 0x000fe20007ffe0ff */
[--C-:B------:R-:W-:Y:S01]  /*18c0*/  @!P0 IMAD.IADD R47, R47, 0x1, -R0.reuse ;  /* 0x000000012f2f8824 */ /* 0x100fe200078e0a00 */
[----:B------:R-:W-:Y:S01]  /*18d0*/  ISETP.GE.AND P4, PT, R104, RZ, PT ;  /* 0x000000ff6800720c */ /* 0x000fe20003f86270 */
[----:B------:R-:W-:Y:S01]  /*18e0*/  @!P2 IMAD.IADD R45, R45, 0x1, -R0 ;  /* 0x000000012d2da824 */ /* 0x000fe200078e0a00 */
[----:B------:R-:W-:Y:S01]  /*18f0*/  ISETP.GE.AND P0, PT, R20, RZ, PT ;  /* 0x000000ff1400720c */ /* 0x000fe20003f06270 */
[----:B------:R-:W-:Y:S01]  /*1900*/  IMAD R49, R0, R6, R49 ;  /* 0x0000000600317224 */ /* 0x000fe200078e0231 */
[----:B------:R-:W-:Y:S01]  /*1910*/  ISETP.GE.AND P2, PT, R102, RZ, PT ;  /* 0x000000ff6600720c */ /* 0x000fe20003f46270 */
[----:B------:R-:W-:Y:S01]  /*1920*/  @!P5 IMAD.MOV R33, RZ, RZ, -R33 ;  /* 0x000000ffff21d224 */ /* 0x000fe200078e0a21 */
[----:B------:R-:W-:Y:S01]  /*1930*/  @!P1 IADD3 R27, -R27, RZ, RZ ;  /* 0x000000ff1b1b9210 */ /* 0x000fe20007ffe1ff */
[C---:B------:R-:W-:Y:S01]  /*1940*/  IMAD.HI.U32 R6, R5.reuse, R53, RZ ;  /* 0x0000003505067227 */ /* 0x040fe200078e00ff */
[C---:B------:R-:W-:Y:S01]  /*1950*/  ISETP.GT.U32.AND P1, PT, R0.reuse, R39, PT ;  /* 0x000000270000720c */ /* 0x040fe20003f24070 */
[----:B------:R-:W-:Y:S01]  /*1960*/  STL [R1+0x8f0], R82 ;  /* 0x0008f05201007387 */ /* 0x000fe20000100800 */
[----:B------:R-:W-:Y:S01]  /*1970*/  ISETP.GT.U32.AND P5, PT, R0, R43, PT ;  /* 0x0000002b0000720c */ /* 0x000fe20003fa4070 */
[----:B------:R-:W-:Y:S01]  /*1980*/  IMAD.HI.U32 R8, R5, R55, RZ ;  /* 0x0000003705087227 */ /* 0x000fe200078e00ff */
[----:B------:R-:W-:Y:S01]  /*1990*/  IABS R83, R60 ;  /* 0x0000003c00537213 */ /* 0x000fe20000000000 */
[----:B------:R-:W-:Y:S01]  /*19a0*/  STL [R1+0x8ec], R80 ;  /* 0x0008ec5001007387 */ /* 0x000fe20000100800 */
[----:B------:R-:W-:Y:S01]  /*19b0*/  IABS R87, R58 ;  /* 0x0000003a00577213 */ /* 0x000fe20000000000 */
[----:B------:R-:W-:Y:S01]  /*19c0*/  IMAD.MOV R6, RZ, RZ, -R6 ;  /* 0x000000ffff067224 */ /* 0x000fe200078e0a06 */
[----:B------:R-:W-:Y:S01]  /*19d0*/  IABS R91, R56 ;  /* 0x00000038005b7213 */ /* 0x000fe20000000000 */
[----:B------:R-:W-:Y:S01]  /*19e0*/  IMAD.MOV R8, RZ, RZ, -R8 ;  /* 0x000000ffff087224 */ /* 0x000fe200078e0a08 */
[----:B------:R-:W-:Y:S01]  /*19f0*/  IADD3 R54, R202, 0x2a, RZ ;  /* 0x0000002aca367810 */ /* 0x000fe20007ffe0ff */
[--C-:B------:R-:W-:Y:S01]  /*1a00*/  @!P6 IMAD.IADD R41, R41, 0x1, -R0.reuse ;  /* 0x000000012929e824 */ /* 0x100fe200078e0a00 */
[C---:B------:R-:W-:Y:S01]  /*1a10*/  ISETP.GT.U32.AND P6, PT, R0.reuse, R51, PT ;  /* 0x000000330000720c */ /* 0x040fe20003fc4070 */
[----:B------:R-:W-:Y:S01]  /*1a20*/  @!P4 IMAD.MOV R35, RZ, RZ, -R35 ;  /* 0x000000ffff23c224 */ /* 0x000fe200078e0a23 */
[C---:B------:R-:W-:Y:S01]  /*1a30*/  ISETP.GT.U32.AND P4, PT, R0.reuse, R45, PT ;  /* 0x0000002d0000720c */ /* 0x040fe20003f84070 */
[C---:B------:R-:W-:Y:S01]  /*1a40*/  IMAD R53, R0.reuse, R6, R53 ;  /* 0x0000000600357224 */ /* 0x040fe200078e0235 */
[----:B------:R-:W-:Y:S01]  /*1a50*/  @!P1 IADD3 R39, R39, -R0, RZ ;  /* 0x8000000027279210 */ /* 0x000fe20007ffe0ff */
[C---:B------:R-:W-:Y:S01]  /*1a60*/  IMAD R55, R0.reuse, R8, R55 ;  /* 0x0000000800377224 */ /* 0x040fe200078e0237 */
[----:B------:R-:W-:Y:S01]  /*1a70*/  IABS R89, R54 ;  /* 0x0000003600597213 */ /* 0x000fe20000000000 */
[----:B------:R-:W-:Y:S01]  /*1a80*/  @!P0 IMAD.MOV R41, RZ, RZ, -R41 ;  /* 0x000000ffff298224 */ /* 0x000fe200078e0a29 */
[C---:B------:R-:W-:Y:S01]  /*1a90*/  ISETP.GT.U32.AND P0, PT, R0.reuse, R49, PT ;  /* 0x000000310000720c */ /* 0x040fe20003f04070 */
[----:B------:R-:W-:Y:S01]  /*1aa0*/  IMAD.HI.U32 R10, R5, R59, RZ ;  /* 0x0000003b050a7227 */ /* 0x000fe200078e00ff */
[----:B------:R-:W-:Y:S01]  /*1ab0*/  ISETP.GT.U32.AND P1, PT, R0, R53, PT ;  /* 0x000000350000720c */ /* 0x000fe20003f24070 */
[----:B------:R-:W-:Y:S01]  /*1ac0*/  STL [R1+0x8e8], R78 ;  /* 0x0008e84e01007387 */ /* 0x000fe20000100800 */
[----:B------:R-:W-:Y:S01]  /*1ad0*/  IADD3 R52, R202, 0x2b, RZ ;  /* 0x0000002bca347810 */ /* 0x000fe20007ffe0ff */
[----:B------:R-:W-:Y:S01]  /*1ae0*/  @!P2 IMAD.MOV R37, RZ, RZ, -R37 ;  /* 0x000000ffff25a224 */ /* 0x000fe200078e0a25 */
[C---:B------:R-:W-:Y:S01]  /*1af0*/  ISETP.GT.U32.AND P2, PT, R0.reuse, R47, PT ;  /* 0x0000002f0000720c */ /* 0x040fe20003f44070 */
[----:B------:R-:W-:Y:S01]  /*1b00*/  @!P5 IMAD.IADD R43, R43, 0x1, -R0 ;  /* 0x000000012b2bd824 */ /* 0x000fe200078e0a00 */
[----:B------:R-:W-:Y:S01]  /*1b10*/  ISETP.GT.U32.AND P5, PT, R0, R55, PT ;  /* 0x000000370000720c */ /* 0x000fe20003fa4070 */
[----:B------:R-:W-:Y:S01]  /*1b20*/  IMAD.MOV R10, RZ, RZ, -R10 ;  /* 0x000000ffff0a7224 */ /* 0x000fe200078e0a0a */
[C---:B------:R-:W-:Y:S01]  /*1b30*/  IADD3 R48, R202.reuse, 0x2d, RZ ;  /* 0x0000002dca307810 */ /* 0x040fe20007ffe0ff */
[--C-:B------:R-:W-:Y:S01]  /*1b40*/  @!P4 IMAD.IADD R45, R45, 0x1, -R0.reuse ;  /* 0x000000012d2dc824 */ /* 0x100fe200078e0a00 */
[----:B------:R-:W-:Y:S01]  /*1b50*/  IADD3 R50, R202, 0x2c, RZ ;  /* 0x0000002cca327810 */ /* 0x000fe20007ffe0ff */
[----:B------:R-:W-:Y:S01]  /*1b60*/  IMAD R59, R0, R10, R59 ;  /* 0x0000000a003b7224 */ /* 0x000fe200078e023b */
[----:B------:R-:W-:Y:S01]  /*1b70*/  @!P0 IADD3 R49, R49, -R0, RZ ;  /* 0x8000000031318210 */ /* 0x000fe20007ffe0ff */
[--C-:B------:R-:W-:Y:S01]  /*1b80*/  @!P6 IMAD.IADD R51, R51, 0x1, -R0.reuse ;  /* 0x000000013333e824 */ /* 0x100fe200078e0a00 */
[----:B------:R-:W-:Y:S01]  /*1b90*/  ISETP.GE.AND P0, PT, R98, RZ, PT ;  /* 0x000000ff6200720c */ /* 0x000fe20003f06270 */
[--C-:B------:R-:W-:Y:S01]  /*1ba0*/  @!P1 IMAD.IADD R53, R53, 0x1, -R0.reuse ;  /* 0x0000000135359824 */ /* 0x100fe200078e0a00 */
[----:B------:R-:W-:Y:S01]  /*1bb0*/  ISETP.GT.U32.AND P4, PT, R0, R59, PT ;  /* 0x0000003b0000720c */ /* 0x000fe20003f84070 */
[--C-:B------:R-:W-:Y:S01]  /*1bc0*/  @!P2 IMAD.IADD R47, R47, 0x1, -R0.reuse ;  /* 0x000000012f2fa824 */ /* 0x100fe200078e0a00 */
[----:B------:R-:W-:Y:S01]  /*1bd0*/  ISETP.GE.AND P2, PT, R100, RZ, PT ;  /* 0x000000ff6400720c */ /* 0x000fe20003f46270 */
[----:B------:R-:W-:Y:S01]  /*1be0*/  @!P5 IMAD.IADD R55, R55, 0x1, -R0 ;  /* 0x000000013737d824 */ /* 0x000fe200078e0a00 */
[----:B------:R-:W-:Y:S01]  /*1bf0*/  ISETP.GE.AND P1, PT, R96, RZ, PT ;  /* 0x000000ff6000720c */ /* 0x000fe20003f26270 */
[----:B------:R-:W-:Y:S01]  /*1c00*/  IMAD.HI.U32 R6, R5, R57, RZ ;  /* 0x0000003905067227 */ /* 0x000fe200078e00ff */
[----:B------:R-:W-:Y:S01]  /*1c10*/  ISETP.GE.AND P5, PT, R94, RZ, PT ;  /* 0x000000ff5e00720c */ /* 0x000fe20003fa6270 */
[----:B------:R-:W-:Y:S01]  /*1c20*/  STL [R1+0x8e4], R76 ;  /* 0x0008e44c01007387 */ /* 0x000fe20000100800 */
[C---:B------:R-:W-:Y:S01]  /*1c30*/  ISETP.GT.U32.AND P6, PT, R0.reuse, R51, PT ;  /* 0x000000330000720c */ /* 0x040fe20003fc4070 */
[----:B------:R-:W-:Y:S01]  /*1c40*/  IMAD.MOV R6, RZ, RZ, -R6 ;  /* 0x000000ffff067224 */ /* 0x000fe200078e0a06 */
[----:B------:R-:W-:Y:S01]  /*1c50*/  IABS R95, R52 ;  /* 0x00000034005f7213 */ /* 0x000fe20000000000 */
[----:B------:R-:W-:Y:S01]  /*1c60*/  @!P0 IMAD.MOV R43, RZ, RZ, -R43 ;  /* 0x000000ffff2b8224 */ /* 0x000fe200078e0a2b */
[----:B------:R-:W-:Y:S01]  /*1c70*/  ISETP.GT.U32.AND P0, PT, R0, R53, PT ;  /* 0x000000350000720c */ /* 0x000fe20003f04070 */
[----:B------:R-:W-:Y:S01]  /*1c80*/  @!P4 IMAD.IADD R59, R59, 0x1, -R0 ;  /* 0x000000013b3bc824 */ /* 0x000fe200078e0a00 */
[----:B------:R-:W-:Y:S01]  /*1c90*/  ISETP.GE.AND P4, PT, R18, RZ, PT ;  /* 0x000000ff1200720c */ /* 0x000fe20003f86270 */
[C---:B------:R-:W-:Y:S01]  /*1ca0*/  IMAD.HI.U32 R8, R5.reuse, R65, RZ ;  /* 0x0000004105087227 */ /* 0x040fe200078e00ff */
[----:B------:R-:W-:Y:S01]  /*1cb0*/  IABS R99, R48 ;  /* 0x0000003000637213 */ /* 0x000fe20000000000 */
[----:B------:R-:W-:Y:S01]  /*1cc0*/  STL [R1+0x8e0], R74 ;  /* 0x0008e04a01007387 */ /* 0x000fe20000100800 */
[----:B------:R-:W-:Y:S01]  /*1cd0*/  IABS R97, R50 ;  /* 0x0000003200617213 */ /* 0x000fe20000000000 */
[----:B------:R-:W-:Y:S01]  /*1ce0*/  @!P2 IMAD.MOV R39, RZ, RZ, -R39 ;  /* 0x000000ffff27a224 */ /* 0x000fe200078e0a27 */
[C---:B------:R-:W-:Y:S01]  /*1cf0*/  ISETP.GT.U32.AND P2, PT, R0.reuse, R49, PT ;  /* 0x000000310000720c */ /* 0x040fe20003f44070 */
[----:B------:R-:W-:Y:S01]  /*1d00*/  IMAD R57, R0, R6, R57 ;  /* 0x0000000600397224 */ /* 0x000fe200078e0239 */
[----:B------:R-:W-:Y:S01]  /*1d10*/  IADD3 R42, R202, 0x2f, RZ ;  /* 0x0000002fca2a7810 */ /* 0x000fe20007ffe0ff */
[----:B------:R-:W-:Y:S01]  /*1d20*/  @!P1 IMAD.MOV R45, RZ, RZ, -R45 ;  /* 0x000000ffff2d9224 */ /* 0x000fe200078e0a2d */
[C---:B------:R-:W-:Y:S01]  /*1d30*/  ISETP.GT.U32.AND P1, PT, R0.reuse, R55, PT ;  /* 0x000000370000720c */ /* 0x040fe20003f24070 */
[----:B------:R-:W-:Y:S01]  /*1d40*/  @!P5 IMAD.MOV R47, RZ, RZ, -R47 ;  /* 0x000000ffff2fd224 */ /* 0x000fe200078e0a2f */
[----:B------:R-:W-:Y:S01]  /*1d50*/  ISETP.GT.U32.AND P5, PT, R0, R59, PT ;  /* 0x0000003b0000720c */ /* 0x000fe20003fa4070 */
[C---:B------:R-:W-:Y:S01]  /*1d60*/  IMAD.HI.U32 R6, R5.reuse, R63, RZ ;  /* 0x0000003f05067227 */ /* 0x040fe200078e00ff */
[----:B------:R-:W-:Y:S01]  /*1d70*/  IABS R103, R42 ;  /* 0x0000002a00677213 */ /* 0x000fe20000000000 */
[----:B------:R-:W-:Y:S01]  /*1d80*/  STL [R1+0x8dc], R72 ;  /* 0x0008dc4801007387 */ /* 0x000fe20000100800 */
[C---:B------:R-:W-:Y:S01]  /*1d90*/  IADD3 R40, R202.reuse, 0x30, RZ ;  /* 0x00000030ca287810 */ /* 0x040fe20007ffe0ff */
[----:B------:R-:W-:Y:S01]  /*1da0*/  IMAD.HI.U32 R10, R5, R69, RZ ;  /* 0x00000045050a7227 */ /* 0x000fe200078e00ff */
[C---:B------:R-:W-:Y:S01]  /*1db0*/  IADD3 R36, R202.reuse, 0x32, RZ ;  /* 0x00000032ca247810 */ /* 0x040fe20007ffe0ff */
[----:B------:R-:W-:Y:S01]  /*1dc0*/  STL [R1+0x8d8], R70 ;  /* 0x0008d84601007387 */ /* 0x000fe20000100800 */
[----:B------:R-:W-:Y:S01]  /*1dd0*/  IADD3 R38, R202, 0x31, RZ ;  /* 0x00000031ca267810 */ /* 0x000fe20007ffe0ff */
[----:B------:R-:W-:Y:S01]  /*1de0*/  IMAD.MOV R8, RZ, RZ, -R8 ;  /* 0x000000ffff087224 */ /* 0x000fe200078e0a08 */
[----:B------:R-:W-:Y:S01]  /*1df0*/  IABS R105, R40 ;  /* 0x0000002800697213 */ /* 0x000fe20000000000 */
[----:B------:R-:W-:Y:S01]  /*1e00*/  @!P6 IMAD.IADD R51, R51, 0x1, -R0 ;  /* 0x000000013333e824 */ /* 0x000fe200078e0a00 */
[C---:B------:R-:W-:Y:S01]  /*1e10*/  ISETP.GT.U32.AND P6, PT, R0.reuse, R61, PT ;  /* 0x0000003d0000720c */ /* 0x040fe20003fc4070 */
[----:B------:R-:W-:Y:S01]  /*1e20*/  IMAD.MOV R6, RZ, RZ, -R6 ;  /* 0x000000ffff067224 */ /* 0x000fe200078e0a06 */
[----:B------:R-:W-:Y:S01]  /*1e30*/  IABS R109, R36 ;  /* 0x00000024006d7213 */ /* 0x000fe20000000000 */
[----:B------:R-:W-:Y:S01]  /*1e40*/  IMAD.MOV R10, RZ, RZ, -R10 ;  /* 0x000000ffff0a7224 */ /* 0x000fe200078e0a0a */
[----:B------:R-:W-:Y:S01]  /*1e50*/  @!P4 IADD3 R51, -R51, RZ, RZ ;  /* 0x000000ff3333c210 */ /* 0x000fe20007ffe1ff */
[C---:B------:R-:W-:Y:S01]  /*1e60*/  IMAD R65, R0.reuse, R8, R65 ;  /* 0x0000000800417224 */ /* 0x040fe200078e0241 */
[C---:B------:R-:W-:Y:S01]  /*1e70*/  ISETP.GT.U32.AND P4, PT, R0.reuse, R57, PT ;  /* 0x000000390000720c */ /* 0x040fe20003f84070 */
        /* <DEDUP_REMOVED lines=13> */
[----:B------:R-:W-:Y:S01]  /*1f50*/  @!P6 IADD3 R61, R61, -R0, RZ ;  /* 0x800000003d3de210 */ /* 0x000fe20007ffe0ff */
[----:B------:R-:W-:Y:S01]  /*1f60*/  STL [R1+0x8d4], R68 ;  /* 0x0008d44401007387 */ /* 0x000fe20000100800 */
[----:B------:R-:W-:Y:S01]  /*1f70*/  IABS R111, R34 ;  /* 0x00000022006f7213 */ /* 0x000fe20000000000 */
[--C-:B------:R-:W-:Y:S01]  /*1f80*/  @!P4 IMAD.IADD R57, R57, 0x1, -R0.reuse ;  /* 0x000000013939c824 */ /* 0x100fe200078e0a00 */
[----:B------:R-:W-:Y:S01]  /*1f90*/  ISETP.GT.U32.AND P6, PT, R0, R61, PT ;  /* 0x0000003d0000720c */ /* 0x000fe20003fc4070 */
[----:B------:R-:W-:Y:S01]  /*1fa0*/  @!P0 IMAD.IADD R65, R65, 0x1, -R0 ;  /* 0x0000000141418824 */ /* 0x000fe200078e0a00 */
[----:B------:R-:W-:Y:S01]  /*1fb0*/  ISETP.GE.AND P4, PT, R90, RZ, PT ;  /* 0x000000ff5a00720c */ /* 0x000fe20003f86270 */
[----:B------:R-:W-:Y:S01]  /*1fc0*/  IMAD.MOV R6, RZ, RZ, -R6 ;  /* 0x000000ffff067224 */ /* 0x000fe200078e0a06 */
[----:B------:R-:W-:Y:S01]  /*1fd0*/  ISETP.GE.AND P0, PT, R86, RZ, PT ;  /* 0x000000ff5600720c */ /* 0x000fe20003f06270 */
[--C-:B------:R-:W-:Y:S01]  /*1fe0*/  @!P2 IMAD.IADD R63, R63, 0x1, -R0.reuse ;  /* 0x000000013f3fa824 */ /* 0x100fe200078e0a00 */
[----:B------:R-:W-:Y:S01]  /*1ff0*/  ISETP.GE.AND P2, PT, R88, RZ, PT ;  /* 0x000000ff5800720c */ /* 0x000fe20003f46270 */
[----:B------:R-:W-:Y:S01]  /*2000*/  @!P1 IMAD.IADD R69, R69, 0x1, -R0 ;  /* 0x0000000145459824 */ /* 0x000fe200078e0a00 */
[----:B------:R-:W-:Y:S01]  /*2010*/  ISETP.GE.AND P1, PT, R84, RZ, PT ;  /* 0x000000ff5400720c */ /* 0x000fe20003f26270 */
[----:B------:R-:W-:Y:S01]  /*2020*/  @!P5 IMAD.MOV R49, RZ, RZ, -R49 ;  /* 0x000000ffff31d224 */ /* 0x000fe200078e0a31 */
[C---:B------:R-:W-:Y:S01]  /*2030*/  ISETP.GT.U32.AND P5, PT, R0.reuse, R57, PT ;  /* 0x000000390000720c */ /* 0x040fe20003fa4070 */
[----:B------:R-:W-:Y:S01]  /*2040*/  IMAD R67, R0, R6, R67 ;  /* 0x0000000600437224 */ /* 0x000fe200078e0243 */
[----:B------:R-:W-:Y:S01]  /*2050*/  IADD3 R32, R202, 0x34, RZ ;  /* 0x00000034ca207810 */ /* 0x000fe20007ffe0ff */
[----:B------:R-:W-:Y:S01]  /*2060*/  IMAD.HI.U32 R6, R5, R73, RZ ;  /* 0x0000004905067227 */ /* 0x000fe200078e00ff */
[----:B------:R-:W-:Y:S01]  /*2070*/  @!P6 IADD3 R61, R61, -R0, RZ ;  /* 0x800000003d3de210 */ /* 0x000fe20007ffe0ff */
[----:B------:R-:W-:Y:S01]  /*2080*/  STL [R1+0x8d0], R66 ;  /* 0x0008d04201007387 */ /* 0x000fe20000100800 */
[C---:B------:R-:W-:Y:S01]  /*2090*/  ISETP.GT.U32.AND P6, PT, R0.reuse, R71, PT ;  /* 0x000000470000720c */ /* 0x040fe20003fc4070 */
[----:B------:R-:W-:Y:S01]  /*20a0*/  IMAD.MOV R6, RZ, RZ, -R6 ;  /* 0x000000ffff067224 */ /* 0x000fe200078e0a06 */
[----:B------:R-:W-:Y:S01]  /*20b0*/  @!P0 IADD3 R59, -R59, RZ, RZ ;  /* 0x000000ff3b3b8210 */ /* 0x000fe20007ffe1ff */
[----:B------:R-:W-:Y:S01]  /*20c0*/  @!P4 IMAD.MOV R53, RZ, RZ, -R53 ;  /* 0x000000ffff35c224 */ /* 0x000fe200078e0a35 */
[C---:B------:R-:W-:Y:S01]  /*20d0*/  ISETP.GT.U32.AND P4, PT, R0.reuse, R63, PT ;  /* 0x0000003f0000720c */ /* 0x040fe20003f84070 */
[C---:B------:R-:W-:Y:S01]  /*20e0*/  IMAD R73, R0.reuse, R6, R73 ;  /* 0x0000000600497224 */ /* 0x040fe200078e0249 */
[----:B------:R-:W-:Y:S01]  /*20f0*/  ISETP.GT.U32.AND P0, PT, R0, R69, PT ;  /* 0x000000450000720c */ /* 0x000fe20003f04070 */
[----:B------:R-:W-:Y:S01]  /*2100*/  IMAD.HI.U32 R8, R5, R75, RZ ;  /* 0x0000004b05087227 */ /* 0x000fe200078e00ff */
[----:B------:R-:W-:Y:S01]  /*2110*/  IABS R113, R32 ;  /* 0x0000002000717213 */ /* 0x000fe20000000000 */
[----:B------:R-:W-:Y:S01]  /*2120*/  STL [R1+0x8cc], R64 ;  /* 0x0008cc4001007387 */ /* 0x000fe20000100800 */
[----:B--2---:R-:W-:Y:S01]  /*2130*/  IADD3 R26, R202, 0x36, RZ ;  /* 0x00000036ca1a7810 */ /* 0x004fe20007ffe0ff */
[----:B------:R-:W-:Y:S01]  /*2140*/  @!P2 IMAD.MOV R55, RZ, RZ, -R55 ;  /* 0x000000ffff37a224 */ /* 0x000fe200078e0a37 */
[C---:B------:R-:W-:Y:S01]  /*2150*/  ISETP.GT.U32.AND P2, PT, R0.reuse, R65, PT ;  /* 0x000000410000720c */ /* 0x040fe20003f44070 */
[----:B------:R-:W-:Y:S01]  /*2160*/  @!P1 IMAD.MOV R61, RZ, RZ, -R61 ;  /* 0x000000ffff3d9224 */ /* 0x000fe200078e0a3d */
[C---:B------:R-:W-:Y:S01]  /*2170*/  ISETP.GT.U32.AND P1, PT, R0.reuse, R67, PT ;  /* 0x000000430000720c */ /* 0x040fe20003f24070 */
[----:B------:R-:W-:Y:S01]  /*2180*/  @!P5 IMAD.IADD R57, R57, 0x1, -R0 ;  /* 0x000000013939d824 */ /* 0x000fe200078e0a00 */
[----:B------:R-:W-:Y:S01]  /*2190*/  ISETP.GT.U32.AND P5, PT, R0, R73, PT ;  /* 0x000000490000720c */ /* 0x000fe20003fa4070 */
[----:B------:R-:W-:Y:S01]  /*21a0*/  IMAD.HI.U32 R10, R5, R79, RZ ;  /* 0x0000004f050a7227 */ /* 0x000fe200078e00ff */
[----:B------:R-:W-:Y:S01]  /*21b0*/  IADD3 R30, R202, 0x35, RZ ;  /* 0x00000035ca1e7810 */ /* 0x000fe20007ffe0ff */
[----:B------:R-:W-:Y:S01]  /*21c0*/  STL [R1+0x8c8], R62 ;  /* 0x0008c83e01007387 */ /* 0x000fe20000100800 */
[----:B------:R-:W-:Y:S01]  /*21d0*/  @!P0 IADD3 R69, R69, -R0, RZ ;  /* 0x8000000045458210 */ /* 0x000fe20007ffe0ff */
[----:B------:R-:W-:Y:S01]  /*21e0*/  IMAD.MOV R8, RZ, RZ, -R8 ;  /* 0x000000ffff087224 */ /* 0x000fe200078e0a08 */
[----:B------:R-:W-:Y:S01]  /*21f0*/  ISETP.GE.AND P0, PT, R82, RZ, PT ;  /* 0x000000ff5200720c */ /* 0x000fe20003f06270 */
[----:B------:R-:W-:Y:S01]  /*2200*/  IMAD.MOV R10, RZ, RZ, -R10 ;  /* 0x000000ffff0a7224 */ /* 0x000fe200078e0a0a */
[----:B------:R-:W-:Y:S01]  /*2210*/  IABS R117, R26 ;  /* 0x0000001a00757213 */ /* 0x000fe20000000000 */
[----:B------:R-:W-:Y:S01]  /*2220*/  IMAD R75, R0, R8, R75 ;  /* 0x00000008004b7224 */ /* 0x000fe200078e024b */
[----:B------:R-:W-:Y:S01]  /*2230*/  IABS R115, R30 ;  /* 0x0000001e00737213 */ /* 0x000fe20000000000 */
[--C-:B------:R-:W-:Y:S01]  /*2240*/  @!P6 IMAD.IADD R71, R71, 0x1, -R0.reuse ;  /* 0x000000014747e824 */ /* 0x100fe200078e0a00 */
[----:B-1----:R-:W-:Y:S01]  /*2250*/  IADD3 R24, R202, 0x37, RZ ;  /* 0x00000037ca187810 */ /* 0x002fe20007ffe0ff */
[----:B------:R-:W-:Y:S01]  /*2260*/  IMAD R79, R0, R10, R79 ;  /* 0x0000000a004f7224 */ /* 0x000fe200078e024f */
[----:B---3--:R-:W-:Y:S01]  /*2270*/  IADD3 R22, R202, 0x38, RZ ;  /* 0x00000038ca167810 */ /* 0x008fe20007ffe0ff */
[--C-:B------:R-:W-:Y:S01]  /*2280*/  @!P4 IMAD.IADD R63, R63, 0x1, -R0.reuse ;  /* 0x000000013f3fc824 */ /* 0x100fe200078e0a00 */
[C---:B------:R-:W-:Y:S01]  /*2290*/  ISETP.GT.U32.AND P6, PT, R0.reuse, R71, PT ;  /* 0x000000470000720c */ /* 0x040fe20003fc4070 */
[--C-:B------:R-:W-:Y:S01]  /*22a0*/  @!P2 IMAD.IADD R65, R65, 0x1, -R0.reuse ;  /* 0x000000014141a824 */ /* 0x100fe200078e0a00 */
[C---:B------:R-:W-:Y:S01]  /*22b0*/  ISETP.GT.U32.AND P4, PT, R0.reuse, R75, PT ;  /* 0x0000004b0000720c */ /* 0x040fe20003f84070 */
[--C-:B------:R-:W-:Y:S01]  /*22c0*/  @!P1 IMAD.IADD R67, R67, 0x1, -R0.reuse ;  /* 0x0000000143439824 */ /* 0x100fe200078e0a00 */
[----:B------:R-:W-:Y:S01]  /*22d0*/  ISETP.GT.U32.AND P2, PT, R0, R79, PT ;  /* 0x0000004f0000720c */ /* 0x000fe20003f44070 */
[----:B------:R-:W-:Y:S01]  /*22e0*/  @!P5 IMAD.IADD R73, R73, 0x1, -R0 ;  /* 0x000000014949d824 */ /* 0x000fe200078e0a00 */
[----:B------:R-:W-:Y:S01]  /*22f0*/  ISETP.GE.AND P1, PT, R80, RZ, PT ;  /* 0x000000ff5000720c */ /* 0x000fe20003f26270 */
[----:B------:R-:W-:Y:S01]  /*2300*/  IMAD.HI.U32 R6, R5, R77, RZ ;  /* 0x0000004d05067227 */ /* 0x000fe200078e00ff */
[----:B------:R-:W-:Y:S01]  /*2310*/  ISETP.GE.AND P5, PT, R78, RZ, PT ;  /* 0x000000ff4e00720c */ /* 0x000fe20003fa6270 */
[----:B------:R-:W-:Y:S01]  /*2320*/  STL [R1+0x8c4], R60 ;  /* 0x0008c43c01007387 */ /* 0x000fe20000100800 */
[----:B------:R-:W-:Y:S01]  /*2330*/  IABS R119, R24 ;  /* 0x0000001800777213 */ /* 0x000fe20000000000 */
[----:B------:R-:W-:Y:S01]  /*2340*/  IMAD.MOV R6, RZ, RZ, -R6 ;  /* 0x000000ffff067224 */ /* 0x000fe200078e0a06 */
[----:B------:R-:W-:Y:S01]  /*2350*/  IABS R121, R22 ;  /* 0x0000001600797213 */ /* 0x000fe20000000000 */
[--C-:B------:R-:W-:Y:S01]  /*2360*/  @!P6 IMAD.IADD R71, R71, 0x1, -R0.reuse ;  /* 0x000000014747e824 */ /* 0x100fe200078e0a00 */
[----:B------:R-:W-:Y:S01]  /*2370*/  ISETP.GT.U32.AND P6, PT, R0, R81, PT ;  /* 0x000000510000720c */ /* 0x000fe20003fc4070 */
[----:B------:R-:W-:Y:S01]  /*2380*/  @!P4 IMAD.IADD R75, R75, 0x1, -R0 ;  /* 0x000000014b4bc824 */ /* 0x000fe200078e0a00 */
[----:B------:R-:W-:Y:S01]  /*2390*/  ISETP.GE.AND P4, PT, R76, RZ, PT ;  /* 0x000000ff4c00720c */ /* 0x000fe20003f86270 */
[----:B------:R-:W-:Y:S01]  /*23a0*/  @!P0 IMAD.MOV R57, RZ, RZ, -R57 ;  /* 0x000000ffff398224 */ /* 0x000fe200078e0a39 */
[C---:B------:R-:W-:Y:S01]  /*23b0*/  ISETP.GT.U32.AND P0, PT, R0.reuse, R67, PT ;  /* 0x000000430000720c */ /* 0x040fe20003f04070 */
[----:B------:R-:W-:Y:S01]  /*23c0*/  IMAD R77, R0, R6, R77 ;  /* 0x00000006004d7224 */ /* 0x000fe200078e024d */
[----:B------:R-:W-:Y:S01]  /*23d0*/  @!P2 IADD3 R79, R79, -R0, RZ ;  /* 0x800000004f4fa210 */ /* 0x000fe20007ffe0ff */
[----:B------:R-:W-:Y:S01]  /*23e0*/  IMAD.HI.U32 R6, R5, R83, RZ ;  /* 0x0000005305067227 */ /* 0x000fe200078e00ff */
[----:B------:R-:W-:Y:S01]  /*23f0*/  ISETP.GE.AND P2, PT, R74, RZ, PT ;  /* 0x000000ff4a00720c */ /* 0x000fe20003f46270 */
[----:B------:R-:W-:Y:S01]  /*2400*/  STL [R1+0x8c0], R58 ;  /* 0x0008c03a01007387 */ /* 0x000fe20000100800 */
[----:B------:R-:W-:Y:S01]  /*2410*/  @!P5 IADD3 R65, -R65, RZ, RZ ;  /* 0x000000ff4141d210 */ /* 0x000fe20007ffe1ff */
[----:B------:R-:W-:Y:S01]  /*2420*/  @!P1 IMAD.MOV R63, RZ, RZ, -R63 ;  /* 0x000000ffff3f9224 */ /* 0x000fe200078e0a3f */
[C---:B------:R-:W-:Y:S01]  /*2430*/  ISETP.GT.U32.AND P1, PT, R0.reuse, R73, PT ;  /* 0x000000490000720c */ /* 0x040fe20003f24070 */
[C---:B------:R-:W-:Y:S01]  /*2440*/  IMAD.HI.U32 R8, R5.reuse, R87, RZ ;  /* 0x0000005705087227 */ /* 0x040fe200078e00ff */
[----:B------:R-:W-:Y:S01]  /*2450*/  ISETP.GT.U32.AND P5, PT, R0, R75, PT ;  /* 0x0000004b0000720c */ /* 0x000fe20003fa4070 */
[----:B------:R-:W-:Y:S01]  /*2460*/  STL [R1+0x8bc], R56 ;  /* 0x0008bc3801007387 */ /* 0x000fe20000100800 */
[C---:B----4-:R-:W-:Y:S01]  /*2470*/  IADD3 R20, R202.reuse, 0x39, RZ ;  /* 0x00000039ca147810 */ /* 0x050fe20007ffe0ff */
[----:B------:R-:W-:Y:S01]  /*2480*/  IMAD.HI.U32 R10, R5, R91, RZ ;  /* 0x0000005b050a7227 */ /* 0x000fe200078e00ff */
[----:B------:R-:W-:Y:S01]  /*2490*/  IADD3 R18, R202, 0x3a, RZ ;  /* 0x0000003aca127810 */ /* 0x000fe20007ffe0ff */
[----:B------:R1:W-:Y:S01]  /*24a0*/  STL [R1+0x8b8], R28 ;  /* 0x0008b81c01007387 */ /* 0x0003e20000100800 */
[----:B------:R-:W-:Y:S01]  /*24b0*/  IABS R123, R20 ;  /* 0x00000014007b7213 */ /* 0x000fe20000000000 */
[----:B------:R-:W-:Y:S01]  /*24c0*/  IMAD.MOV R6, RZ, RZ, -R6 ;  /* 0x000000ffff067224 */ /* 0x000fe200078e0a06 */
[----:B------:R-:W-:Y:S01]  /*24d0*/  IABS R125, R18 ;  /* 0x00000012007d7213 */ /* 0x000fe20000000000 */
[----:B------:R-:W-:Y:S01]  /*24e0*/  IMAD.MOV R8, RZ, RZ, -R8 ;  /* 0x000000ffff087224 */ /* 0x000fe200078e0a08 */
[----:B------:R-:W-:Y:S01]  /*24f0*/  IADD3 R4, R14, R4, RZ ;  /* 0x000000040e047210 */ /* 0x000fe20007ffe0ff */
[----:B------:R-:W-:Y:S01]  /*2500*/  IMAD.MOV R10, RZ, RZ, -R10 ;  /* 0x000000ffff0a7224 */ /* 0x000fe200078e0a0a */
[----:B------:R-:W-:Y:S01]  /*2510*/  IADD3 R14, R202, 0x3b, RZ ;  /* 0x0000003bca0e7810 */ /* 0x000fe20007ffe0ff */
[C---:B------:R-:W-:Y:S01]  /*2520*/  IMAD R83, R0.reuse, R6, R83 ;  /* 0x0000000600537224 */ /* 0x040fe200078e0253 */
[----:B------:R-:W-:Y:S01]  /*2530*/  @!P5 IADD3 R75, R75, -R0, RZ ;  /* 0x800000004b4bd210 */ /* 0x000fe20007ffe0ff */
[--C-:B------:R-:W-:Y:S01]  /*2540*/  @!P6 IMAD.IADD R81, R81, 0x1, -R0.reuse ;  /* 0x000000015151e824 */ /* 0x100fe200078e0a00 */
[----:B------:R-:W-:Y:S01]  /*2550*/  IABS R127, R14 ;  /* 0x0000000e007f7213 */ /* 0x000fe20000000000 */
[----:B------:R-:W-:Y:S01]  /*2560*/  @!P4 IMAD.MOV R69, RZ, RZ, -R69 ;  /* 0x000000ffff45c224 */ /* 0x000fe200078e0a45 */
[C---:B------:R-:W-:Y:S01]  /*2570*/  ISETP.GT.U32.AND P4, PT, R0.reuse, R79, PT ;  /* 0x0000004f0000720c */ /* 0x040fe20003f84070 */
[C---:B------:R-:W-:Y:S01]  /*2580*/  IMAD R87, R0.reuse, R8, R87 ;  /* 0x0000000800577224 */ /* 0x040fe200078e0257 */
[C---:B------:R-:W-:Y:S01]  /*2590*/  ISETP.GT.U32.AND P6, PT, R0.reuse, R81, PT ;  /* 0x000000510000720c */ /* 0x040fe20003fc4070 */
[----:B------:R-:W-:Y:S01]  /*25a0*/  IMAD R91, R0, R10, R91 ;  /* 0x0000000a005b7224 */ /* 0x000fe200078e025b */
[----:B------:R-:W-:Y:S01]  /*25b0*/  IADD3 R12, R202, 0x3c, RZ ;  /* 0x0000003cca0c7810 */ /* 0x000fe20007ffe0ff */
[--C-:B------:R-:W-:Y:S01]  /*25c0*/  @!P0 IMAD.IADD R67, R67, 0x1, -R0.reuse ;  /* 0x0000000143438824 */ /* 0x100fe200078e0a00 */
[C---:B------:R-:W-:Y:S01]  /*25d0*/  ISETP.GT.U32.AND P0, PT, R0.reuse, R83, PT ;  /* 0x000000530000720c */ /* 0x040fe20003f04070 */
[----:B------:R-:W-:Y:S01]  /*25e0*/  @!P2 IMAD.MOV R71, RZ, RZ, -R71 ;  /* 0x000000ffff47a224 */ /* 0x000fe200078e0a47 */
[C---:B------:R-:W-:Y:S01]  /*25f0*/  ISETP.GT.U32.AND P2, PT, R0.reuse, R77, PT ;  /* 0x0000004d0000720c */ /* 0x040fe20003f44070 */
[--C-:B------:R-:W-:Y:S01]  /*2600*/  @!P1 IMAD.IADD R73, R73, 0x1, -R0.reuse ;  /* 0x0000000149499824 */ /* 0x100fe200078e0a00 */
[C---:B------:R-:W-:Y:S01]  /*2610*/  ISETP.GT.U32.AND P1, PT, R0.reuse, R87, PT ;  /* 0x000000570000720c */ /* 0x040fe20003f24070 */
[----:B------:R-:W-:Y:S01]  /*2620*/  IMAD.HI.U32 R6, R5, R89, RZ ;  /* 0x0000005905067227 */ /* 0x000fe200078e00ff */
[----:B------:R-:W-:Y:S01]  /*2630*/  ISETP.GT.U32.AND P5, PT, R0, R91, PT ;  /* 0x0000005b0000720c */ /* 0x000fe20003fa4070 */
[----:B------:R-:W-:Y:S01]  /*2640*/  STL [R1+0x8b4], R54 ;  /* 0x0008b43601007387 */ /* 0x000fe20000100800 */
[----:B------:R-:W-:Y:S01]  /*2650*/  IABS R129, R12 ;  /* 0x0000000c00817213 */ /* 0x000fe20000000000 */
        /* <DEDUP_REMOVED lines=8> */
[----:B------:R-:W-:Y:S01]  /*26e0*/  IMAD.MOV R6, RZ, RZ, -R6 ;  /* 0x000000ffff067224 */ /* 0x000fe200078e0a06 */
[----:B------:R-:W-:Y:S01]  /*26f0*/  @!P1 IADD3 R87, R87, -R0, RZ ;  /* 0x8000000057579210 */ /* 0x000fe20007ffe0ff */
[--C-:B------:R-:W-:Y:S01]  /*2700*/  @!P5 IMAD.IADD R91, R91, 0x1, -R0.reuse ;  /* 0x000000015b5bd824 */ /* 0x100fe200078e0a00 */
[----:B------:R-:W-:Y:S01]  /*2710*/  ISETP.GE.AND P1, PT, R66, RZ, PT ;  /* 0x000000ff4200720c */ /* 0x000fe20003f26270 */
[----:B------:R-:W-:Y:S01]  /*2720*/  IMAD R89, R0, R6, R89 ;  /* 0x0000000600597224 */ /* 0x000fe200078e0259 */
[----:B------:R-:W-:Y:S01]  /*2730*/  ISETP.GE.AND P5, PT, R64, RZ, PT ;  /* 0x000000ff4000720c */ /* 0x000fe20003fa6270 */
[----:B------:R-:W-:Y:S01]  /*2740*/  @!P4 IMAD.MOV R67, RZ, RZ, -R67 ;  /* 0x000000ffff43c224 */ /* 0x000fe200078e0a43 */
[C---:B------:R-:W-:Y:S01]  /*2750*/  ISETP.GT.U32.AND P4, PT, R0.reuse, R77, PT ;  /* 0x0000004d0000720c */ /* 0x040fe20003f84070 */
[C---:B------:R-:W-:Y:S01]  /*2760*/  IMAD.HI.U32 R6, R5.reuse, R95, RZ ;  /* 0x0000005f05067227 */ /* 0x040fe200078e00ff */
[----:B------:R-:W-:Y:S03]  /*2770*/  STL [R1+0x8a4], R52 ;  /* 0x0008a43401007387 */ /* 0x000fe60000100800 */
[----:B------:R-:W-:Y:S01]  /*2780*/  @!P0 IMAD.MOV R75, RZ, RZ, -R75 ;  /* 0x000000ffff4b8224 */ /* 0x000fe200078e0a4b */
[C---:B------:R-:W-:Y:S01]  /*2790*/  ISETP.GT.U32.AND P0, PT, R0.reuse, R87, PT ;  /* 0x000000570000720c */ /* 0x040fe20003f04070 */
[----:B------:R-:W-:Y:S01]  /*27a0*/  IMAD.HI.U32 R10, R5, R99, RZ ;  /* 0x00000063050a7227 */ /* 0x000fe200078e00ff */
[----:B------:R-:W-:Y:S01]  /*27b0*/  @!P2 IADD3 R73, -R73, RZ, RZ ;  /* 0x000000ff4949a210 */ /* 0x000fe20007ffe1ff */
[----:B------:R-:W-:Y:S01]  /*27c0*/  STL [R1+0x8a0], R50 ;  /* 0x0008a03201007387 */ /* 0x000fe20000100800 */
[----:B------:R-:W-:Y:S01]  /*27d0*/  ISETP.GT.U32.AND P2, PT, R0, R83, PT ;  /* 0x000000530000720c */ /* 0x000fe20003f44070 */
[----:B------:R-:W-:-:S02]  /*27e0*/  @!P6 IMAD.IADD R93, R93, 0x1, -R0 ;  /* 0x000000015d5de824 */ /* 0x000fc400078e0a00 */
[----:B------:R-:W-:Y:S01]  /*27f0*/  @!P1 IMAD.MOV R79, RZ, RZ, -R79 ;  /* 0x000000ffff4f9224 */ /* 0x000fe200078e0a4f */
[C---:B------:R-:W-:Y:S01]  /*2800*/  ISETP.GT.U32.AND P1, PT, R0.reuse, R91, PT ;  /* 0x0000005b0000720c */ /* 0x040fe20003f24070 */
[----:B------:R-:W-:Y:S01]  /*2810*/  @!P5 IMAD.MOV R81, RZ, RZ, -R81 ;  /* 0x000000ffff51d224 */ /* 0x000fe200078e0a51 */
[C---:B------:R-:W-:Y:S01]  /*2820*/  ISETP.GT.U32.AND P5, PT, R0.reuse, R89, PT ;  /* 0x000000590000720c */ /* 0x040fe20003fa4070 */
[----:B------:R-:W-:Y:S01]  /*2830*/  IMAD.HI.U32 R8, R5, R97, RZ ;  /* 0x0000006105087227 */ /* 0x000fe200078e00ff */
[C---:B------:R-:W-:Y:S01]  /*2840*/  ISETP.GT.U32.AND P6, PT, R0.reuse, R93, PT ;  /* 0x0000005d0000720c */ /* 0x040fe20003fc4070 */
[----:B------:R-:W-:Y:S02]  /*2850*/  STL [R1+0x89c], R48 ;  /* 0x00089c3001007387 */ /* 0x000fe40000100800 */
[----:B------:R-:W-:Y:S02]  /*2860*/  IMAD.MOV R6, RZ, RZ, -R6 ;  /* 0x000000ffff067224 */ /* 0x000fe400078e0a06 */
[----:B------:R-:W-:Y:S01]  /*2870*/  IMAD.MOV R10, RZ, RZ, -R10 ;  /* 0x000000ffff0a7224 */ /* 0x000fe200078e0a0a */
[----:B------:R-:W-:Y:S01]  /*2880*/  @!P2 IADD3 R83, R83, -R0, RZ ;  /* 0x800000005353a210 */ /* 0x000fe20007ffe0ff */
[----:B------:R-:W-:Y:S01]  /*2890*/  IMAD.MOV R8, RZ, RZ, -R8 ;  /* 0x000000ffff087224 */ /* 0x000fe200078e0a08 */
[----:B------:R-:W-:Y:S01]  /*28a0*/  STL [R1+0x898], R46 ;  /* 0x0008982e01007387 */ /* 0x000fe20000100800 */
[----:B------:R-:W-:-:S02]  /*28b0*/  IMAD R95, R0, R6, R95 ;  /* 0x00000006005f7224 */ /* 0x000fc400078e025f */
[C---:B------:R-:W-:Y:S01]  /*28c0*/  IMAD R99, R0.reuse, R10, R99 ;  /* 0x0000000a00637224 */ /* 0x040fe200078e0263 */
[----:B------:R-:W-:Y:S01]  /*28d0*/  STL [R1+0x894], R42 ;  /* 0x0008942a01007387 */ /* 0x000fe20000100800 */
[C---:B------:R-:W-:Y:S02]  /*28e0*/  IMAD R97, R0.reuse, R8, R97 ;  /* 0x0000000800617224 */ /* 0x040fe400078e0261 */
        /* <DEDUP_REMOVED lines=11> */
[----:B------:R-:W-:Y:S01]  /*29a0*/  ISETP.GT.U32.AND P6, PT, R0, R101, PT ;  /* 0x000000650000720c */ /* 0x000fe20003fc4070 */
[----:B------:R-:W-:Y:S02]  /*29b0*/  STL [R1+0x890], R40 ;  /* 0x0008902801007387 */ /* 0x000fe40000100800 */
[----:B------:R-:W-:Y:S01]  /*29c0*/  @!P4 IADD3 R95, R95, -R0, RZ ;  /* 0x800000005f5fc210 */ /* 0x000fe20007ffe0ff */
[----:B------:R-:W-:Y:S01]  /*29d0*/  IMAD.MOV R6, RZ, RZ, -R6 ;  /* 0x000000ffff067224 */ /* 0x000fe200078e0a06 */
[----:B------:R-:W-:Y:S01]  /*29e0*/  ISETP.GE.AND P4, PT, R58, RZ, PT ;  /* 0x000000ff3a00720c */ /* 0x000fe20003f86270 */
[--C-:B------:R-:W-:Y:S01]  /*29f0*/  @!P0 IMAD.IADD R99, R99, 0x1, -R0.reuse ;  /* 0x0000000163638824 */ /* 0x100fe200078e0a00 */
[----:B------:R-:W-:Y:S01]  /*2a00*/  ISETP.GE.AND P0, PT, R28, RZ, PT ;  /* 0x000000ff1c00720c */ /* 0x000fe20003f06270 */
[----:B------:R-:W-:Y:S01]  /*2a10*/  @!P2 IMAD.IADD R97, R97, 0x1, -R0 ;  /* 0x000000016161a824 */ /* 0x000fe200078e0a00 */
[----:B------:R-:W-:Y:S01]  /*2a20*/  ISETP.GE.AND P2, PT, R56, RZ, PT ;  /* 0x000000ff3800720c */ /* 0x000fe20003f46270 */
[C---:B------:R-:W-:Y:S01]  /*2a30*/  IMAD R103, R0.reuse, R6, R103 ;  /* 0x0000000600677224 */ /* 0x040fe200078e0267 */
[----:B------:R-:W-:Y:S01]  /*2a40*/  @!P1 IADD3 R77, -R77, RZ, RZ ;  /* 0x000000ff4d4d9210 */ /* 0x000fe20007ffe1ff */
[----:B------:R-:W-:Y:S01]  /*2a50*/  @!P5 IMAD.MOV R83, RZ, RZ, -R83 ;  /* 0x000000ffff53d224 */ /* 0x000fe200078e0a53 */
[C---:B------:R-:W-:Y:S01]  /*2a60*/  ISETP.GT.U32.AND P1, PT, R0.reuse, R89, PT ;  /* 0x000000590000720c */ /* 0x040fe20003f24070 */
[C---:B------:R-:W-:Y:S01]  /*2a70*/  IMAD.HI.U32 R6, R5.reuse, R105, RZ ;  /* 0x0000006905067227 */ /* 0x040fe200078e00ff */
[----:B------:R-:W-:Y:S01]  /*2a80*/  ISETP.GT.U32.AND P5, PT, R0, R99, PT ;  /* 0x000000630000720c */ /* 0x000fe20003fa4070 */
[----:B-1----:R-:W1:Y:S02]  /*2a90*/  S2R R28, SR_TID.X ;  /* 0x00000000001c7919 */ /* 0x002e640000002100 */
[----:B------:R-:W-:-:S02]  /*2aa0*/  IMAD.HI.U32 R10, R5, R109, RZ ;  /* 0x0000006d050a7227 */ /* 0x000fc400078e00ff */
[----:B------:R-:W-:Y:S02]  /*2ab0*/  STL [R1+0x88c], R38 ;  /* 0x00088c2601007387 */ /* 0x000fe40000100800 */
[----:B------:R-:W-:Y:S01]  /*2ac0*/  @!P6 IMAD.IADD R101, R101, 0x1, -R0 ;  /* 0x000000016565e824 */ /* 0x000fe200078e0a00 */
[----:B------:R-:W-:Y:S01]  /*2ad0*/  ISETP.GT.U32.AND P6, PT, R0, R95, PT ;  /* 0x0000005f0000720c */ /* 0x000fe20003fc4070 */
[----:B------:R-:W-:Y:S01]  /*2ae0*/  IMAD.HI.U32 R8, R5, R107, RZ ;  /* 0x0000006b05087227 */ /* 0x000fe200078e00ff */
[----:B------:R-:W-:Y:S01]  /*2af0*/  STL [R1+0x888], R36 ;  /* 0x0008882401007387 */ /* 0x000fe20000100800 */
[----:B------:R-:W-:Y:S02]  /*2b00*/  @!P1 IADD3 R89, R89, -R0, RZ ;  /* 0x8000000059599210 */ /* 0x000fe40007ffe0ff */
[----:B------:R-:W-:Y:S01]  /*2b10*/  IMAD.MOV R6, RZ, RZ, -R6 ;  /* 0x000000ffff067224 */ /* 0x000fe200078e0a06 */
[----:B------:R-:W-:Y:S01]  /*2b20*/  STL [R1+0x76c], R16 ;  /* 0x00076c1001007387 */ /* 0x000fe20000100800 */
[----:B------:R-:W-:-:S02]  /*2b30*/  IMAD.MOV R10, RZ, RZ, -R10 ;  /* 0x000000ffff0a7224 */ /* 0x000fc400078e0a0a */
[----:B------:R-:W-:Y:S01]  /*2b40*/  IMAD.MOV R8, RZ, RZ, -R8 ;  /* 0x000000ffff087224 */ /* 0x000fe200078e0a08 */
[----:B------:R-:W-:Y:S01]  /*2b50*/  STL [R1+0x884], R34 ;  /* 0x0008842201007387 */ /* 0x000fe20000100800 */
[----:B------:R-:W-:Y:S01]  /*2b60*/  @!P4 IMAD.MOV R87, RZ, RZ, -R87 ;  /* 0x000000ffff57c224 */ /* 0x000fe200078e0a57 */
[C---:B------:R-:W-:Y:S01]  /*2b70*/  ISETP.GT.U32.AND P4, PT, R0.reuse, R97, PT ;  /* 0x000000610000720c */ /* 0x040fe20003f84070 */
[C---:B------:R-:W-:Y:S01]  /*2b80*/  IMAD R105, R0.reuse, R6, R105 ;  /* 0x0000000600697224 */ /* 0x040fe200078e0269 */
[----:B------:R-:W-:Y:S01]  /*2b90*/  STL [R1+0x880], R32 ;  /* 0x0008802001007387 */ /* 0x000fe20000100800 */
[----:B------:R-:W-:Y:S01]  /*2ba0*/  IMAD R109, R0, R10, R109 ;  /* 0x0000000a006d7224 */ /* 0x000fe200078e026d */
[----:B------:R-:W-:Y:S01]  /*2bb0*/  IADD3 R10, R202, 0x3d, RZ ;  /* 0x0000003dca0a7810 */ /* 0x000fe20007ffe0ff */
[----:B------:R-:W-:Y:S01]  /*2bc0*/  @!P0 IMAD.MOV R93, RZ, RZ, -R93 ;  /* 0x000000ffff5d8224 */ /* 0x000fe200078e0a5d */
[C---:B------:R-:W-:Y:S01]  /*2bd0*/  ISETP.GT.U32.AND P0, PT, R0.reuse, R103, PT ;  /* 0x000000670000720c */ /* 0x040fe20003f04070 */
[C---:B------:R-:W-:Y:S01]  /*2be0*/  IMAD R107, R0.reuse, R8, R107 ;  /* 0x00000008006b7224 */ /* 0x040fe200078e026b */
[C---:B------:R-:W-:Y:S01]  /*2bf0*/  ISETP.GT.U32.AND P1, PT, R0.reuse, R105, PT ;  /* 0x000000690000720c */ /* 0x040fe20003f24070 */
[----:B------:R-:W-:Y:S01]  /*2c00*/  @!P2 IMAD.MOV R91, RZ, RZ, -R91 ;  /* 0x000000ffff5ba224 */ /* 0x000fe200078e0a5b */
[C---:B------:R-:W-:Y:S01]  /*2c10*/  ISETP.GT.U32.AND P2, PT, R0.reuse, R101, PT ;  /* 0x000000650000720c */ /* 0x040fe20003f44070 */
[--C-:B------:R-:W-:Y:S01]  /*2c20*/  @!P5 IMAD.IADD R99, R99, 0x1, -R0.reuse ;  /* 0x000000016363d824 */ /* 0x100fe200078e0a00 */
[C---:B------:R-:W-:Y:S01]  /*2c30*/  ISETP.GT.U32.AND P5, PT, R0.reuse, R109, PT ;  /* 0x0000006d0000720c */ /* 0x040fe20003fa4070 */
[----:B------:R-:W-:Y:S01]  /*2c40*/  @!P6 IMAD.IADD R95, R95, 0x1, -R0 ;  /* 0x000000015f5fe824 */ /* 0x000fe200078e0a00 */
[----:B------:R-:W-:Y:S01]  /*2c50*/  ISETP.GT.U32.AND P6, PT, R0, R107, PT ;  /* 0x0000006b0000720c */ /* 0x000fe20003fc4070 */
[----:B------:R-:W-:Y:S01]  /*2c60*/  IMAD.HI.U32 R6, R5, R111, RZ ;  /* 0x0000006f05067227 */ /* 0x000fe200078e00ff */
[----:B------:R-:W-:Y:S01]  /*2c70*/  IABS R131, R10 ;  /* 0x0000000a00837213 */ /* 0x000fe20000000000 */
[----:B------:R-:W-:Y:S01]  /*2c80*/  STL [R1+0x87c], R30 ;  /* 0x00087c1e01007387 */ /* 0x000fe20000100800 */
[----:B-1----:R-:W-:Y:S01]  /*2c90*/  LOP3.LUT R249, R28, 0x1f, RZ, 0xc0, !PT ;  /* 0x0000001f1cf97812 */ /* 0x002fe200078ec0ff */
[----:B------:R-:W-:Y:S01]  /*2ca0*/  IMAD.MOV R6, RZ, RZ, -R6 ;  /* 0x000000ffff067224 */ /* 0x000fe200078e0a06 */
[----:B------:R-:W-:Y:S01]  /*2cb0*/  @!P0 IADD3 R103, R103, -R0, RZ ;  /* 0x8000000067678210 */ /* 0x000fe20007ffe0ff */
[--C-:B------:R-:W-:Y:S01]  /*2cc0*/  @!P4 IMAD.IADD R97, R97, 0x1, -R0.reuse ;  /* 0x000000016161c824 */ /* 0x100fe200078e0a00 */
[----:B------:R-:W-:Y:S01]  /*2cd0*/  ISETP.GE.AND P4, PT, R54, RZ, PT ;  /* 0x000000ff3600720c */ /* 0x000fe20003f86270 */
[----:B------:R-:W-:Y:S01]  /*2ce0*/  IMAD R111, R0, R6, R111 ;  /* 0x00000006006f7224 */ /* 0x000fe200078e026f */
[----:B------:R-:W-:Y:S01]  /*2cf0*/  ISETP.GE.AND P0, PT, R50, RZ, PT ;  /* 0x000000ff3200720c */ /* 0x000fe20003f06270 */
[----:B------:R-:W-:Y:S01]  /*2d00*/  IMAD.HI.U32 R6, R5, R113, RZ ;  /* 0x0000007105067227 */ /* 0x000fe200078e00ff */
[----:B------:R-:W-:Y:S03]  /*2d10*/  STL [R1+0x878], R26 ;  /* 0x0008781a01007387 */ /* 0x000fe60000100800 */
[--C-:B------:R-:W-:Y:S01]  /*2d20*/  @!P2 IMAD.IADD R101, R101, 0x1, -R0.reuse ;  /* 0x000000016565a824 */ /* 0x100fe200078e0a00 */
[----:B------:R-:W-:Y:S01]  /*2d30*/  ISETP.GE.AND P2, PT, R52, RZ, PT ;  /* 0x000000ff3400720c */ /* 0x000fe20003f46270 */
[--C-:B------:R-:W-:Y:S01]  /*2d40*/  @!P1 IMAD.IADD R105, R105, 0x1, -R0.reuse ;  /* 0x0000000169699824 */ /* 0x100fe200078e0a00 */
[----:B------:R-:W-:Y:S01]  /*2d50*/  ISETP.GE.AND P1, PT, R48, RZ, PT ;  /* 0x000000ff3000720c */ /* 0x000fe20003f26270 */
[----:B------:R-:W-:Y:S01]  /*2d60*/  @!P5 IMAD.IADD R109, R109, 0x1, -R0 ;  /* 0x000000016d6dd824 */ /* 0x000fe200078e0a00 */
[----:B------:R-:W-:Y:S01]  /*2d70*/  ISETP.GT.U32.AND P5, PT, R0, R103, PT ;  /* 0x000000670000720c */ /* 0x000fe20003fa4070 */
[----:B------:R-:W-:Y:S01]  /*2d80*/  IMAD.MOV R6, RZ, RZ, -R6 ;  /* 0x000000ffff067224 */ /* 0x000fe200078e0a06 */
[----:B------:R-:W-:Y:S01]  /*2d90*/  STL [R1+0x874], R24 ;  /* 0x0008741801007387 */ /* 0x000fe20000100800 */
[----:B------:R-:W-:Y:S01]  /*2da0*/  @!P6 IMAD.IADD R107, R107, 0x1, -R0 ;  /* 0x000000016b6be824 */ /* 0x000fe200078e0a00 */
[----:B------:R-:W-:Y:S01]  /*2db0*/  ISETP.GE.AND P6, PT, R46, RZ, PT ;  /* 0x000000ff2e00720c */ /* 0x000fe20003fc6270 */
[----:B------:R-:W-:Y:S01]  /*2dc0*/  IMAD R113, R0, R6, R113 ;  /* 0x0000000600717224 */ /* 0x000fe200078e0271 */
[----:B------:R-:W-:Y:S01]  /*2dd0*/  STL [R1+0x870], R22 ;  /* 0x0008701601007387 */ /* 0x000fe20000100800 */
[----:B------:R-:W-:-:S02]  /*2de0*/  IMAD.HI.U32 R6, R5, R117, RZ ;  /* 0x0000007505067227 */ /* 0x000fc400078e00ff */
[----:B------:R-:W-:Y:S01]  /*2df0*/  @!P2 IADD3 R95, -R95, RZ, RZ ;  /* 0x000000ff5f5fa210 */ /* 0x000fe20007ffe1ff */
[----:B------:R-:W-:Y:S01]  /*2e00*/  STL [R1+0x86c], R20 ;  /* 0x00086c1401007387 */ /* 0x000fe20000100800 */
[----:B------:R-:W-:Y:S01]  /*2e10*/  IMAD.HI.U32 R8, R5, R115, RZ ;  /* 0x0000007305087227 */ /* 0x000fe200078e00ff */
[C---:B------:R-:W-:Y:S02]  /*2e20*/  ISETP.GT.U32.AND P2, PT, R0.reuse, R105, PT ;  /* 0x000000690000720c */ /* 0x040fe40003f44070 */
[----:B------:R-:W-:Y:S01]  /*2e30*/  @!P5 IADD3 R103, R103, -R0, RZ ;  /* 0x800000006767d210 */ /* 0x000fe20007ffe0ff */
[----:B------:R-:W-:Y:S01]  /*2e40*/  @!P4 IMAD.MOV R89, RZ, RZ, -R89 ;  /* 0x000000ffff59c224 */ /* 0x000fe200078e0a59 */
[----:B------:R-:W-:Y:S01]  /*2e50*/  ISETP.GT.U32.AND P4, PT, R0, R107, PT ;  /* 0x0000006b0000720c */ /* 0x000fe20003f84070 */
[----:B------:R-:W-:Y:S01]  /*2e60*/  IMAD.MOV R6, RZ, RZ, -R6 ;  /* 0x000000ffff067224 */ /* 0x000fe200078e0a06 */
[----:B------:R-:W-:Y:S01]  /*2e70*/  IADD3 R8, -R8, RZ, RZ ;  /* 0x000000ff08087210 */ /* 0x000fe20007ffe1ff */
[----:B------:R-:W-:Y:S01]  /*2e80*/  @!P1 IMAD.MOV R99, RZ, RZ, -R99 ;  /* 0x000000ffff639224 */ /* 0x000fe200078e0a63 */
[C---:B------:R-:W-:Y:S01]  /*2e90*/  ISETP.GT.U32.AND P1, PT, R0.reuse, R111, PT ;  /* 0x0000006f0000720c */ /* 0x040fe20003f24070 */
[C---:B------:R-:W-:Y:S01]  /*2ea0*/  IMAD R117, R0.reuse, R6, R117 ;  /* 0x0000000600757224 */ /* 0x040fe200078e0275 */
[C---:B------:R-:W-:Y:S01]  /*2eb0*/  ISETP.GT.U32.AND P5, PT, R0.reuse, R113, PT ;  /* 0x000000710000720c */ /* 0x040fe20003fa4070 */
[----:B------:R-:W-:Y:S01]  /*2ec0*/  IMAD.HI.U32 R6, R5, R119, RZ ;  /* 0x0000007705067227 */ /* 0x000fe200078e00ff */
[----:B------:R-:W-:Y:S03]  /*2ed0*/  STL [R1+0x868], R18 ;  /* 0x0008681201007387 */ /* 0x000fe60000100800 */
[----:B------:R-:W-:Y:S01]  /*2ee0*/  @!P0 IMAD.MOV R97, RZ, RZ, -R97 ;  /* 0x000000ffff618224 */ /* 0x000fe200078e0a61 */
[----:B------:R-:W-:Y:S01]  /*2ef0*/  ISETP.GT.U32.AND P0, PT, R0, R109, PT ;  /* 0x0000006d0000720c */ /* 0x000fe20003f04070 */
[----:B------:R-:W-:Y:S01]  /*2f00*/  @!P6 IMAD.MOV R101, RZ, RZ, -R101 ;  /* 0x000000ffff65e224 */ /* 0x000fe200078e0a65 */
[----:B------:R-:W-:Y:S01]  /*2f10*/  ISETP.GE.AND P6, PT, R42, RZ, PT ;  /* 0x000000ff2a00720c */ /* 0x000fe20003fc6270 */
[----:B------:R-:W-:Y:S01]  /*2f20*/  IMAD R115, R0, R8, R115 ;  /* 0x0000000800737224 */ /* 0x000fe200078e0273 */
[----:B------:R-:W-:Y:S01]  /*2f30*/  IADD3 R8, R202, 0x3e, RZ ;  /* 0x0000003eca087810 */ /* 0x000fe20007ffe0ff */
[----:B------:R-:W-:Y:S01]  /*2f40*/  IMAD.MOV R6, RZ, RZ, -R6 ;  /* 0x000000ffff067224 */ /* 0x000fe200078e0a06 */
[----:B------:R-:W-:Y:S01]  /*2f50*/  @!P1 IADD3 R111, R111, -R0, RZ ;  /* 0x800000006f6f9210 */ /* 0x000fe20007ffe0ff */
[--C-:B------:R-:W-:Y:S01]  /*2f60*/  @!P4 IMAD.IADD R107, R107, 0x1, -R0.reuse ;  /* 0x000000016b6bc824 */ /* 0x100fe200078e0a00 */
[C---:B------:R-:W-:Y:S01]  /*2f70*/  ISETP.GT.U32.AND P4, PT, R0.reuse, R115, PT ;  /* 0x000000730000720c */ /* 0x040fe20003f84070 */
[----:B------:R-:W-:Y:S01]  /*2f80*/  IMAD R119, R0, R6, R119 ;  /* 0x0000000600777224 */ /* 0x000fe200078e0277 */
[----:B------:R-:W-:Y:S01]  /*2f90*/  ISETP.GE.AND P1, PT, R36, RZ, PT ;  /* 0x000000ff2400720c */ /* 0x000fe20003f26270 */
[----:B------:R-:W-:Y:S01]  /*2fa0*/  IMAD.HI.U32 R6, R5, R121, RZ ;  /* 0x0000007905067227 */ /* 0x000fe200078e00ff */
[----:B------:R-:W-:Y:S01]  /*2fb0*/  IABS R133, R8 ;  /* 0x0000000800857213 */ /* 0x000fe20000000000 */
[----:B------:R-:W-:Y:S02]  /*2fc0*/  STL [R1+0x864], R14 ;  /* 0x0008640e01007387 */ /* 0x000fe40000100800 */
        /* <DEDUP_REMOVED lines=8> */
[----:B------:R-:W-:Y:S01]  /*3050*/  @!P6 IMAD.MOV R103, RZ, RZ, -R103 ;  /* 0x000000ffff67e224 */ /* 0x000fe200078e0a67 */
[C---:B------:R-:W-:Y:S01]  /*3060*/  ISETP.GT.U32.AND P6, PT, R0.reuse, R111, PT ;  /* 0x0000006f0000720c */ /* 0x040fe20003fc4070 */
[----:B------:R-:W-:Y:S01]  /*3070*/  IMAD R121, R0, R6, R121 ;  /* 0x0000000600797224 */ /* 0x000fe200078e0279 */
[----:B------:R-:W-:Y:S01]  /*3080*/  STL [R1+0x85c], R10 ;  /* 0x00085c0a01007387 */ /* 0x000fe20000100800 */
[----:B------:R-:W-:-:S03]  /*3090*/  IMAD.HI.U32 R6, R5, R123, RZ ;  /* 0x0000007b05067227 */ /* 0x000fc600078e00ff */
[----:B------:R1:W-:Y:S01]  /*30a0*/  STL [R1+0x858], R8 ;  /* 0x0008580801007387 */ /* 0x0003e20000100800 */
[----:B------:R-:W-:Y:S02]  /*30b0*/  @!P4 IMAD.IADD R115, R115, 0x1, -R0 ;  /* 0x000000017373c824 */ /* 0x000fe400078e0a00 */
[----:B------:R-:W-:Y:S02]  /*30c0*/  IMAD.MOV R6, RZ, RZ, -R6 ;  /* 0x000000ffff067224 */ /* 0x000fe400078e0a06 */
[----:B------:R-:W-:Y:S01]  /*30d0*/  @!P2 IMAD.MOV R105, RZ, RZ, -R105 ;  /* 0x000000ffff69a224 */ /* 0x000fe200078e0a69 */
[C---:B------:R-:W-:Y:S01]  /*30e0*/  ISETP.GT.U32.AND P2, PT, R0.reuse, R113, PT ;  /* 0x000000710000720c */ /* 0x040fe20003f44070 */
[----:B------:R-:W-:Y:S01]  /*30f0*/  @!P5 IMAD.IADD R117, R117, 0x1, -R0 ;  /* 0x000000017575d824 */ /* 0x000fe200078e0a00 */
[C---:B------:R-:W-:Y:S01]  /*3100*/  ISETP.GT.U32.AND P4, PT, R0.reuse, R115, PT ;  /* 0x000000730000720c */ /* 0x040fe20003f84070 */
[C---:B------:R-:W-:Y:S01]  /*3110*/  IMAD R123, R0.reuse, R6, R123 ;  /* 0x00000006007b7224 */ /* 0x040fe200078e027b */
[----:B------:R-:W-:Y:S01]  /*3120*/  @!P0 IADD3 R107, -R107, RZ, RZ ;  /* 0x000000ff6b6b8210 */ /* 0x000fe20007ffe1ff */
[----:B------:R-:W-:Y:S01]  /*3130*/  IMAD.HI.U32 R6, R5, R125, RZ ;  /* 0x0000007d05067227 */ /* 0x000fe200078e00ff */
[----:B------:R-:W-:-:S02]  /*3140*/  ISETP.GT.U32.AND P0, PT, R0, R119, PT ;  /* 0x000000770000720c */ /* 0x000fc40003f04070 */
[----:B------:R-:W-:Y:S01]  /*3150*/  ISETP.GT.U32.AND P5, PT, R0, R117, PT ;  /* 0x000000750000720c */ /* 0x000fe20003fa4070 */
[--C-:B------:R-:W-:Y:S01]  /*3160*/  @!P6 IMAD.IADD R111, R111, 0x1, -R0.reuse ;  /* 0x000000016f6fe824 */ /* 0x100fe200078e0a00 */
[----:B------:R-:W-:Y:S01]  /*3170*/  ISETP.GE.AND P6, PT, R34, RZ, PT ;  /* 0x000000ff2200720c */ /* 0x000fe20003fc6270 */
[----:B------:R-:W-:Y:S01]  /*3180*/  @!P1 IMAD.MOV R109, RZ, RZ, -R109 ;  /* 0x000000ffff6d9224 */ /* 0x000fe200078e0a6d */
[----:B------:R-:W-:Y:S01]  /*3190*/  IADD3 R6, -R6, RZ, RZ ;  /* 0x000000ff06067210 */ /* 0x000fe20007ffe1ff */
[--C-:B------:R-:W-:Y:S01]  /*31a0*/  @!P2 IMAD.IADD R113, R113, 0x1, -R0.reuse ;  /* 0x000000017171a824 */ /* 0x100fe200078e0a00 */
[----:B------:R-:W-:Y:S01]  /*31b0*/  ISETP.GE.AND P1, PT, R32, RZ, PT ;  /* 0x000000ff2000720c */ /* 0x000fe20003f26270 */
[----:B------:R-:W-:Y:S01]  /*31c0*/  @!P4 IMAD.IADD R115, R115, 0x1, -R0 ;  /* 0x000000017373c824 */ /* 0x000fe200078e0a00 */
[C---:B------:R-:W-:Y:S01]  /*31d0*/  ISETP.GT.U32.AND P2, PT, R0.reuse, R121, PT ;  /* 0x000000790000720c */ /* 0x040fe20003f44070 */
[C---:B------:R-:W-:Y:S01]  /*31e0*/  IMAD R125, R0.reuse, R6, R125 ;  /* 0x00000006007d7224 */ /* 0x040fe200078e027d */
[----:B------:R-:W-:Y:S01]  /*31f0*/  ISETP.GT.U32.AND P4, PT, R0, R123, PT ;  /* 0x0000007b0000720c */ /* 0x000fe20003f84070 */
[----:B------:R-:W-:-:S04]  /*3200*/  IMAD.HI.U32 R6, R5, R127, RZ ;  /* 0x0000007f05067227 */ /* 0x000fc800078e00ff */
[----:B------:R-:W-:Y:S02]  /*3210*/  IMAD.MOV R6, RZ, RZ, -R6 ;  /* 0x000000ffff067224 */ /* 0x000fe400078e0a06 */
[--C-:B------:R-:W-:Y:S02]  /*3220*/  @!P0 IMAD.IADD R119, R119, 0x1, -R0.reuse ;  /* 0x0000000177778824 */ /* 0x100fe400078e0a00 */
[----:B------:R-:W-:Y:S01]  /*3230*/  @!P6 IMAD.MOV R111, RZ, RZ, -R111 ;  /* 0x000000ffff6fe224 */ /* 0x000fe200078e0a6f */
[----:B------:R-:W-:Y:S01]  /*3240*/  ISETP.GE.AND P6, PT, R30, RZ, PT ;  /* 0x000000ff1e00720c */ /* 0x000fe20003fc6270 */
[----:B------:R-:W-:Y:S01]  /*3250*/  @!P5 IMAD.IADD R117, R117, 0x1, -R0 ;  /* 0x000000017575d824 */ /* 0x000fe200078e0a00 */
[----:B------:R-:W-:Y:S01]  /*3260*/  ISETP.GE.AND P5, PT, R26, RZ, PT ;  /* 0x000000ff1a00720c */ /* 0x000fe20003fa6270 */
[C---:B------:R-:W-:Y:S01]  /*3270*/  IMAD R127, R0.reuse, R6, R127 ;  /* 0x00000006007f7224 */ /* 0x040fe200078e027f */
[----:B------:R-:W-:Y:S01]  /*3280*/  ISETP.GT.U32.AND P0, PT, R0, R119, PT ;  /* 0x000000770000720c */ /* 0x000fe20003f04070 */
[----:B------:R-:W-:Y:S01]  /*3290*/  IMAD.HI.U32 R6, R5, R129, RZ ;  /* 0x0000008105067227 */ /* 0x000fe200078e00ff */
[----:B------:R-:W-:-:S03]  /*32a0*/  @!P2 IADD3 R121, R121, -R0, RZ ;  /* 0x800000007979a210 */ /* 0x000fc60007ffe0ff */
[----:B------:R-:W-:Y:S01]  /*32b0*/  IMAD.MOV R6, RZ, RZ, -R6 ;  /* 0x000000ffff067224 */ /* 0x000fe200078e0a06 */
[C---:B------:R-:W-:Y:S01]  /*32c0*/  ISETP.GT.U32.AND P2, PT, R0.reuse, R121, PT ;  /* 0x000000790000720c */ /* 0x040fe20003f44070 */
[----:B------:R-:W-:Y:S01]  /*32d0*/  @!P1 IMAD.MOV R113, RZ, RZ, -R113 ;  /* 0x000000ffff719224 */ /* 0x000fe200078e0a71 */
[----:B------:R-:W-:Y:S01]  /*32e0*/  ISETP.GT.U32.AND P1, PT, R0, R125, PT ;  /* 0x0000007d0000720c */ /* 0x000fe20003f24070 */
[----:B------:R-:W-:Y:S01]  /*32f0*/  @!P4 IMAD.IADD R123, R123, 0x1, -R0 ;  /* 0x000000017b7bc824 */ /* 0x000fe200078e0a00 */
[----:B------:R-:W-:Y:S01]  /*3300*/  ISETP.GE.AND P4, PT, R24, RZ, PT ;  /* 0x000000ff1800720c */ /* 0x000fe20003f86270 */
[C---:B------:R-:W-:Y:S01]  /*3310*/  IMAD R129, R0.reuse, R6, R129 ;  /* 0x0000000600817224 */ /* 0x040fe200078e0281 */
[----:B------:R-:W-:Y:S01]  /*3320*/  @!P5 IADD3 R117, -R117, RZ, RZ ;  /* 0x000000ff7575d210 */ /* 0x000fe20007ffe1ff */
[----:B------:R-:W-:Y:S01]  /*3330*/  IMAD.HI.U32 R6, R5, R131, RZ ;  /* 0x0000008305067227 */ /* 0x000fe200078e00ff */
[----:B------:R-:W-:-:S03]  /*3340*/  ISETP.GT.U32.AND P5, PT, R0, R127, PT ;  /* 0x0000007f0000720c */ /* 0x000fc60003fa4070 */
[----:B------:R-:W-:Y:S02]  /*3350*/  IMAD.SHL.U32 R4, R4, 0x40, RZ ;  /* 0x0000004004047824 */ /* 0x000fe400078e00ff */
[----:B------:R-:W-:Y:S01]  /*3360*/  @!P6 IMAD.MOV R115, RZ, RZ, -R115 ;  /* 0x000000ffff73e224 */ /* 0x000fe200078e0a73 */
[----:B------:R-:W-:Y:S01]  /*3370*/  ISETP.GT.U32.AND P6, PT, R0, R123, PT ;  /* 0x0000007b0000720c */ /* 0x000fe20003fc4070 */
[----:B------:R-:W-:Y:S01]  /*3380*/  IMAD.MOV R6, RZ, RZ, -R6 ;  /* 0x000000ffff067224 */ /* 0x000fe200078e0a06 */
[----:B------:R-:W-:Y:S01]  /*3390*/  LOP3.LUT R203, R4, 0x1f, R28, 0xf8, !PT ;  /* 0x0000001f04cb7812 */ /* 0x000fe200078ef81c */
[--C-:B------:R-:W-:Y:S01]  /*33a0*/  @!P0 IMAD.IADD R119, R119, 0x1, -R0.reuse ;  /* 0x0000000177778824 */ /* 0x100fe200078e0a00 */
[----:B------:R-:W-:Y:S01]  /*33b0*/  ISETP.GT.U32.AND P0, PT, R0, R129, PT ;  /* 0x000000810000720c */ /* 0x000fe20003f04070 */
[----:B------:R-:W-:Y:S01]  /*33c0*/  IMAD.HI.U32 R5, R5, R133, RZ ;  /* 0x0000008505057227 */ /* 0x000fe200078e00ff */
[----:B------:R-:W-:Y:S01]  /*33d0*/  LOP3.LUT R204, R4, 0x20, R249, 0xfe, !PT ;  /* 0x0000002004cc7812 */ /* 0x000fe200078efef9 */
[----:B------:R-:W-:Y:S01]  /*33e0*/  STL.64 [R1+0x950], R202 ;  /* 0x000950ca01007387 */ /* 0x000fe20000100a00 */
[----:B------:R-:W-:Y:S01]  /*33f0*/  @!P5 IADD3 R127, R127, -R0, RZ ;  /* 0x800000007f7fd210 */ /* 0x000fe20007ffe0ff */
[C---:B------:R-:W-:Y:S01]  /*3400*/  IMAD R131, R0.reuse, R6, R131 ;  /* 0x0000000600837224 */ /* 0x040fe200078e0283 */
[----:B------:R-:W-:Y:S01]  /*3410*/  IABS R6, R203 ;  /* 0x000000cb00067213 */ /* 0x000fe20000000000 */
[----:B------:R-:W-:Y:S01]  /*3420*/  IMAD.MOV R5, RZ, RZ, -R5 ;  /* 0x000000ffff057224 */ /* 0x000fe200078e0a05 */
[----:B------:R-:W-:Y:S01]  /*3430*/  IABS R4, R204 ;  /* 0x000000cc00047213 */ /* 0x000fe20000000000 */
[--C-:B------:R-:W-:Y:S01]  /*3440*/  @!P1 IMAD.IADD R125, R125, 0x1, -R0.reuse ;  /* 0x000000017d7d9824 */ /* 0x100fe200078e0a00 */
[----:B------:R2:W-:Y:S01]  /*3450*/  STL [R1+0xe10], R204 ;  /* 0x000e10cc01007387 */ /* 0x0005e20000100800 */
[----:B------:R-:W-:Y:S01]  /*3460*/  IMAD R133, R0, R5, R133 ;  /* 0x0000000500857224 */ /* 0x000fe200078e0285 */
[----:B------:R-:W-:Y:S01]  /*3470*/  ISETP.GE.AND P5, PT, R18, RZ, PT ;  /* 0x000000ff1200720c */ /* 0x000fe20003fa6270 */
[----:B------:R-:W-:Y:S01]  /*3480*/  @!P2 IMAD.IADD R121, R121, 0x1, -R0 ;  /* 0x000000017979a824 */ /* 0x000fe200078e0a00 */
[C---:B------:R-:W-:Y:S01]  /*3490*/  ISETP.GT.U32.AND P2, PT, R0.reuse, R131, PT ;  /* 0x000000830000720c */ /* 0x040fe20003f44070 */
[----:B------:R-:W-:Y:S01]  /*34a0*/  IMAD.HI.U32 R5, R3, R6, RZ ;  /* 0x0000000603057227 */ /* 0x000fe200078e00ff */
[----:B------:R-:W-:-:S03]  /*34b0*/  ISETP.GT.U32.AND P1, PT, R0, R125, PT ;  /* 0x0000007d0000720c */ /* 0x000fc60003f24070 */
[--C-:B------:R-:W-:Y:S01]  /*34c0*/  @!P6 IMAD.IADD R123, R123, 0x1, -R0.reuse ;  /* 0x000000017b7be824 */ /* 0x100fe200078e0a00 */
[----:B------:R-:W-:Y:S01]  /*34d0*/  ISETP.GE.AND P6, PT, R20, RZ, PT ;  /* 0x000000ff1400720c */ /* 0x000fe20003fc6270 */
[----:B------:R-:W-:Y:S01]  /*34e0*/  @!P4 IMAD.MOV R119, RZ, RZ, -R119 ;  /* 0x000000ffff77c224 */ /* 0x000fe200078e0a77 */
[----:B------:R-:W-:Y:S01]  /*34f0*/  IADD3 R5, -R5, RZ, RZ ;  /* 0x000000ff05057210 */ /* 0x000fe20007ffe1ff */
[----:B------:R-:W-:Y:S01]  /*3500*/  @!P0 IMAD.IADD R129, R129, 0x1, -R0 ;  /* 0x0000000181818824 */ /* 0x000fe200078e0a00 */
[----:B------:R-:W-:Y:S01]  /*3510*/  ISETP.GE.AND P4, PT, R22, RZ, PT ;  /* 0x000000ff1600720c */ /* 0x000fe20003f86270 */
[----:B------:R-:W-:Y:S01]  /*3520*/  IMAD.HI.U32 R3, R3, R4, RZ ;  /* 0x0000000403037227 */ /* 0x000fe200078e00ff */
[----:B------:R-:W-:-:S03]  /*3530*/  ISETP.GT.U32.AND P0, PT, R0, R127, PT ;  /* 0x0000007f0000720c */ /* 0x000fc60003f04070 */
[----:B------:R-:W-:Y:S01]  /*3540*/  IMAD R5, R2, R5, R6 ;  /* 0x0000000502057224 */ /* 0x000fe200078e0206 */
[----:B------:R-:W-:Y:S01]  /*3550*/  @!P1 IADD3 R125, R125, -R0, RZ ;  /* 0x800000007d7d9210 */ /* 0x000fe20007ffe0ff */
[----:B------:R-:W-:Y:S01]  /*3560*/  IMAD.MOV R3, RZ, RZ, -R3 ;  /* 0x000000ffff037224 */ /* 0x000fe200078e0a03 */
[C---:B------:R-:W-:Y:S01]  /*3570*/  ISETP.GT.U32.AND P1, PT, R0.reuse, R133, PT ;  /* 0x000000850000720c */ /* 0x040fe20003f24070 */
[----:B------:R-:W-:Y:S01]  /*3580*/  @!P2 IMAD.IADD R131, R131, 0x1, -R0 ;  /* 0x000000018383a824 */ /* 0x000fe200078e0a00 */
[----:B------:R-:W-:Y:S01]  /*3590*/  ISETP.GT.U32.AND P2, PT, R0, R129, PT ;  /* 0x000000810000720c */ /* 0x000fe20003f44070 */
[C---:B------:R-:W-:Y:S01]  /*35a0*/  IMAD R3, R2.reuse, R3, R4 ;  /* 0x0000000302037224 */ /* 0x040fe200078e0204 */
[----:B------:R-:W-:Y:S01]  /*35b0*/  IADD3 R4, R251, -0x5, RZ ;  /* 0xfffffffbfb047810 */ /* 0x000fe20007ffe0ff */
[----:B------:R-:W-:Y:S01]  /*35c0*/  @!P6 IMAD.MOV R123, RZ, RZ, -R123 ;  /* 0x000000ffff7be224 */ /* 0x000fe200078e0a7b */
[----:B------:R-:W-:Y:S01]  /*35d0*/  ISETP.GT.U32.AND P6, PT, R2, R5, PT ;  /* 0x000000050200720c */ /* 0x000fe20003fc4070 */
[----:B------:R-:W-:Y:S01]  /*35e0*/  @!P4 IMAD.MOV R121, RZ, RZ, -R121 ;  /* 0x000000ffff79c224 */ /* 0x000fe200078e0a79 */
[----:B------:R-:W-:Y:S01]  /*35f0*/  ISETP.GT.U32.AND P4, PT, R0, R131, PT ;  /* 0x000000830000720c */ /* 0x000fe20003f84070 */
[--C-:B------:R-:W-:Y:S01]  /*3600*/  @!P0 IMAD.IADD R127, R127, 0x1, -R0.reuse ;  /* 0x000000017f7f8824 */ /* 0x100fe200078e0a00 */
[----:B------:R-:W-:Y:S01]  /*3610*/  ISETP.GT.U32.AND P0, PT, R2, R3, PT ;  /* 0x000000030200720c */ /* 0x000fe20003f04070 */
[----:B------:R-:W-:Y:S01]  /*3620*/  @!P5 IMAD.MOV R125, RZ, RZ, -R125 ;  /* 0x000000ffff7dd224 */ /* 0x000fe200078e0a7d */
[----:B------:R-:W-:Y:S01]  /*3630*/  ISETP.GE.AND P5, PT, R14, RZ, PT ;  /* 0x000000ff0e00720c */ /* 0x000fe20003fa6270 */
[--C-:B------:R-:W-:Y:S01]  /*3640*/  @!P1 IMAD.IADD R133, R133, 0x1, -R0.reuse ;  /* 0x0000000185859824 */ /* 0x100fe200078e0a00 */
[----:B------:R-:W-:Y:S01]  /*3650*/  ISETP.GE.AND P1, PT, R16, RZ, PT ;  /* 0x000000ff1000720c */ /* 0x000fe20003f26270 */
[----:B------:R-:W-:Y:S01]  /*3660*/  @!P2 IMAD.IADD R129, R129, 0x1, -R0 ;  /* 0x000000018181a824 */ /* 0x000fe200078e0a00 */
[----:B------:R-:W-:Y:S01]  /*3670*/  ISETP.GE.AND P2, PT, R12, RZ, PT ;  /* 0x000000ff0c00720c */ /* 0x000fe20003f46270 */
[----:B------:R-:W-:-:S02]  /*3680*/  IMAD.SHL.U32 R205, R249, 0x4, RZ ;  /* 0x00000004f9cd7824 */ /* 0x000fc400078e00ff */
[--C-:B------:R-:W-:Y:S01]  /*3690*/  @!P6 IMAD.IADD R5, R5, 0x1, -R2.reuse ;  /* 0x000000010505e824 */ /* 0x100fe200078e0a02 */
[----:B------:R-:W-:Y:S02]  /*36a0*/  ISETP.GT.U32.AND P6, PT, R0, R133, PT ;  /* 0x000000850000720c */ /* 0x000fe40003fc4070 */
[----:B------:R-:W-:Y:S01]  /*36b0*/  @!P4 IADD3 R131, R131, -R0, RZ ;  /* 0x800000008383c210 */ /* 0x000fe20007ffe0ff */
[----:B------:R-:W-:Y:S01]  /*36c0*/  @!P0 IMAD.IADD R3, R3, 0x1, -R2 ;  /* 0x0000000103038824 */ /* 0x000fe200078e0a02 */
[----:B------:R-:W-:Y:S01]  /*36d0*/  ISETP.GE.AND P4, PT, R10, RZ, PT ;  /* 0x000000ff0a00720c */ /* 0x000fe20003f86270 */
[----:B------:R-:W-:Y:S01]  /*36e0*/  @!P5 IMAD.MOV R127, RZ, RZ, -R127 ;  /* 0x000000ffff7fd224 */ /* 0x000fe200078e0a7f */
[----:B------:R-:W-:Y:S01]  /*36f0*/  ISETP.GT.U32.AND P0, PT, R2, R5, PT ;  /* 0x000000050200720c */ /* 0x000fe20003f04070 */
[----:B------:R-:W-:Y:S01]  /*3700*/  @!P1 IMAD.MOV R85, RZ, RZ, -R85 ;  /* 0x000000ffff559224 */ /* 0x000fe200078e0a55 */
[----:B------:R-:W-:Y:S02]  /*3710*/  ISETP.GE.U32.AND P5, PT, R4, 0x7fffffbc, PT ;  /* 0x7fffffbc0400780c */ /* 0x000fe40003fa6070 */
[----:B------:R-:W-:-:S02]  /*3720*/  @!P2 IADD3 R129, -R129, RZ, RZ ;  /* 0x000000ff8181a210 */ /* 0x000fc40007ffe1ff */
[----:B------:R-:W-:Y:S01]  /*3730*/  ISETP.GT.U32.AND P2, PT, R2, R3, PT ;  /* 0x000000030200720c */ /* 0x000fe20003f44070 */
[----:B------:R-:W-:Y:S01]  /*3740*/  @!P6 IMAD.IADD R133, R133, 0x1, -R0 ;  /* 0x000000018585e824 */ /* 0x000fe200078e0a00 */
[----:B------:R-:W-:Y:S02]  /*3750*/  ISETP.GE.AND P6, PT, R203, RZ, PT ;  /* 0x000000ffcb00720c */ /* 0x000fe40003fc6270 */
[----:B------:R-:W-:Y:S01]  /*3760*/  IADD3 R0, R251, -0xd, RZ ;  /* 0xfffffff3fb007810 */ /* 0x000fe20007ffe0ff */
[----:B------:R-:W-:Y:S01]  /*3770*/  @!P4 IMAD.MOV R131, RZ, RZ, -R131 ;  /* 0x000000ffff83c224 */ /* 0x000fe200078e0a83 */
[----:B------:R-:W-:Y:S01]  /*3780*/  ISETP.GE.AND P4, PT, R8, RZ, PT ;  /* 0x000000ff0800720c */ /* 0x000fe20003f86270 */
[----:B------:R-:W-:Y:S01]  /*3790*/  @!P0 IMAD.IADD R5, R5, 0x1, -R2 ;  /* 0x0000000105058824 */ /* 0x000fe200078e0a02 */
[----:B------:R-:W-:Y:S02]  /*37a0*/  ISETP.GE.AND P0, PT, R204, RZ, PT ;  /* 0x000000ffcc00720c */ /* 0x000fe40003f06270 */
[----:B------:R-:W-:-:S03]  /*37b0*/  IADD3 R4, R251, -0x9, RZ ;  /* 0xfffffff7fb047810 */ /* 0x000fc60007ffe0ff */
[----:B------:R-:W-:Y:S02]  /*37c0*/  @!P2 IADD3 R3, R3, -R2, RZ ;  /* 0x800000020303a210 */ /* 0x000fe40007ffe0ff */
[----:B------:R-:W-:Y:S01]  /*37d0*/  IADD3 R2, R251, -0x11, RZ ;  /* 0xffffffeffb027810 */ /* 0x000fe20007ffe0ff */
[----:B------:R-:W-:Y:S01]  /*37e0*/  @!P6 IMAD.MOV R5, RZ, RZ, -R5 ;  /* 0x000000ffff05e224 */ /* 0x000fe200078e0a05 */
[----:B------:R-:W-:Y:S02]  /*37f0*/  ISETP.GE.U32.AND P2, PT, R0, 0x7fffffb4, PT ;  /* 0x7fffffb40000780c */ /* 0x000fe40003f46070 */
[----:B------:R-:W-:Y:S01]  /*3800*/  @!P4 IMAD.MOV R133, RZ, RZ, -R133 ;  /* 0x000000ffff85c224 */ /* 0x000fe200078e0a85 */
[----:B------:R-:W-:Y:S01]  /*3810*/  ISETP.GE.U32.AND P4, PT, R2, 0x7fffffb0, PT ;  /* 0x7fffffb00200780c */ /* 0x000fe20003f86070 */
[----:B------:R-:W-:Y:S01]  /*3820*/  @!P0 IMAD.MOV R3, RZ, RZ, -R3 ;  /* 0x000000ffff038224 */ /* 0x000fe200078e0a03 */
[----:B------:R-:W-:Y:S02]  /*3830*/  ISETP.NE.AND P6, PT, RZ, c[0x0][0x178], PT ;  /* 0x00005e00ff007a0c */ /* 0x000fe40003fc5270 */
[----:B------:R-:W-:-:S02]  /*3840*/  LOP3.LUT R0, RZ, c[0x0][0x178], RZ, 0x33, !PT ;  /* 0x00005e00ff007a12 */ /* 0x000fc400078e33ff */
[----:B------:R-:W-:Y:S02]  /*3850*/  ISETP.NE.AND P0, PT, RZ, c[0x0][0x17c], PT ;  /* 0x00005f00ff007a0c */ /* 0x000fe40003f05270 */
[----:B------:R-:W-:Y:S02]  /*3860*/  LOP3.LUT R2, RZ, c[0x0][0x17c], RZ, 0x33, !PT ;  /* 0x00005f00ff027a12 */ /* 0x000fe400078e33ff */
[C---:B------:R-:W-:Y:S02]  /*3870*/  SEL R5, R0.reuse, R5, !P6 ;  /* 0x0000000500057207 */ /* 0x040fe40007000000 */
[----:B------:R-:W-:Y:S02]  /*3880*/  SEL R3, R0, R3, !P6 ;  /* 0x0000000300037207 */ /* 0x000fe40007000000 */
[C---:B------:R-:W-:Y:S02]  /*3890*/  SEL R0, R2.reuse, R9, !P0 ;  /* 0x0000000902007207 */ /* 0x040fe40004000000 */
[C---:B-1----:R-:W-:Y:S01]  /*38a0*/  SEL R8, R2.reuse, R11, !P0 ;  /* 0x0000000b02087207 */ /* 0x042fe20004000000 */
[----:B------:R-:W-:Y:S01]  /*38b0*/  IMAD R3, R3, c[0x0][0x184], RZ ;  /* 0x0000610003037a24 */ /* 0x000fe200078e02ff */
[C---:B------:R-:W-:Y:S01]  /*38c0*/  SEL R6, R2.reuse, R7, !P0 ;  /* 0x0000000702067207 */ /* 0x040fe20004000000 */
[----:B------:R1:W-:Y:S01]  /*38d0*/  STL [R1+0x12c], R0 ;  /* 0x00012c0001007387 */ /* 0x0003e20000100800 */
[----:B------:R-:W-:-:S02]  /*38e0*/  SEL R7, R2, R15, !P0 ;  /* 0x0000000f02077207 */ /* 0x000fc40004000000 */
[----:B------:R-:W-:Y:S01]  /*38f0*/  ISETP.GE.U32.AND P1, PT, R4, 0x7fffffb8, PT ;  /* 0x7fffffb80400780c */ /* 0x000fe20003f26070 */
[----:B------:R-:W-:Y:S01]  /*3900*/  STL [R1+0x128], R8 ;  /* 0x0001280801007387 */ /* 0x000fe20000100800 */
[----:B------:R-:W-:Y:S01]  /*3910*/  IMAD R4, R249, c[0x0][0x18c], RZ ;  /* 0x00006300f9047a24 */ /* 0x000fe200078e02ff */
[C---:B--2---:R-:W-:Y:S02]  /*3920*/  SEL R204, R2.reuse, R119, !P0 ;  /* 0x0000007702cc7207 */ /* 0x044fe40004000000 */
[----:B------:R2:W-:Y:S01]  /*3930*/  STL [R1+0x124], R6 ;  /* 0x0001240601007387 */ /* 0x0005e20000100800 */
[C---:B------:R-:W-:Y:S02]  /*3940*/  SEL R202, R2.reuse, R131, !P0 ;  /* 0x0000008302ca7207 */ /* 0x040fe40004000000 */
[C---:B-1----:R-:W-:Y:S02]  /*3950*/  SEL R0, R2.reuse, R13, !P0 ;  /* 0x0000000d02007207 */ /* 0x042fe40004000000 */
[----:B------:R-:W-:-:S02]  /*3960*/  SEL R252, R2, R133, !P0 ;  /* 0x0000008502fc7207 */ /* 0x000fc40004000000 */
[C---:B------:R-:W-:Y:S01]  /*3970*/  SEL R203, R2.reuse, R85, !P0 ;  /* 0x0000005502cb7207 */ /* 0x040fe20004000000 */
[----:B------:R1:W-:Y:S01]  /*3980*/  STL [R1+0x120], R0 ;  /* 0x0001200001007387 */ /* 0x0003e20000100800 */
[----:B--2---:R-:W-:-:S03]  /*3990*/  SEL R6, R2, R17, !P0 ;  /* 0x0000001102067207 */ /* 0x004fc60004000000 */
[----:B------:R2:W-:Y:S04]  /*39a0*/  STL [R1+0x11c], R7 ;  /* 0x00011c0701007387 */ /* 0x0005e80000100800 */
[----:B------:R3:W-:Y:S01]  /*39b0*/  STL [R1+0x118], R6 ;  /* 0x0001180601007387 */ /* 0x0007e20000100800 */
[C---:B-1----:R-:W-:Y:S02]  /*39c0*/  SEL R0, R2.reuse, R21, !P0 ;  /* 0x0000001502007207 */ /* 0x042fe40004000000 */
[----:B--2---:R-:W-:-:S03]  /*39d0*/  SEL R7, R2, R19, !P0 ;  /* 0x0000001302077207 */ /* 0x004fc60004000000 */
[----:B------:R1:W-:Y:S01]  /*39e0*/  STL [R1+0x114], R0 ;  /* 0x0001140001007387 */ /* 0x0003e20000100800 */
[----:B---3--:R-:W-:-:S03]  /*39f0*/  SEL R6, R2, R23, !P0 ;  /* 0x0000001702067207 */ /* 0x008fc60004000000 */
        /* <DEDUP_REMOVED lines=23> */
[----:B------:R-:W-:Y:S02]  /*3b70*/  IADD3 R45, R251, -0x4d, RZ ;  /* 0xffffffb3fb2d7810 */ /* 0x000fe40007ffe0ff */
[C---:B---3--:R-:W-:Y:S01]  /*3b80*/  SEL R6, R2.reuse, R47, !P0 ;  /* 0x0000002f02067207 */ /* 0x048fe20004000000 */
        /* <DEDUP_REMOVED lines=78> */
[----:B------:R-:W-:Y:S01]  /*4070*/  STL [R1+0x40], R7 ;  /* 0x0000400701007387 */ /* 0x000fe20000100800 */
[----:B------:R-:W-:Y:S02]  /*4080*/  LEA R240, P0, R3, c[0x0][0x160], 0x2 ;  /* 0x0000580003f07a11 */ /* 0x000fe400078010ff */
[----:B------:R-:W-:Y:S01]  /*4090*/  LEA R2, R135, R4, 0x5 ;  /* 0x0000000487027211 */ /* 0x000fe200078e28ff */
[----:B------:R2:W-:Y:S01]  /*40a0*/  STL [R1+0x3c], R6 ;  /* 0x00003c0601007387 */ /* 0x0005e20000100800 */
[----:B------:R-:W-:Y:S01]  /*40b0*/  LEA.HI.X.SX32 R241, R3, c[0x0][0x164], 0x2, P0 ;  /* 0x0000590003f17a11 */ /* 0x000fe200000f16ff */
[----:B-1----:R-:W-:Y:S01]  /*40c0*/  IMAD R0, R5, c[0x0][0x184], RZ ;  /* 0x0000610005007a24 */ /* 0x002fe200078e02ff */
[----:B------:R-:W-:Y:S02]  /*40d0*/  LEA R246, P0, R2, c[0x0][0x168], 0x2 ;  /* 0x00005a0002f67a11 */ /* 0x000fe400078010ff */
[----:B------:R-:W-:Y:S02]  /*40e0*/  IADD3 R5, R251, -0x15, RZ ;  /* 0xffffffebfb057810 */ /* 0x000fe40007ffe0ff */
[----:B------:R-:W-:-:S02]  /*40f0*/  LEA R224, P6, R0, c[0x0][0x160], 0x2 ;  /* 0x0000580000e07a11 */ /* 0x000fc400078c10ff */
[----:B------:R-:W-:Y:S01]  /*4100*/  LEA.HI.X.SX32 R247, R2, c[0x0][0x16c], 0x2, P0 ;  /* 0x00005b0002f77a11 */ /* 0x000fe200000f16ff */
[----:B--2---:R-:W-:Y:S01]  /*4110*/  IMAD.MOV.U32 R6, RZ, RZ, c[0x0][0x188] ;  /* 0x00006200ff067624 */ /* 0x004fe200078e00ff */
[----:B------:R-:W-:Y:S02]  /*4120*/  LEA.HI.X.SX32 R225, R0, c[0x0][0x164], 0x2, P6 ;  /* 0x0000590000e17a11 */ /* 0x000fe400030f16ff */
[----:B------:R-:W-:Y:S01]  /*4130*/  IADD3 R0, R251, -0x19, RZ ;  /* 0xffffffe7fb007810 */ /* 0x000fe20007ffe0ff */
[----:B------:R-:W-:Y:S01]  /*4140*/  IMAD.SHL.U32 R227, R6, 0x4, RZ ;  /* 0x0000000406e37824 */ /* 0x000fe200078e00ff */
[----:B------:R-:W-:Y:S01]  /*4150*/  LEA R244, P6, R4, c[0x0][0x168], 0x2 ;  /* 0x00005a0004f47a11 */ /* 0x000fe200078c10ff */
[----:B------:R1:W-:Y:S01]  /*4160*/  LDGSTS.E [R205], [R224.64], !P3 ;  /* 0x00000000e0cd7fae */ /* 0x0003e2000d921848 */
[----:B------:R-:W-:Y:S01]  /*4170*/  ISETP.GE.U32.AND P0, PT, R0, 0x7fffffa8, PT ;  /* 0x7fffffa80000780c */ /* 0x000fe20003f06070 */
[----:B------:R-:W-:Y:S01]  /*4180*/  IMAD.WIDE R242, R227, 0x4, R224 ;  /* 0x00000004e3f27825 */ /* 0x000fe200078e02e0 */
[----:B------:R-:W-:Y:S01]  /*4190*/  IADD3 R0, R251, -0x1d, RZ ;  /* 0xffffffe3fb007810 */ /* 0x000fe20007ffe0ff */
[----:B------:R2:W-:Y:S01]  /*41a0*/  LDGSTS.E [R205+0x80], [R240.64], !P3 ;  /* 0x00080000f0cd7fae */ /* 0x0005e2000d921848 */
[----:B------:R-:W-:Y:S01]  /*41b0*/  LEA.HI.X.SX32 R245, R4, c[0x0][0x16c], 0x2, P6 ;  /* 0x00005b0004f57a11 */ /* 0x000fe200030f16ff */
[----:B------:R-:W-:Y:S01]  /*41c0*/  IMAD.WIDE R226, R227, 0x4, R240 ;  /* 0x00000004e3e27825 */ /* 0x000fe200078e02f0 */
[----:B------:R-:W-:Y:S01]  /*41d0*/  ISETP.GE.U32.AND P3, PT, R0, 0x7fffffa4, PT ;  /* 0x7fffffa40000780c */ /* 0x000fe20003f66070 */
[----:B------:R3:W-:Y:S01]  /*41e0*/  LDGSTS.E [R205+0x400], [R242.64], !P5 ;  /* 0x00400000f2cd7fae */ /* 0x0007e2000e921848 */
[----:B------:R-:W-:Y:S01]  /*41f0*/  IADD3 R0, R251, -0x21, RZ ;  /* 0xffffffdffb007810 */ /* 0x000fe20007ffe0ff */
[----:B------:R-:W-:Y:S01]  /*4200*/  IMAD.SHL.U32 R187, R6, 0x8, RZ ;  /* 0x0000000806bb7824 */ /* 0x000fe200078e00ff */
[----:B------:R-:W-:Y:S01]  /*4210*/  ISETP.GE.U32.AND P6, PT, R5, 0x7fffffac, PT ;  /* 0x7fffffac0500780c */ /* 0x000fe20003fc6070 */
[----:B------:R3:W-:Y:S01]  /*4220*/  STL.64 [R1+0xc48], R242 ;  /* 0x000c48f201007387 */ /* 0x0007e20000100a00 */
[----:B------:R-:W-:Y:S01]  /*4230*/  LOP3.LUT R3, R205, 0x20, RZ, 0x3c, !PT ;  /* 0x00000020cd037812 */ /* 0x000fe200078e3cff */
[----:B------:R-:W-:Y:S01]  /*4240*/  IMAD.WIDE R188, R187, 0x4, R224 ;  /* 0x00000004bbbc7825 */ /* 0x000fe200078e02e0 */
[----:B------:R-:W-:Y:S01]  /*4250*/  IADD3 R2, R251, -0x1a, RZ ;  /* 0xffffffe6fb027810 */ /* 0x000fe20007ffe0ff */
[----:B------:R4:W-:Y:S01]  /*4260*/  LDGSTS.E [R205+0x480], [R226.64], !P5 ;  /* 0x00480000e2cd7fae */ /* 0x0009e2000e921848 */
[----:B------:R-:W-:Y:S01]  /*4270*/  ISETP.GE.U32.AND P5, PT, R0, 0x7fffffa0, PT ;  /* 0x7fffffa00000780c */ /* 0x000fe20003fa6070 */
[----:B------:R-:W-:Y:S01]  /*4280*/  IMAD.WIDE R186, R187, 0x4, R240 ;  /* 0x00000004bbba7825 */ /* 0x000fe200078e02f0 */
[----:B------:R-:W-:Y:S01]  /*4290*/  IADD3 R0, R251, -0x25, RZ ;  /* 0xffffffdbfb007810 */ /* 0x000fe20007ffe0ff */
[----:B------:R1:W-:Y:S01]  /*42a0*/  LDGSTS.E [R205+0x800], [R188.64], !P1 ;  /* 0x00800000bccd7fae */ /* 0x0003e2000c921848 */
[----:B---3--:R-:W-:-:S03]  /*42b0*/  MOV R243, c[0x0][0x188] ;  /* 0x0000620000f37a02 */ /* 0x008fc60000000f00 */
[----:B------:R3:W-:Y:S01]  /*42c0*/  LDGSTS.E [R205+0x880], [R186.64], !P1 ;  /* 0x00880000bacd7fae */ /* 0x0007e2000c921848 */
[----:B------:R-:W-:Y:S02]  /*42d0*/  ISETP.GE.U32.AND P1, PT, R0, 0x7fffff9c, PT ;  /* 0x7fffff9c0000780c */ /* 0x000fe40003f26070 */
[----:B------:R-:W-:Y:S01]  /*42e0*/  IADD3 R0, R251, -0x29, RZ ;  /* 0xffffffd7fb007810 */ /* 0x000fe20007ffe0ff */
[C---:B------:R-:W-:Y:S01]  /*42f0*/  IMAD R155, R243.reuse, 0xc, RZ ;  /* 0x0000000cf39b7824 */ /* 0x040fe200078e02ff */
[----:B------:R-:W-:Y:S01]  /*4300*/  STL.64 [R1+0xc50], R226 ;  /* 0x000c50e201007387 */ /* 0x000fe20000100a00 */
[----:B------:R-:W-:Y:S02]  /*4310*/  IMAD.SHL.U32 R27, R243, 0x10, RZ ;  /* 0x00000010f31b7824 */ /* 0x000fe400078e00ff */
[C---:B------:R-:W-:Y:S01]  /*4320*/  IMAD.WIDE R172, R155.reuse, 0x4, R224 ;  /* 0x000000049bac7825 */ /* 0x040fe200078e02e0 */
[----:B------:R-:W-:Y:S03]  /*4330*/  STL.64 [R1+0xc58], R188 ;  /* 0x000c58bc01007387 */ /* 0x000fe60000100a00 */
[----:B------:R-:W-:Y:S01]  /*4340*/  IMAD.WIDE R154, R155, 0x4, R240 ;  /* 0x000000049b9a7825 */ /* 0x000fe200078e02f0 */
[----:B------:R1:W-:Y:S03]  /*4350*/  LDGSTS.E [R205+0xc00], [R172.64], !P2 ;  /* 0x00c00000accd7fae */ /* 0x0003e6000d121848 */
[----:B------:R-:W-:Y:S01]  /*4360*/  IMAD.WIDE R28, R27, 0x4, R224 ;  /* 0x000000041b1c7825 */ /* 0x000fe200078e02e0 */
[----:B------:R1:W-:Y:S01]  /*4370*/  LDGSTS.E [R205+0xc80], [R154.64], !P2 ;  /* 0x00c800009acd7fae */ /* 0x0003e2000d121848 */
[----:B------:R-:W-:-:S02]  /*4380*/  ISETP.GE.U32.AND P2, PT, R0, 0x7fffff98, PT ;  /* 0x7fffff980000780c */ /* 0x000fc40003f46070 */
[----:B------:R-:W-:Y:S01]  /*4390*/  IMAD R145, R243, 0x14, RZ ;  /* 0x00000014f3917824 */ /* 0x000fe200078e02ff */
[----:B------:R-:W-:Y:S01]  /*43a0*/  IADD3 R0, R251, -0x2d, RZ ;  /* 0xffffffd3fb007810 */ /* 0x000fe20007ffe0ff */
[----:B------:R-:W-:Y:S01]  /*43b0*/  IMAD.WIDE R26, R27, 0x4, R240 ;  /* 0x000000041b1a7825 */ /* 0x000fe200078e02f0 */
[----:B------:R1:W-:Y:S03]  /*43c0*/  LDGSTS.E [R205+0x1000], [R28.64], !P4 ;  /* 0x010000001ccd7fae */ /* 0x0003e6000e121848 */
[C---:B------:R-:W-:Y:S01]  /*43d0*/  IMAD.WIDE R142, R145.reuse, 0x4, R224 ;  /* 0x00000004918e7825 */ /* 0x040fe200078e02e0 */
[----:B------:R1:W-:Y:S01]  /*43e0*/  LDGSTS.E [R205+0x1080], [R26.64], !P4 ;  /* 0x010800001acd7fae */ /* 0x0003e2000e121848 */
[----:B------:R-:W-:Y:S02]  /*43f0*/  ISETP.GE.U32.AND P4, PT, R0, 0x7fffff94, PT ;  /* 0x7fffff940000780c */ /* 0x000fe40003f86070 */
[----:B------:R-:W-:Y:S01]  /*4400*/  IMAD.WIDE R144, R145, 0x4, R240 ;  /* 0x0000000491907825 */ /* 0x000fe200078e02f0 */
[----:B------:R-:W-:Y:S01]  /*4410*/  IADD3 R0, R251, -0x31, RZ ;  /* 0xffffffcffb007810 */ /* 0x000fe20007ffe0ff */
[----:B------:R1:W-:Y:S02]  /*4420*/  LDGSTS.E [R205+0x1400], [R142.64], !P6 ;  /* 0x014000008ecd7fae */ /* 0x0003e4000f121848 */
[----:B------:R-:W-:-:S02]  /*4430*/  IMAD R149, R243, 0x18, RZ ;  /* 0x00000018f3957824 */ /* 0x000fc400078e02ff */
[----:B------:R1:W-:Y:S01]  /*4440*/  LDGSTS.E [R205+0x1480], [R144.64], !P6 ;  /* 0x0148000090cd7fae */ /* 0x0003e2000f121848 */
[----:B------:R-:W-:Y:S01]  /*4450*/  IMAD R157, R243, 0x1c, RZ ;  /* 0x0000001cf39d7824 */ /* 0x000fe200078e02ff */
[----:B------:R-:W-:Y:S01]  /*4460*/  ISETP.GE.U32.AND P6, PT, R0, 0x7fffff90, PT ;  /* 0x7fffff900000780c */ /* 0x000fe20003fc6070 */
[----:B------:R-:W-:Y:S01]  /*4470*/  IMAD.WIDE R146, R149, 0x4, R224 ;  /* 0x0000000495927825 */ /* 0x000fe200078e02e0 */
[----:B------:R-:W-:Y:S01]  /*4480*/  IADD3 R0, R251, -0x35, RZ ;  /* 0xffffffcbfb007810 */ /* 0x000fe20007ffe0ff */
[----:B------:R-:W-:Y:S02]  /*4490*/  STL.64 [R1+0xc60], R186 ;  /* 0x000c60ba01007387 */ /* 0x000fe40000100a00 */
[----:B------:R-:W-:Y:S02]  /*44a0*/  IMAD.WIDE R148, R149, 0x4, R240 ;  /* 0x0000000495947825 */ /* 0x000fe400078e02f0 */
[----:B------:R1:W-:Y:S02]  /*44b0*/  LDGSTS.E [R205+0x1800], [R146.64], !P0 ;  /* 0x0180000092cd7fae */ /* 0x0003e4000c121848 */
[----:B------:R-:W-:-:S02]  /*44c0*/  IMAD.WIDE R150, R157, 0x4, R224 ;  /* 0x000000049d967825 */ /* 0x000fc400078e02e0 */
[----:B------:R1:W-:Y:S01]  /*44d0*/  LDGSTS.E [R205+0x1880], [R148.64], !P0 ;  /* 0x0188000094cd7fae */ /* 0x0003e2000c121848 */
[----:B------:R-:W-:Y:S01]  /*44e0*/  ISETP.GE.U32.AND P0, PT, R0, 0x7fffff8c, PT ;  /* 0x7fffff8c0000780c */ /* 0x000fe20003f06070 */
[----:B------:R-:W-:Y:S01]  /*44f0*/  IMAD.WIDE R156, R157, 0x4, R240 ;  /* 0x000000049d9c7825 */ /* 0x000fe200078e02f0 */
[----:B------:R-:W-:Y:S01]  /*4500*/  IADD3 R0, R251, -0x39, RZ ;  /* 0xffffffc7fb007810 */ /* 0x000fe20007ffe0ff */
[----:B------:R1:W-:Y:S02]  /*4510*/  LDGSTS.E [R205+0x1c00], [R150.64], !P3 ;  /* 0x01c0000096cd7fae */ /* 0x0003e4000d921848 */
[C---:B------:R-:W-:Y:S02]  /*4520*/  IMAD.SHL.U32 R161, R243.reuse, 0x20, RZ ;  /* 0x00000020f3a17824 */ /* 0x040fe400078e00ff */
[----:B------:R1:W-:Y:S01]  /*4530*/  LDGSTS.E [R205+0x1c80], [R156.64], !P3 ;  /* 0x01c800009ccd7fae */ /* 0x0003e2000d921848 */
[----:B------:R-:W-:Y:S01]  /*4540*/  IMAD R165, R243, 0x24, RZ ;  /* 0x00000024f3a57824 */ /* 0x000fe200078e02ff */
[----:B------:R-:W-:Y:S01]  /*4550*/  ISETP.GE.U32.AND P3, PT, R0, 0x7fffff88, PT ;  /* 0x7fffff880000780c */ /* 0x000fe20003f66070 */
[----:B------:R-:W-:Y:S01]  /*4560*/  IMAD.WIDE R158, R161, 0x4, R224 ;  /* 0x00000004a19e7825 */ /* 0x000fe200078e02e0 */
[----:B------:R-:W-:Y:S01]  /*4570*/  IADD3 R0, R251, -0x3d, RZ ;  /* 0xffffffc3fb007810 */ /* 0x000fe20007ffe0ff */
[----:B------:R-:W-:Y:S02]  /*4580*/  STL.64 [R1+0xc68], R172 ;  /* 0x000c68ac01007387 */ /* 0x000fe40000100a00 */
[----:B------:R-:W-:-:S02]  /*4590*/  IMAD.WIDE R160, R161, 0x4, R240 ;  /* 0x00000004a1a07825 */ /* 0x000fc400078e02f0 */
[----:B------:R1:W-:Y:S02]  /*45a0*/  LDGSTS.E [R205+0x2000], [R158.64], !P5 ;  /* 0x020000009ecd7fae */ /* 0x0003e4000e921848 */
[C---:B------:R-:W-:Y:S02]  /*45b0*/  IMAD.WIDE R162, R165.reuse, 0x4, R224 ;  /* 0x00000004a5a27825 */ /* 0x040fe400078e02e0 */
[----:B------:R1:W-:Y:S01]  /*45c0*/  LDGSTS.E [R205+0x2080], [R160.64], !P5 ;  /* 0x02080000a0cd7fae */ /* 0x0003e2000e921848 */
[----:B------:R-:W-:Y:S01]  /*45d0*/  ISETP.GE.U32.AND P5, PT, R0, 0x7fffff84, PT ;  /* 0x7fffff840000780c */ /* 0x000fe20003fa6070 */
        /* <DEDUP_REMOVED lines=18> */
[C---:B------:R-:W-:Y:S02]  /*4700*/  IMAD R211, R243.reuse, 0x30, RZ ;  /* 0x00000030f3d37824 */ /* 0x040fe400078e02ff */
        /* <DEDUP_REMOVED lines=15> */
[----:B------:R-:W-:Y:S01]  /*4800*/  IMAD R237, R243, 0x3c, RZ ;  /* 0x0000003cf3ed7824 */ /* 0x000fe200078e02ff */
[----:B------:R1:W-:Y:S01]  /*4810*/  LDGSTS.E [R205+0x3480], [R228.64], !P0 ;  /* 0x03480000e4cd7fae */ /* 0x0003e2000c121848 */
[----:B------:R-:W-:Y:S01]  /*4820*/  IMAD.WIDE R230, R233, 0x4, R224 ;  /* 0x00000004e9e67825 */ /* 0x000fe200078e02e0 */
[----:B------:R-:W-:Y:S02]  /*4830*/  ISETP.GE.U32.AND P0, PT, R0, 0x7fffffaf, PT ;  /* 0x7fffffaf0000780c */ /* 0x000fe40003f06070 */
[----:B------:R-:W-:Y:S01]  /*4840*/  IADD3 R0, R251, -0x16, RZ ;  /* 0xffffffeafb007810 */ /* 0x000fe20007ffe0ff */
[----:B------:R-:W-:Y:S01]  /*4850*/  IMAD.WIDE R232, R233, 0x4, R240 ;  /* 0x00000004e9e87825 */ /* 0x000fe200078e02f0 */
[----:B------:R1:W-:Y:S03]  /*4860*/  LDGSTS.E [R205+0x3800], [R230.64], !P3 ;  /* 0x03800000e6cd7fae */ /* 0x0003e6000d921848 */
[----:B------:R-:W-:Y:S01]  /*4870*/  IMAD.WIDE R234, R237, 0x4, R224 ;  /* 0x00000004edea7825 */ /* 0x000fe200078e02e0 */
[----:B------:R1:W-:Y:S01]  /*4880*/  LDGSTS.E [R205+0x3880], [R232.64], !P3 ;  /* 0x03880000e8cd7fae */ /* 0x0003e2000d921848 */
[----:B------:R-:W-:-:S02]  /*4890*/  ISETP.GE.U32.AND P3, PT, R0, 0x7fffffab, PT ;  /* 0x7fffffab0000780c */ /* 0x000fc40003f66070 */
[----:B------:R-:W-:Y:S01]  /*48a0*/  IMAD.WIDE R236, R237, 0x4, R240 ;  /* 0x00000004edec7825 */ /* 0x000fe200078e02f0 */
[----:B------:R1:W-:Y:S01]  /*48b0*/  LDGSTS.E [R205+0x3c00], [R234.64], !P5 ;  /* 0x03c00000eacd7fae */ /* 0x0003e2000e921848 */
[----:B------:R-:W-:Y:S02]  /*48c0*/  IADD3 R0, R251, -0x1e, RZ ;  /* 0xffffffe2fb007810 */ /* 0x000fe40007ffe0ff */
[C---:B------:R-:W-:Y:S01]  /*48d0*/  IMAD.WIDE R238, R243.reuse, 0x4, R224 ;  /* 0x00000004f3ee7825 */ /* 0x040fe200078e02e0 */
[----:B------:R1:W-:Y:S01]  /*48e0*/  LDGSTS.E [R205+0x3c80], [R236.64], !P5 ;  /* 0x03c80000eccd7fae */ /* 0x0003e2000e921848 */
[----:B------:R-:W-:Y:S02]  /*48f0*/  ISETP.GE.U32.AND P5, PT, R2, 0x7fffffa7, PT ;  /* 0x7fffffa70200780c */ /* 0x000fe40003fa6070 */
[C---:B------:R-:W-:Y:S01]  /*4900*/  IMAD R199, R243.reuse, 0x5, RZ ;  /* 0x00000005f3c77824 */ /* 0x040fe200078e02ff */
[----:B------:R1:W-:Y:S01]  /*4910*/  LDGSTS.E [R3+0x100], [R238.64], !P1 ;  /* 0x00100000ee037fae */ /* 0x0003e2000c921848 */
[----:B------:R-:W-:Y:S01]  /*4920*/  IMAD.WIDE R214, R243, 0x4, R240 ;  /* 0x00000004f3d67825 */ /* 0x000fe200078e02f0 */
[----:B------:R-:W-:-:S02]  /*4930*/  LOP3.LUT R2, R205, 0x40, RZ, 0x3c, !PT ;  /* 0x00000040cd027812 */ /* 0x000fc400078e3cff */
[----:B------:R-:W-:Y:S01]  /*4940*/  STL.64 [R1+0xc80], R26 ;  /* 0x000c801a01007387 */ /* 0x000fe20000100a00 */
[----:B------:R-:W-:-:S03]  /*4950*/  IMAD.WIDE R200, R199, 0x4, R224 ;  /* 0x00000004c7c87825 */ /* 0x000fc600078e02e0 */
[----:B------:R1:W-:Y:S01]  /*4960*/  LDGSTS.E [R3+0x180], [R214.64], !P1 ;  /* 0x00180000d6037fae */ /* 0x0003e2000c921848 */
[----:B------:R-:W-:Y:S01]  /*4970*/  IMAD.WIDE R198, R199, 0x4, R240 ;  /* 0x00000004c7c67825 */ /* 0x000fe200078e02f0 */
[----:B------:R-:W-:Y:S02]  /*4980*/  ISETP.GE.U32.AND P1, PT, R0, 0x7fffffa3, PT ;  /* 0x7fffffa30000780c */ /* 0x000fe40003f26070 */
[----:B------:R-:W-:Y:S01]  /*4990*/  IADD3 R0, R251, -0x22, RZ ;  /* 0xffffffdefb007810 */ /* 0x000fe20007ffe0ff */
[C---:B------:R-:W-:Y:S01]  /*49a0*/  IMAD R183, R243.reuse, 0x9, RZ ;  /* 0x00000009f3b77824 */ /* 0x040fe200078e02ff */
[----:B------:R1:W-:Y:S01]  /*49b0*/  LDGSTS.E [R3+0x500], [R200.64], !P2 ;  /* 0x00500000c8037fae */ /* 0x0003e2000d121848 */
[----:B------:R-:W-:Y:S02]  /*49c0*/  IMAD R79, R243, 0xd, RZ ;  /* 0x0000000df34f7824 */ /* 0x000fe400078e02ff */
[----:B------:R-:W-:Y:S01]  /*49d0*/  IMAD.WIDE R184, R183, 0x4, R224 ;  /* 0x00000004b7b87825 */ /* 0x000fe200078e02e0 */
[----:B------:R1:W-:Y:S01]  /*49e0*/  LDGSTS.E [R3+0x580], [R198.64], !P2 ;  /* 0x00580000c6037fae */ /* 0x0003e2000d121848 */
[----:B------:R-:W-:-:S02]  /*49f0*/  ISETP.GE.U32.AND P2, PT, R0, 0x7fffff9f, PT ;  /* 0x7fffff9f0000780c */ /* 0x000fc40003f46070 */
[----:B------:R-:W-:Y:S01]  /*4a00*/  IMAD.WIDE R182, R183, 0x4, R240 ;  /* 0x00000004b7b67825 */ /* 0x000fe200078e02f0 */
[----:B------:R-:W-:Y:S01]  /*4a10*/  IADD3 R0, R251, -0x26, RZ ;  /* 0xffffffdafb007810 */ /* 0x000fe20007ffe0ff */
        /* <DEDUP_REMOVED lines=61> */
[----:B------:R-:W-:Y:S02]  /*4df0*/  IMAD.WIDE R118, R120, 0x4, R224 ;  /* 0x0000000478767825 */ /* 0x000fe400078e02e0 */
        /* <DEDUP_REMOVED lines=9> */
[C---:B------:R-:W-:Y:S01]  /*4e90*/  IMAD.WIDE R122, R124.reuse, 0x4, R224 ;  /* 0x000000047c7a7825 */ /* 0x040fe200078e02e0 */
        /* <DEDUP_REMOVED lines=14> */
[C---:B------:R-:W-:Y:S01]  /*4f80*/  IMAD.WIDE R130, R132.reuse, 0x4, R224 ;  /* 0x0000000484827825 */ /* 0x040fe200078e02e0 */
        /* <DEDUP_REMOVED lines=10> */
[----:B------:R-:W-:-:S02]  /*5030*/  IMAD.SHL.U32 R218, R243, 0x2, RZ ;  /* 0x00000002f3da7824 */ /* 0x000fc400078e00ff */
        /* <DEDUP_REMOVED lines=34> */
[----:B------:R-:W-:Y:S01]  /*5260*/  STL.64 [R1+0xcc8], R162 ;  /* 0x000cc8a201007387 */ /* 0x000fe20000100a00 */
[----:B------:R-:W-:Y:S02]  /*5270*/  IADD3 R0, R251, -0x2f, RZ ;  /* 0xffffffd1fb007810 */ /* 0x000fe40007ffe0ff */
[----:B------:R-:W-:Y:S01]  /*5280*/  IMAD.WIDE R18, R18, 0x4, R240 ;  /* 0x0000000412127825 */ /* 0x000fe200078e02f0 */
[----:B------:R-:W-:Y:S03]  /*5290*/  STL.64 [R1+0xcd0], R164 ;  /* 0x000cd0a401007387 */ /* 0x000fe60000100a00 */
[C---:B------:R-:W-:Y:S01]  /*52a0*/  IMAD.WIDE R8, R6.reuse, 0x4, R224 ;  /* 0x0000000406087825 */ /* 0x040fe200078e02e0 */
[----:B------:R-:W-:Y:S03]  /*52b0*/  STL.64 [R1+0xcd8], R166 ;  /* 0x000cd8a601007387 */ /* 0x000fe60000100a00 */
[----:B------:R-:W-:Y:S01]  /*52c0*/  IMAD.WIDE R6, R6, 0x4, R240 ;  /* 0x0000000406067825 */ /* 0x000fe200078e02f0 */
[----:B------:R-:W-:Y:S03]  /*52d0*/  STL.64 [R1+0xce0], R168 ;  /* 0x000ce0a801007387 */ /* 0x000fe60000100a00 */
[C---:B------:R-:W-:Y:S01]  /*52e0*/  IMAD R98, R243.reuse, 0x1a, RZ ;  /* 0x0000001af3627824 */ /* 0x040fe200078e02ff */
[----:B------:R1:W-:Y:S01]  /*52f0*/  LDGSTS.E [R2+0x1200], [R20.64], !P5 ;  /* 0x0120000014027fae */ /* 0x0003e2000e921848 */
[----:B------:R-:W-:-:S02]  /*5300*/  IMAD R94, R243, 0x1e, RZ ;  /* 0x0000001ef35e7824 */ /* 0x000fc400078e02ff */
[C---:B------:R-:W-:Y:S01]  /*5310*/  IMAD.WIDE R100, R98.reuse, 0x4, R224 ;  /* 0x0000000462647825 */ /* 0x040fe200078e02e0 */
[----:B------:R-:W-:Y:S03]  /*5320*/  STL.64 [R1+0xce8], R170 ;  /* 0x000ce8aa01007387 */ /* 0x000fe60000100a00 */
[----:B------:R-:W-:Y:S01]  /*5330*/  IMAD.WIDE R98, R98, 0x4, R240 ;  /* 0x0000000462627825 */ /* 0x000fe200078e02f0 */
[----:B------:R1:W-:Y:S01]  /*5340*/  LDGSTS.E [R2+0x1280], [R18.64], !P5 ;  /* 0x0128000012027fae */ /* 0x0003e2000e921848 */
[----:B------:R-:W-:Y:S02]  /*5350*/  ISETP.GE.U32.AND P5, PT, R0, 0x7fffff92, PT ;  /* 0x7fffff920000780c */ /* 0x000fe40003fa6070 */
[----:B------:R-:W-:Y:S01]  /*5360*/  IADD3 R0, R251, -0x33, RZ ;  /* 0xffffffcdfb007810 */ /* 0x000fe20007ffe0ff */
[----:B------:R-:W-:Y:S01]  /*5370*/  STL.64 [R1+0xcf0], R206 ;  /* 0x000cf0ce01007387 */ /* 0x000fe20000100a00 */
[----:B------:R-:W-:-:S03]  /*5380*/  IMAD.WIDE R96, R94, 0x4, R224 ;  /* 0x000000045e607825 */ /* 0x000fc600078e02e0 */
[----:B------:R-:W-:Y:S01]  /*5390*/  STL.64 [R1+0xcf8], R208 ;  /* 0x000cf8d001007387 */ /* 0x000fe20000100a00 */
[----:B------:R-:W-:-:S03]  /*53a0*/  IMAD.WIDE R94, R94, 0x4, R240 ;  /* 0x000000045e5e7825 */ /* 0x000fc600078e02f0 */
[----:B------:R-:W-:Y:S01]  /*53b0*/  STL.64 [R1+0xd00], R210 ;  /* 0x000d00d201007387 */ /* 0x000fe20000100a00 */
[C---:B------:R-:W-:Y:S02]  /*53c0*/  IMAD R90, R243.reuse, 0x22, RZ ;  /* 0x00000022f35a7824 */ /* 0x040fe400078e02ff */
[----:B------:R-:W-:Y:S01]  /*53d0*/  IMAD R58, R243, 0x26, RZ ;  /* 0x00000026f33a7824 */ /* 0x000fe200078e02ff */
[----:B------:R-:W-:Y:S01]  /*53e0*/  STL.64 [R1+0xd08], R212 ;  /* 0x000d08d401007387 */ /* 0x000fe20000100a00 */
[----:B------:R-:W-:-:S03]  /*53f0*/  IMAD.WIDE R92, R90, 0x4, R224 ;  /* 0x000000045a5c7825 */ /* 0x000fc600078e02e0 */
[----:B------:R1:W-:Y:S01]  /*5400*/  LDGSTS.E [R2+0x1600], [R8.64], !P1 ;  /* 0x0160000008027fae */ /* 0x0003e2000c921848 */
[----:B------:R-:W-:-:S03]  /*5410*/  IMAD.WIDE R90, R90, 0x4, R240 ;  /* 0x000000045a5a7825 */ /* 0x000fc600078e02f0 */
[----:B------:R-:W-:Y:S01]  /*5420*/  STL.64 [R1+0xd10], R228 ;  /* 0x000d10e401007387 */ /* 0x000fe20000100a00 */
[----:B------:R-:W-:-:S03]  /*5430*/  IMAD.WIDE R56, R58, 0x4, R224 ;  /* 0x000000043a387825 */ /* 0x000fc600078e02e0 */
[----:B------:R1:W-:Y:S01]  /*5440*/  LDGSTS.E [R2+0x1680], [R6.64], !P1 ;  /* 0x0168000006027fae */ /* 0x0003e2000c921848 */
[----:B------:R-:W-:Y:S01]  /*5450*/  ISETP.GE.U32.AND P1, PT, R0, 0x7fffff8e, PT ;  /* 0x7fffff8e0000780c */ /* 0x000fe20003f26070 */
[----:B------:R-:W-:Y:S01]  /*5460*/  IMAD.WIDE R58, R58, 0x4, R240 ;  /* 0x000000043a3a7825 */ /* 0x000fe200078e02f0 */
[----:B------:R-:W-:Y:S01]  /*5470*/  IADD3 R0, R251, -0x37, RZ ;  /* 0xffffffc9fb007810 */ /* 0x000fe20007ffe0ff */
[----:B------:R-:W-:Y:S02]  /*5480*/  STL.64 [R1+0xd18], R230 ;  /* 0x000d18e601007387 */ /* 0x000fe40000100a00 */
[C---:B------:R-:W-:Y:S02]  /*5490*/  IMAD R64, R243.reuse, 0x2a, RZ ;  /* 0x0000002af3407824 */ /* 0x040fe400078e02ff */
[----:B------:R-:W-:Y:S01]  /*54a0*/  STL.64 [R1+0xd20], R232 ;  /* 0x000d20e801007387 */ /* 0x000fe20000100a00 */
[C---:B------:R-:W-:Y:S02]  /*54b0*/  IMAD R68, R243.reuse, 0x2e, RZ ;  /* 0x0000002ef3447824 */ /* 0x040fe400078e02ff */
[C---:B------:R-:W-:Y:S01]  /*54c0*/  IMAD.WIDE R62, R64.reuse, 0x4, R224 ;  /* 0x00000004403e7825 */ /* 0x040fe200078e02e0 */
[----:B------:R-:W-:Y:S03]  /*54d0*/  STL.64 [R1+0xd28], R234 ;  /* 0x000d28ea01007387 */ /* 0x000fe60000100a00 */
[----:B------:R-:W-:Y:S01]  /*54e0*/  IMAD.WIDE R64, R64, 0x4, R240 ;  /* 0x0000000440407825 */ /* 0x000fe200078e02f0 */
[----:B------:R-:W-:Y:S03]  /*54f0*/  STL.64 [R1+0xd30], R236 ;  /* 0x000d30ec01007387 */ /* 0x000fe60000100a00 */
[C---:B------:R-:W-:Y:S01]  /*5500*/  IMAD.WIDE R66, R68.reuse, 0x4, R224 ;  /* 0x0000000444427825 */ /* 0x040fe200078e02e0 */
[----:B------:R1:W-:Y:S03]  /*5510*/  LDGSTS.E [R2+0x1a00], [R100.64], !P2 ;  /* 0x01a0000064027fae */ /* 0x0003e6000d121848 */
[----:B------:R-:W-:Y:S01]  /*5520*/  IMAD.WIDE R68, R68, 0x4, R240 ;  /* 0x0000000444447825 */ /* 0x000fe200078e02f0 */
[----:B------:R-:W-:Y:S03]  /*5530*/  STL.64 [R1+0xd38], R238 ;  /* 0x000d38ee01007387 */ /* 0x000fe60000100a00 */
[C---:B------:R-:W-:Y:S01]  /*5540*/  IMAD R72, R243.reuse, 0x32, RZ ;  /* 0x00000032f3487824 */ /* 0x040fe200078e02ff */
[----:B------:R1:W-:Y:S01]  /*5550*/  LDGSTS.E [R2+0x1a80], [R98.64], !P2 ;  /* 0x01a8000062027fae */ /* 0x0003e2000d121848 */
[----:B------:R-:W-:Y:S01]  /*5560*/  ISETP.GE.U32.AND P2, PT, R0, 0x7fffff8a, PT ;  /* 0x7fffff8a0000780c */ /* 0x000fe20003f46070 */
[----:B------:R-:W-:Y:S01]  /*5570*/  IMAD R80, R243, 0x36, RZ ;  /* 0x00000036f3507824 */ /* 0x000fe200078e02ff */
[----:B------:R-:W-:Y:S01]  /*5580*/  IADD3 R0, R251, -0x3b, RZ ;  /* 0xffffffc5fb007810 */ /* 0x000fe20007ffe0ff */
[----:B------:R-:W-:Y:S01]  /*5590*/  STL.64 [R1+0xd40], R214 ;  /* 0x000d40d601007387 */ /* 0x000fe20000100a00 */
[----:B------:R-:W-:-:S03]  /*55a0*/  IMAD.WIDE R70, R72, 0x4, R224 ;  /* 0x0000000448467825 */ /* 0x000fc600078e02e0 */
[----:B------:R-:W-:Y:S01]  /*55b0*/  STL.64 [R1+0xd48], R200 ;  /* 0x000d48c801007387 */ /* 0x000fe20000100a00 */
[----:B------:R-:W-:-:S03]  /*55c0*/  IMAD.WIDE R72, R72, 0x4, R240 ;  /* 0x0000000448487825 */ /* 0x000fc600078e02f0 */
[----:B------:R-:W-:Y:S01]  /*55d0*/  STL.64 [R1+0xd50], R198 ;  /* 0x000d50c601007387 */ /* 0x000fe20000100a00 */
[----:B------:R-:W-:-:S03]  /*55e0*/  IMAD.WIDE R74, R80, 0x4, R224 ;  /* 0x00000004504a7825 */ /* 0x000fc600078e02e0 */
[----:B------:R-:W-:Y:S01]  /*55f0*/  STL.64 [R1+0xd58], R184 ;  /* 0x000d58b801007387 */ /* 0x000fe20000100a00 */
[----:B------:R-:W-:-:S03]  /*5600*/  IMAD.WIDE R80, R80, 0x4, R240 ;  /* 0x0000000450507825 */ /* 0x000fc600078e02f0 */
[----:B------:R1:W-:Y:S01]  /*5610*/  LDGSTS.E [R2+0x1e00], [R96.64], !P4 ;  /* 0x01e0000060027fae */ /* 0x0003e2000e121848 */
[C---:B------:R-:W-:Y:S02]  /*5620*/  IMAD R84, R243.reuse, 0x3a, RZ ;  /* 0x0000003af3547824 */ /* 0x040fe400078e02ff */
[----:B------:R-:W-:Y:S01]  /*5630*/  IMAD R88, R243, 0x3e, RZ ;  /* 0x0000003ef3587824 */ /* 0x000fe200078e02ff */
[----:B------:R-:W-:Y:S01]  /*5640*/  STL.64 [R1+0xd60], R182 ;  /* 0x000d60b601007387 */ /* 0x000fe20000100a00 */
[----:B------:R-:W-:-:S03]  /*5650*/  IMAD.WIDE R82, R84, 0x4, R224 ;  /* 0x0000000454527825 */ /* 0x000fc600078e02e0 */
[----:B------:R1:W-:Y:S01]  /*5660*/  LDGSTS.E [R2+0x1e80], [R94.64], !P4 ;  /* 0x01e800005e027fae */ /* 0x0003e2000e121848 */
[----:B------:R-:W-:Y:S01]  /*5670*/  ISETP.GE.U32.AND P4, PT, R0, 0x7fffff86, PT ;  /* 0x7fffff860000780c */ /* 0x000fe20003f86070 */
[----:B------:R-:W-:Y:S01]  /*5680*/  IMAD.WIDE R84, R84, 0x4, R240 ;  /* 0x0000000454547825 */ /* 0x000fe200078e02f0 */
[----:B------:R-:W-:Y:S01]  /*5690*/  IADD3 R0, R251, -0x3f, RZ ;  /* 0xffffffc1fb007810 */ /* 0x000fe20007ffe0ff */
[----:B------:R-:W-:Y:S02]  /*56a0*/  STL.64 [R1+0xd68], R152 ;  /* 0x000d689801007387 */ /* 0x000fe40000100a00 */
[C---:B------:R-:W-:Y:S02]  /*56b0*/  IMAD.WIDE R86, R88.reuse, 0x4, R224 ;  /* 0x0000000458567825 */ /* 0x040fe400078e02e0 */
[----:B------:R-:W-:Y:S02]  /*56c0*/  STL.64 [R1+0xd70], R78 ;  /* 0x000d704e01007387 */ /* 0x000fe40000100a00 */
[----:B------:R-:W-:-:S02]  /*56d0*/  IMAD.WIDE R88, R88, 0x4, R240 ;  /* 0x0000000458587825 */ /* 0x000fc400078e02f0 */
[----:B------:R-:W-:Y:S02]  /*56e0*/  STL.64 [R1+0xd78], R24 ;  /* 0x000d781801007387 */ /* 0x000fe40000100a00 */
[C---:B------:R-:W-:Y:S02]  /*56f0*/  IMAD R222, R243.reuse, 0x3, RZ ;  /* 0x00000003f3de7824 */ /* 0x040fe400078e02ff */
[----:B------:R-:W-:Y:S01]  /*5700*/  STL.64 [R1+0xd80], R22 ;  /* 0x000d801601007387 */ /* 0x000fe20000100a00 */
[----:B------:R-:W-:Y:S02]  /*5710*/  IMAD R190, R243, 0x7, RZ ;  /* 0x00000007f3be7824 */ /* 0x000fe400078e02ff */
[C---:B------:R-:W-:Y:S01]  /*5720*/  IMAD.WIDE R220, R222.reuse, 0x4, R224 ;  /* 0x00000004dedc7825 */ /* 0x040fe200078e02e0 */
[----:B------:R1:W-:Y:S03]  /*5730*/  LDGSTS.E [R2+0x2200], [R92.64], !P6 ;  /* 0x022000005c027fae */ /* 0x0003e6000f121848 */
[----:B------:R-:W-:Y:S01]  /*5740*/  IMAD.WIDE R222, R222, 0x4, R240 ;  /* 0x00000004dede7825 */ /* 0x000fe200078e02f0 */
[----:B------:R-:W-:Y:S03]  /*5750*/  STL.64 [R1+0xd88], R12 ;  /* 0x000d880c01007387 */ /* 0x000fe60000100a00 */
[----:B------:R-:W-:Y:S01]  /*5760*/  IMAD.WIDE R192, R190, 0x4, R224 ;  /* 0x00000004bec07825 */ /* 0x000fe200078e02e0 */
[----:B------:R1:W-:Y:S01]  /*5770*/  LDGSTS.E [R2+0x2280], [R90.64], !P6 ;  /* 0x022800005a027fae */ /* 0x0003e2000f121848 */
[----:B------:R-:W-:-:S02]  /*5780*/  ISETP.GE.U32.AND P6, PT, R0, 0x7fffff82, PT ;  /* 0x7fffff820000780c */ /* 0x000fc40003fc6070 */
[----:B------:R-:W-:Y:S01]  /*5790*/  IADD3 R0, R251, -0x4, RZ ;  /* 0xfffffffcfb007810 */ /* 0x000fe20007ffe0ff */
[----:B------:R-:W-:Y:S01]  /*57a0*/  STL.64 [R1+0xd90], R10 ;  /* 0x000d900a01007387 */ /* 0x000fe20000100a00 */
[----:B------:R-:W-:-:S03]  /*57b0*/  IMAD.WIDE R190, R190, 0x4, R240 ;  /* 0x00000004bebe7825 */ /* 0x000fc600078e02f0 */
[----:B------:R-:W-:Y:S01]  /*57c0*/  STL.64 [R1+0xd98], R140 ;  /* 0x000d988c01007387 */ /* 0x000fe20000100a00 */
[C---:B------:R-:W-:Y:S02]  /*57d0*/  IMAD R174, R243.reuse, 0xb, RZ ;  /* 0x0000000bf3ae7824 */ /* 0x040fe400078e02ff */
[----:B------:R-:W-:Y:S01]  /*57e0*/  IMAD R30, R243, 0xf, RZ ;  /* 0x0000000ff31e7824 */ /* 0x000fe200078e02ff */
[----:B------:R-:W-:Y:S01]  /*57f0*/  STL.64 [R1+0xda0], R138 ;  /* 0x000da08a01007387 */ /* 0x000fe20000100a00 */
[----:B------:R-:W-:-:S03]  /*5800*/  IMAD.WIDE R176, R174, 0x4, R224 ;  /* 0x00000004aeb07825 */ /* 0x000fc600078e02e0 */
        /* <DEDUP_REMOVED lines=8> */
[----:B------:R-:W-:Y:S01]  /*5890*/  IMAD R14, R243, 0x13, RZ ;  /* 0x00000013f30e7824 */ /* 0x000fe200078e02ff */
[----:B------:R-:W-:Y:S01]  /*58a0*/  IADD3 R0, R251, -0x8, RZ ;  /* 0xfffffff8fb007810 */ /* 0x000fe20007ffe0ff */
[----:B------:R-:W-:Y:S01]  /*58b0*/  STL.64 [R1+0xdb8], R106 ;  /* 0x000db86a01007387 */ /* 0x000fe20000100a00 */
[C---:B------:R-:W-:Y:S02]  /*58c0*/  IMAD R52, R243.reuse, 0x1b, RZ ;  /* 0x0000001bf3347824 */ /* 0x040fe400078e02ff */
[C---:B------:R-:W-:Y:S01]  /*58d0*/  IMAD.WIDE R16, R14.reuse, 0x4, R224 ;  /* 0x000000040e107825 */ /* 0x040fe200078e02e0 */
[----:B------:R-:W-:Y:S03]  /*58e0*/  STL.64 [R1+0xdc0], R108 ;  /* 0x000dc06c01007387 */ /* 0x000fe60000100a00 */
[----:B------:R-:W-:Y:S01]  /*58f0*/  IMAD.WIDE R14, R14, 0x4, R240 ;  /* 0x000000040e0e7825 */ /* 0x000fe200078e02f0 */
[----:B------:R-:W-:Y:S03]  /*5900*/  STL.64 [R1+0xdc8], R110 ;  /* 0x000dc86e01007387 */ /* 0x000fe60000100a00 */
[C---:B------:R-:W-:Y:S01]  /*5910*/  IMAD.WIDE R54, R52.reuse, 0x4, R224 ;  /* 0x0000000434367825 */ /* 0x040fe200078e02e0 */
[----:B------:R-:W-:Y:S03]  /*5920*/  STL.64 [R1+0xdd0], R112 ;  /* 0x000dd07001007387 */ /* 0x000fe60000100a00 */
[----:B------:R-:W-:Y:S01]  /*5930*/  IMAD R48, R243, 0x1f, RZ ;  /* 0x0000001ff3307824 */ /* 0x000fe200078e02ff */
        /* <DEDUP_REMOVED lines=29> */
[----:B------:R-:W-:Y:S04]  /*5b10*/  STL.64 [R1+0xe20], R130 ;  /* 0x000e208201007387 */ /* 0x000fe80000100a00 */
[----:B------:R-:W-:Y:S04]  /*5b20*/  STL.64 [R1+0xe28], R132 ;  /* 0x000e288401007387 */ /* 0x000fe80000100a00 */
[----:B------:R1:W-:Y:S04]  /*5b30*/  LDGSTS.E [R2+0x3200], [R70.64], !P1 ;  /* 0x0320000046027fae */ /* 0x0003e8000c921848 */
[----:B------:R-:W-:Y:S04]  /*5b40*/  STL.64 [R1+0xe30], R134 ;  /* 0x000e308601007387 */ /* 0x000fe80000100a00 */
[----:B------:R1:W-:Y:S01]  /*5b50*/  LDGSTS.E [R2+0x3280], [R72.64], !P1 ;  /* 0x0328000048027fae */ /* 0x0003e2000c921848 */
[----:B------:R-:W-:-:S02]  /*5b60*/  ISETP.GE.U32.AND P1, PT, R0, 0x7fffffb1, PT ;  /* 0x7fffffb10000780c */ /* 0x000fc40003f26070 */
[----:B------:R-:W-:Y:S01]  /*5b70*/  IADD3 R0, R251, -0x14, RZ ;  /* 0xffffffecfb007810 */ /* 0x000fe20007ffe0ff */
[----:B------:R-:W-:Y:S04]  /*5b80*/  STL.64 [R1+0xe38], R136 ;  /* 0x000e388801007387 */ /* 0x000fe80000100a00 */
[----:B------:R-:W-:Y:S04]  /*5b90*/  STL.64 [R1+0xe40], R216 ;  /* 0x000e40d801007387 */ /* 0x000fe80000100a00 */
        /* <DEDUP_REMOVED lines=18> */
[----:B------:R1:W-:Y:S04]  /*5cc0*/  STL.64 [R1+0xe98], R6 ;  /* 0x000e980601007387 */ /* 0x0003e80000100a00 */
[----:B------:R2:W-:Y:S04]  /*5cd0*/  LDGSTS.E [R2+0x3e00], [R86.64], !P6 ;  /* 0x03e0000056027fae */ /* 0x0005e8000f121848 */
[----:B------:R2:W-:Y:S01]  /*5ce0*/  LDGSTS.E [R2+0x3e80], [R88.64], !P6 ;  /* 0x03e8000058027fae */ /* 0x0005e2000f121848 */
[----:B------:R-:W-:-:S02]  /*5cf0*/  ISETP.GE.U32.AND P6, PT, R0, 0x7fffffa5, PT ;  /* 0x7fffffa50000780c */ /* 0x000fc40003fc6070 */
[----:B------:R-:W-:Y:S01]  /*5d00*/  IADD3 R0, R251, -0x20, RZ ;  /* 0xffffffe0fb007810 */ /* 0x000fe20007ffe0ff */
[----:B------:R-:W-:Y:S01]  /*5d10*/  STL.64 [R1+0xea0], R100 ;  /* 0x000ea06401007387 */ /* 0x000fe20000100a00 */
[----:B-1----:R-:W-:-:S03]  /*5d20*/  LOP3.LUT R6, R205, 0x60, RZ, 0x3c, !PT ;  /* 0x00000060cd067812 */ /* 0x002fc600078e3cff */
[----:B------:R-:W-:Y:S04]  /*5d30*/  STL.64 [R1+0xea8], R98 ;  /* 0x000ea86201007387 */ /* 0x000fe80000100a00 */
[----:B------:R1:W-:Y:S01]  /*5d40*/  LDGSTS.E [R6+0x300], [R220.64], !P0 ;  /* 0x00300000dc067fae */ /* 0x0003e2000c121848 */
[----:B--2---:R-:W-:-:S03]  /*5d50*/  IMAD R2, R243, 0x17, RZ ;  /* 0x00000017f3027824 */ /* 0x004fc600078e02ff */
[----:B------:R2:W-:Y:S01]  /*5d60*/  LDGSTS.E [R6+0x380], [R222.64], !P0 ;  /* 0x00380000de067fae */ /* 0x0005e2000c121848 */
[----:B------:R-:W-:Y:S01]  /*5d70*/  ISETP.GE.U32.AND P0, PT, R0, 0x7fffffa1, PT ;  /* 0x7fffffa10000780c */ /* 0x000fe20003f06070 */
[C---:B------:R-:W-:Y:S01]  /*5d80*/  IMAD.WIDE R4, R2.reuse, 0x4, R224 ;  /* 0x0000000402047825 */ /* 0x040fe200078e02e0 */
[C---:B------:R-:W-:Y:S01]  /*5d90*/  IADD3 R0, R251.reuse, -0x24, RZ ;  /* 0xffffffdcfb007810 */ /* 0x040fe20007ffe0ff */
[----:B------:R1:W-:Y:S02]  /*5da0*/  LDGSTS.E [R6+0x700], [R192.64], !P3 ;  /* 0x00700000c0067fae */ /* 0x0003e4000d921848 */
[----:B------:R-:W-:Y:S02]  /*5db0*/  IMAD.WIDE R2, R2, 0x4, R240 ;  /* 0x0000000402027825 */ /* 0x000fe400078e02f0 */
[----:B------:R1:W-:Y:S01]  /*5dc0*/  LDGSTS.E [R6+0x780], [R190.64], !P3 ;  /* 0x00780000be067fae */ /* 0x0003e2000d921848 */
[----:B------:R-:W-:Y:S02]  /*5dd0*/  ISETP.GE.U32.AND P3, PT, R0, 0x7fffff9d, PT ;  /* 0x7fffff9d0000780c */ /* 0x000fe40003f66070 */
[----:B------:R-:W-:Y:S01]  /*5de0*/  IADD3 R0, R251, -0x28, RZ ;  /* 0xffffffd8fb007810 */ /* 0x000fe20007ffe0ff */
[----:B------:R1:W-:Y:S04]  /*5df0*/  LDGSTS.E [R6+0xb00], [R176.64], !P5 ;  /* 0x00b00000b0067fae */ /* 0x0003e8000e921848 */
[----:B------:R1:W-:Y:S01]  /*5e00*/  LDGSTS.E [R6+0xb80], [R174.64], !P5 ;  /* 0x00b80000ae067fae */ /* 0x0003e2000e921848 */
[----:B------:R-:W-:-:S02]  /*5e10*/  ISETP.GE.U32.AND P5, PT, R0, 0x7fffff99, PT ;  /* 0x7fffff990000780c */ /* 0x000fc40003fa6070 */
[C---:B------:R-:W-:Y:S01]  /*5e20*/  IADD3 R0, R251.reuse, -0x2c, RZ ;  /* 0xffffffd4fb007810 */ /* 0x040fe20007ffe0ff */
[----:B------:R1:W-:Y:S04]  /*5e30*/  LDGSTS.E [R6+0xf00], [R32.64], !P1 ;  /* 0x00f0000020067fae */ /* 0x0003e8000c921848 */
[----:B------:R1:W-:Y:S01]  /*5e40*/  LDGSTS.E [R6+0xf80], [R30.64], !P1 ;  /* 0x00f800001e067fae */ /* 0x0003e2000c921848 */
[----:B------:R-:W-:Y:S02]  /*5e50*/  ISETP.GE.U32.AND P1, PT, R0, 0x7fffff95, PT ;  /* 0x7fffff950000780c */ /* 0x000fe40003f26070 */
[----:B------:R-:W-:Y:S01]  /*5e60*/  IADD3 R0, R251, -0x30, RZ ;  /* 0xffffffd0fb007810 */ /* 0x000fe20007ffe0ff */
[----:B------:R1:W-:Y:S04]  /*5e70*/  LDGSTS.E [R6+0x1300], [R16.64], !P2 ;  /* 0x0130000010067fae */ /* 0x0003e8000d121848 */
[----:B------:R1:W-:Y:S01]  /*5e80*/  LDGSTS.E [R6+0x1380], [R14.64], !P2 ;  /* 0x013800000e067fae */ /* 0x0003e2000d121848 */
[----:B------:R-:W-:-:S02]  /*5e90*/  ISETP.GE.U32.AND P2, PT, R0, 0x7fffff91, PT ;  /* 0x7fffff910000780c */ /* 0x000fc40003f46070 */
[----:B------:R-:W-:Y:S01]  /*5ea0*/  IADD3 R0, R251, -0x34, RZ ;  /* 0xffffffccfb007810 */ /* 0x000fe20007ffe0ff */
        /* <DEDUP_REMOVED lines=22> */
[----:B------:R-:W-:Y:S04]  /*6010*/  STL [R1+0xf18], R81 ;  /* 0x000f185101007387 */ /* 0x000fe80000100800 */
        /* <DEDUP_REMOVED lines=19> */
[----:B------:R-:W-:Y:S01]  /*6150*/  ISETP.GE.U32.AND P5, PT, R0, 0x7fffff7c, PT ;  /* 0x7fffff7c0000780c */ /* 0x000fe20003fa6070 */
[----:B------:R-:W-:-:S02]  /*6160*/  IMAD R0, R243, 0x2f, RZ ;  /* 0x0000002ff3007824 */ /* 0x000fc400078e02ff */
[----:B------:R-:W-:Y:S02]  /*6170*/  STL.64 [R1+0xf70], R32 ;  /* 0x000f702001007387 */ /* 0x000fe40000100a00 */
[C---:B------:R-:W-:Y:S02]  /*6180*/  IMAD.WIDE R10, R0.reuse, 0x4, R224 ;  /* 0x00000004000a7825 */ /* 0x040fe400078e02e0 */
[----:B------:R-:W-:Y:S02]  /*6190*/  STL.64 [R1+0xf78], R30 ;  /* 0x000f781e01007387 */ /* 0x000fe40000100a00 */
[----:B------:R-:W-:Y:S02]  /*61a0*/  IMAD.WIDE R8, R0, 0x4, R240 ;  /* 0x0000000400087825 */ /* 0x000fe400078e02f0 */
[----:B------:R-:W-:Y:S02]  /*61b0*/  STL.64 [R1+0xf80], R16 ;  /* 0x000f801001007387 */ /* 0x000fe40000100a00 */
[----:B------:R-:W-:-:S02]  /*61c0*/  IMAD R0, R243, 0x33, RZ ;  /* 0x00000033f3007824 */ /* 0x000fc400078e02ff */
[----:B------:R1:W-:Y:S02]  /*61d0*/  STL.64 [R1+0xf88], R14 ;  /* 0x000f880e01007387 */ /* 0x0003e40000100a00 */
[C---:B------:R-:W-:Y:S02]  /*61e0*/  IMAD.WIDE R12, R0.reuse, 0x4, R240 ;  /* 0x00000004000c7825 */ /* 0x040fe400078e02f0 */
[----:B------:R2:W-:Y:S04]  /*61f0*/  STL.64 [R1+0xf90], R4 ;  /* 0x000f900401007387 */ /* 0x0005e80000100a00 */
[----:B------:R3:W-:Y:S04]  /*6200*/  STL.64 [R1+0xf98], R2 ;  /* 0x000f980201007387 */ /* 0x0007e80000100a00 */
[----:B------:R-:W-:Y:S01]  /*6210*/  STL.64 [R1+0xfa0], R54 ;  /* 0x000fa03601007387 */ /* 0x000fe20000100a00 */
[----:B-1----:R-:W-:-:S03]  /*6220*/  IMAD.WIDE R14, R0, 0x4, R224 ;  /* 0x00000004000e7825 */ /* 0x002fc600078e02e0 */
[----:B------:R-:W-:Y:S01]  /*6230*/  STL.64 [R1+0xfa8], R52 ;  /* 0x000fa83401007387 */ /* 0x000fe20000100a00 */
[----:B--2---:R-:W-:-:S03]  /*6240*/  IADD3 R4, R251, -0x40, RZ ;  /* 0xffffffc0fb047810 */ /* 0x004fc60007ffe0ff */
[----:B------:R-:W-:Y:S01]  /*6250*/  STL.64 [R1+0xfb0], R50 ;  /* 0x000fb03201007387 */ /* 0x000fe20000100a00 */
[----:B---3--:R-:W-:Y:S01]  /*6260*/  IADD3 R2, R44, c[0x0][0x180], RZ ;  /* 0x000060002c027a10 */ /* 0x008fe20007ffe0ff */
[----:B------:R-:W-:Y:S01]  /*6270*/  IMAD R44, R243, 0x37, RZ ;  /* 0x00000037f32c7824 */ /* 0x000fe200078e02ff */
[----:B------:R-:W-:Y:S01]  /*6280*/  IADD3 R3, R251, -0x51, RZ ;  /* 0xffffffaffb037810 */ /* 0x000fe20007ffe0ff */
[----:B------:R-:W-:Y:S04]  /*6290*/  STL.64 [R1+0xfb8], R48 ;  /* 0x000fb83001007387 */ /* 0x000fe80000100a00 */
[----:B------:R-:W-:Y:S04]  /*62a0*/  STL.64 [R1+0xfc0], R42 ;  /* 0x000fc02a01007387 */ /* 0x000fe80000100a00 */
[----:B------:R-:W-:Y:S04]  /*62b0*/  STL.64 [R1+0xfc8], R40 ;  /* 0x000fc82801007387 */ /* 0x000fe80000100a00 */
[----:B------:R1:W-:Y:S04]  /*62c0*/  LDGSTS.E [R6+0x2b00], [R60.64], !P1 ;  /* 0x02b000003c067fae */ /* 0x0003e8000c921848 */
[----:B------:R-:W-:Y:S04]  /*62d0*/  STL.64 [R1+0xfd0], R38 ;  /* 0x000fd02601007387 */ /* 0x000fe80000100a00 */
[----:B------:R1:W-:Y:S01]  /*62e0*/  LDGSTS.E [R6+0x2b80], [R46.64], !P1 ;  /* 0x02b800002e067fae */ /* 0x0003e2000c921848 */
[----:B------:R-:W-:-:S03]  /*62f0*/  ISETP.GE.U32.AND P1, PT, R248, 0x7fffff78, PT ;  /* 0x7fffff78f800780c */ /* 0x000fc60003f26070 */
[----:B------:R-:W-:Y:S04]  /*6300*/  STL.64 [R1+0xfd8], R36 ;  /* 0x000fd82401007387 */ /* 0x000fe80000100a00 */
[----:B------:R2:W-:Y:S04]  /*6310*/  LDGSTS.E [R6+0x2f00], [R10.64], !P2 ;  /* 0x02f000000a067fae */ /* 0x0005e8000d121848 */
[----:B------:R-:W-:Y:S04]  /*6320*/  STL.64 [R1+0xc20], R60 ;  /* 0x000c203c01007387 */ /* 0x000fe80000100a00 */
[----:B------:R3:W-:Y:S01]  /*6330*/  LDGSTS.E [R6+0x2f80], [R8.64], !P2 ;  /* 0x02f8000008067fae */ /* 0x0007e2000d121848 */
[----:B------:R-:W-:Y:S01]  /*6340*/  ISETP.GE.U32.AND P2, PT, R45, 0x7fffff74, PT ;  /* 0x7fffff742d00780c */ /* 0x000fe20003f46070 */
[----:B------:R-:W-:-:S02]  /*6350*/  IMAD R45, R243, 0x3f, RZ ;  /* 0x0000003ff32d7824 */ /* 0x000fc400078e02ff */
[----:B------:R2:W-:Y:S04]  /*6360*/  STL.64 [R1+0x30], R10 ;  /* 0x0000300a01007387 */ /* 0x0005e80000100a00 */
[----:B------:R1:W-:Y:S04]  /*6370*/  LDGSTS.E [R6+0x3300], [R14.64], !P4 ;  /* 0x033000000e067fae */ /* 0x0003e8000e121848 */
[----:B------:R3:W-:Y:S01]  /*6380*/  STL.64 [R1+0x28], R8 ;  /* 0x0000280801007387 */ /* 0x0007e20000100a00 */
[----:B--2---:R-:W-:-:S03]  /*6390*/  IMAD.WIDE R10, R44, 0x4, R224 ;  /* 0x000000042c0a7825 */ /* 0x004fc600078e02e0 */
[----:B------:R2:W-:Y:S01]  /*63a0*/  LDGSTS.E [R6+0x3380], [R12.64], !P4 ;  /* 0x033800000c067fae */ /* 0x0005e2000e121848 */
[----:B------:R-:W-:Y:S01]  /*63b0*/  ISETP.GE.U32.AND P4, PT, R4, 0x7fffff81, PT ;  /* 0x7fffff810400780c */ /* 0x000fe20003f86070 */
[----:B------:R-:W-:Y:S02]  /*63c0*/  IMAD.WIDE R4, R250, 0x4, R224 ;  /* 0x00000004fa047825 */ /* 0x000fe400078e02e0 */
[----:B------:R1:W-:Y:S02]  /*63d0*/  LDGSTS.E [R6+0x3700], [R10.64], !P6 ;  /* 0x037000000a067fae */ /* 0x0003e4000f121848 */
[--C-:B---3--:R-:W-:Y:S02]  /*63e0*/  IMAD.WIDE R8, R44, 0x4, R240.reuse ;  /* 0x000000042c087825 */ /* 0x108fe400078e02f0 */
[----:B------:R-:W-:Y:S02]  /*63f0*/  STL.64 [R1+0xc28], R46 ;  /* 0x000c282e01007387 */ /* 0x000fe40000100a00 */
[----:B------:R-:W-:-:S02]  /*6400*/  IMAD.WIDE R250, R250, 0x4, R240 ;  /* 0x00000004fafa7825 */ /* 0x000fc400078e02f0 */
[----:B------:R3:W-:Y:S01]  /*6410*/  LDGSTS.E [R6+0x3780], [R8.64], !P6 ;  /* 0x0378000008067fae */ /* 0x0007e2000f121848 */
[----:B------:R-:W-:Y:S02]  /*6420*/  ISETP.GT.AND P6, PT, R2, 0x3f, PT ;  /* 0x0000003f0200780c */ /* 0x000fe40003fc4270 */
[C---:B------:R-:W-:Y:S01]  /*6430*/  LOP3.LUT R2, R249.reuse, 0x20, RZ, 0xfc, !PT ;  /* 0x00000020f9027812 */ /* 0x040fe200078efcff */
[----:B------:R-:W-:Y:S01]  /*6440*/  STL.64 [R1+0x20], R14 ;  /* 0x0000200e01007387 */ /* 0x000fe20000100a00 */
[----:B------:R-:W-:Y:S02]  /*6450*/  SEL R0, RZ, 0x4, !P6 ;  /* 0x00000004ff007807 */ /* 0x000fe40007000000 */
[----:B------:R-:W-:Y:S01]  /*6460*/  ISETP.GE.AND P6, PT, R2, c[0x0][0x180], PT ;  /* 0x0000600002007a0c */ /* 0x000fe20003fc6270 */
[----:B------:R1:W-:Y:S04]  /*6470*/  LDGSTS.E [R6+0x3b00], [R4.64], !P0 ;  /* 0x03b0000004067fae */ /* 0x0003e8000c121848 */
[----:B------:R-:W-:Y:S04]  /*6480*/  STL.64 [R1+0x18], R12 ;  /* 0x0000180c01007387 */ /* 0x000fe80000100a00 */
[----:B------:R1:W-:Y:S01]  /*6490*/  LDGSTS.E [R6+0x3b80], [R250.64], !P0 ;  /* 0x03b80000fa067fae */ /* 0x0003e2000c121848 */
[----:B------:R-:W-:Y:S01]  /*64a0*/  ISETP.GE.AND P0, PT, R249, c[0x0][0x180], PT ;  /* 0x00006000f9007a0c */ /* 0x000fe20003f06270 */
[----:B------:R-:W-:-:S02]  /*64b0*/  IMAD.WIDE R248, R45, 0x4, R224 ;  /* 0x000000042df87825 */ /* 0x000fc400078e02e0 */
[----:B------:R-:W-:Y:S01]  /*64c0*/  STL.64 [R1+0x10], R10 ;  /* 0x0000100a01007387 */ /* 0x000fe20000100a00 */
[C---:B------:R-:W-:Y:S01]  /*64d0*/  SEL R2, R0.reuse, RZ, !P0 ;  /* 0x000000ff00027207 */ /* 0x040fe20004000000 */
[----:B------:R-:W-:Y:S01]  /*64e0*/  IMAD.WIDE R44, R45, 0x4, R240 ;  /* 0x000000042d2c7825 */ /* 0x000fe200078e02f0 */
[----:B------:R-:W-:Y:S01]  /*64f0*/  SEL R0, R0, RZ, !P6 ;  /* 0x000000ff00007207 */ /* 0x000fe20007000000 */
[----:B------:R-:W-:Y:S01]  /*6500*/  STL.64 [R1+0x8], R8 ;  /* 0x0000080801007387 */ /* 0x000fe20000100a00 */
[----:B------:R-:W-:-:S03]  /*6510*/  ISETP.GE.U32.AND P0, PT, R3, 0x7fffff70, PT ;  /* 0x7fffff700300780c */ /* 0x000fc60003f06070 */
[----:B------:R1:W-:Y:S04]  /*6520*/  STL.64 [R1], R4 ;  /* 0x0000000401007387 */ /* 0x0003e80000100a00 */
[----:B------:R-:W-:Y:S04]  /*6530*/  STL.64 [R1+0xc30], R250 ;  /* 0x000c30fa01007387 */ /* 0x000fe80000100a00 */
[----:B------:R-:W-:Y:S04]  /*6540*/  STL.64 [R1+0xfe0], R224 ;  /* 0x000fe0e001007387 */ /* 0x000fe80000100a00 */
[----:B------:R1:W-:Y:S04]  /*6550*/  STL.64 [R1+0xfe8], R240 ;  /* 0x000fe8f001007387 */ /* 0x0003e80000100a00 */
[----:B------:R-:W-:Y:S04]  /*6560*/  STL.64 [R1+0xc38], R248 ;  /* 0x000c38f801007387 */ /* 0x000fe80000100a00 */
[----:B------:R-:W2:Y:S04]  /*6570*/  LDL.LU R159, [R1+0x12c] ;  /* 0x00012c00019f7983 */ /* 0x000ea80000300800 */
[----:B------:R-:W1:Y:S04]  /*6580*/  LDL.LU R156, [R1+0x128] ;  /* 0x00012800019c7983 */ /* 0x000e680000300800 */
[----:B------:R-:W2:Y:S04]  /*6590*/  LDL.LU R157, [R1+0x124] ;  /* 0x00012400019d7983 */ /* 0x000ea80000300800 */
        /* <DEDUP_REMOVED lines=14> */
[----:B------:R-:W3:Y:S04]  /*6680*/  LDL.LU R154, [R1+0xe8] ;  /* 0x0000e800019a7983 */ /* 0x000ee80000300800 */
[----:B------:R-:W3:Y:S04]  /*6690*/  LDL.LU R155, [R1+0xe4] ;  /* 0x0000e400019b7983 */ /* 0x000ee80000300800 */
[----:B------:R-:W3:Y:S04]  /*66a0*/  LDL.LU R172, [R1+0xe0] ;  /* 0x0000e00001ac7983 */ /* 0x000ee80000300800 */
[----:B------:R-:W3:Y:S04]  /*66b0*/  LDL.LU R173, [R1+0xdc] ;  /* 0x0000dc0001ad7983 */ /* 0x000ee80000300800 */
[----:B------:R-:W3:Y:S04]  /*66c0*/  LDL.LU R186, [R1+0xd8] ;  /* 0x0000d80001ba7983 */ /* 0x000ee80000300800 */
[----:B------:R-:W3:Y:S04]  /*66d0*/  LDL.LU R187, [R1+0xd4] ;  /* 0x0000d40001bb7983 */ /* 0x000ee80000300800 */
[----:B------:R-:W3:Y:S04]  /*66e0*/  LDL.LU R243, [R1+0xd0] ;  /* 0x0000d00001f37983 */ /* 0x000ee80000300800 */
[----:B------:R-:W-:Y:S04]  /*66f0*/  STL.64 [R1+0xc40], R44 ;  /* 0x000c402c01007387 */ /* 0x000fe80000100a00 */
[----:B------:R-:W3:Y:S04]  /*6700*/  LDL.LU R188, [R1+0xcc] ;  /* 0x0000cc0001bc7983 */ /* 0x000ee80000300800 */
[----:B------:R-:W3:Y:S04]  /*6710*/  LDL.LU R189, [R1+0xc8] ;  /* 0x0000c80001bd7983 */ /* 0x000ee80000300800 */
[----:B----4-:R-:W4:Y:S04]  /*6720*/  LDL.LU R226, [R1+0xc4] ;  /* 0x0000c40001e27983 */ /* 0x010f280000300800 */
[----:B------:R-:W4:Y:S04]  /*6730*/  LDL.LU R227, [R1+0xc0] ;  /* 0x0000c00001e37983 */ /* 0x000f280000300800 */
[----:B------:R-:W4:Y:S04]  /*6740*/  LDL.LU R242, [R1+0xbc] ;  /* 0x0000bc0001f27983 */ /* 0x000f280000300800 */
[----:B------:R1:W-:Y:S04]  /*6750*/  LDGSTS.E [R6+0x3f00], [R248.64], !P4 ;  /* 0x03f00000f8067fae */ /* 0x0003e8000e121848 */
[----:B------:R1:W-:Y:S01]  /*6760*/  LDGSTS.E [R6+0x3f80], [R44.64], !P4 ;  /* 0x03f800002c067fae */ /* 0x0003e2000e121848 */
[----:B--2---:R-:W-:-:S02]  /*6770*/  IMAD R42, R29, c[0x0][0x190], RZ ;  /* 0x000064001d2a7a24 */ /* 0x004fc400078e02ff */
[----:B------:R-:W-:Y:S02]  /*6780*/  IMAD R16, R147, c[0x0][0x190], RZ ;  /* 0x0000640093107a24 */ /* 0x000fe400078e02ff */
[----:B------:R-:W-:Y:S01]  /*6790*/  IMAD R108, R142, c[0x0][0x190], RZ ;  /* 0x000064008e6c7a24 */ /* 0x000fe200078e02ff */
[----:B------:R-:W-:Y:S01]  /*67a0*/  ISETP.NE.U32.AND P4, PT, R0, RZ, PT ;  /* 0x000000ff0000720c */ /* 0x000fe20003f85070 */
[----:B------:R-:W-:Y:S01]  /*67b0*/  IMAD R43, R146, c[0x0][0x190], RZ ;  /* 0x00006400922b7a24 */ /* 0x000fe200078e02ff */
[----:B------:R-:W-:Y:S01]  /*67c0*/  ISETP.NE.U32.AND P6, PT, R2, RZ, PT ;  /* 0x000000ff0200720c */ /* 0x000fe20003fc5070 */
[----:B-1----:R-:W-:Y:S01]  /*67d0*/  IMAD R4, R156, c[0x0][0x190], RZ ;  /* 0x000064009c047a24 */ /* 0x002fe200078e02ff */
[----:B------:R-:W0:Y:S01]  /*67e0*/  LDGDEPBAR ;  /* 0x00000000000079af */ /* 0x000e220000000000 */
[----:B---3--:R-:W-:-:S03]  /*67f0*/  IMAD R29, R243, c[0x0][0x190], RZ ;  /* 0x00006400f31d7a24 */ /* 0x008fc600078e02ff */
[----:B------:R-:W2:Y:S01]  /*6800*/  LDL.LU R243, [R1+0xb8] ;  /* 0x0000b80001f37983 */ /* 0x000ea20000300800 */
[----:B------:R-:W-:-:S03]  /*6810*/  IMAD R142, R28, c[0x0][0x190], RZ ;  /* 0x000064001c8e7a24 */ /* 0x000fc600078e02ff */
[----:B------:R-:W3:Y:S04]  /*6820*/  LDL.LU R147, [R1+0xb4] ;  /* 0x0000b40001937983 */ /* 0x000ee80000300800 */
[----:B------:R-:W3:Y:S04]  /*6830*/  LDL.LU R28, [R1+0xb0] ;  /* 0x0000b000011c7983 */ /* 0x000ee80000300800 */
[----:B------:R-:W3:Y:S04]  /*6840*/  LDL.LU R164, [R1+0xac] ;  /* 0x0000ac0001a47983 */ /* 0x000ee80000300800 */
[----:B------:R-:W3:Y:S04]  /*6850*/  LDL.LU R165, [R1+0xa8] ;  /* 0x0000a80001a57983 */ /* 0x000ee80000300800 */
[----:B------:R-:W3:Y:S01]  /*6860*/  LDL.LU R162, [R1+0xa4] ;  /* 0x0000a40001a27983 */ /* 0x000ee20000300800 */
[----:B------:R-:W-:-:S03]  /*6870*/  IMAD R121, R172, c[0x0][0x190], RZ ;  /* 0x00006400ac797a24 */ /* 0x000fc600078e02ff */
[----:B------:R-:W3:Y:S01]  /*6880*/  LDL.LU R163, [R1+0xa0] ;  /* 0x0000a00001a37983 */ /* 0x000ee20000300800 */
[----:B------:R-:W-:-:S03]  /*6890*/  IMAD R0, R159, c[0x0][0x190], RZ ;  /* 0x000064009f007a24 */ /* 0x000fc600078e02ff */
[----:B------:R-:W3:Y:S04]  /*68a0*/  LDL.LU R160, [R1+0x9c] ;  /* 0x00009c0001a07983 */ /* 0x000ee80000300800 */
[----:B------:R-:W3:Y:S01]  /*68b0*/  LDL.LU R161, [R1+0x98] ;  /* 0x0000980001a17983 */ /* 0x000ee20000300800 */
[----:B------:R-:W-:-:S03]  /*68c0*/  IMAD R65, R157, c[0x0][0x190], RZ ;  /* 0x000064009d417a24 */ /* 0x000fc600078e02ff */
        /* <DEDUP_REMOVED lines=30> */
[----:B------:R-:W3:Y:S04]  /*6ab0*/  LDL.LU R186, [R1+0x58] ;  /* 0x0000580001ba7983 */ /* 0x000ee80000300800 */
[----:B------:R-:W3:Y:S04]  /*6ac0*/  LDL.LU R187, [R1+0x54] ;  /* 0x0000540001bb7983 */ /* 0x000ee80000300800 */
[----:B------:R-:W3:Y:S01]  /*6ad0*/  LDL.LU R189, [R1+0x4c] ;  /* 0x00004c0001bd7983 */ /* 0x000ee20000300800 */
[----:B----4-:R-:W-:-:S03]  /*6ae0*/  IMAD R58, R226, c[0x0][0x190], RZ ;  /* 0x00006400e23a7a24 */ /* 0x010fc600078e02ff */
[----:B------:R-:W4:Y:S01]  /*6af0*/  LDL.LU R226, [R1+0x48] ;  /* 0x0000480001e27983 */ /* 0x000f220000300800 */
[----:B------:R-:W-:-:S03]  /*6b00*/  IMAD R120, R227, c[0x0][0x190], RZ ;  /* 0x00006400e3787a24 */ /* 0x000fc600078e02ff */
[----:B------:R-:W4:Y:S01]  /*6b10*/  LDL.LU R227, [R1+0x44] ;  /* 0x0000440001e37983 */ /* 0x000f220000300800 */
[----:B------:R-:W-:-:S03]  /*6b20*/  IMAD R104, R242, c[0x0][0x190], RZ ;  /* 0x00006400f2687a24 */ /* 0x000fc600078e02ff */
[----:B------:R-:W4:Y:S01]  /*6b30*/  LDL.LU R242, [R1+0x40] ;  /* 0x0000400001f27983 */ /* 0x000f220000300800 */
[----:B--2---:R-:W-:-:S03]  /*6b40*/  IMAD R167, R243, c[0x0][0x190], RZ ;  /* 0x00006400f3a77a24 */ /* 0x004fc600078e02ff */
[----:B------:R-:W2:Y:S01]  /*6b50*/  LDL.LU R243, [R1+0x3c] ;  /* 0x00003c0001f37983 */ /* 0x000ea20000300800 */
[----:B------:R-:W-:-:S04]  /*6b60*/  IMAD.WIDE R2, R0, 0x4, R244 ;  /* 0x0000000400027825 */ /* 0x000fc800078e02f4 */
[----:B------:R-:W-:Y:S01]  /*6b70*/  IMAD.WIDE R12, R0, 0x4, R246 ;  /* 0x00000004000c7825 */ /* 0x000fe200078e02f6 */
[----:B------:R1:W-:Y:S03]  /*6b80*/  STL.64 [R1+0x440], R2 ;  /* 0x0004400201007387 */ /* 0x0003e60000100a00 */
[----:B------:R-:W-:-:S04]  /*6b90*/  IMAD.WIDE R8, R43, 0x4, R244 ;  /* 0x000000042b087825 */ /* 0x000fc800078e02f4 */
[----:B---3--:R-:W-:Y:S02]  /*6ba0*/  IMAD R38, R164, c[0x0][0x190], RZ ;  /* 0x00006400a4267a24 */ /* 0x008fe400078e02ff */
[--C-:B------:R-:W-:Y:S01]  /*6bb0*/  IMAD.WIDE R240, R39, 0x4, R244.reuse ;  /* 0x0000000427f07825 */ /* 0x100fe200078e02f4 */
[----:B------:R-:W-:Y:S03]  /*6bc0*/  STL.64 [R1+0x438], R12 ;  /* 0x0004380c01007387 */ /* 0x000fe60000100a00 */
[--C-:B-1----:R-:W-:Y:S01]  /*6bd0*/  IMAD.WIDE R2, R42, 0x4, R244.reuse ;  /* 0x000000042a027825 */ /* 0x102fe200078e02f4 */
[----:B------:R-:W-:Y:S03]  /*6be0*/  STL.64 [R1+0x480], R8 ;  /* 0x0004800801007387 */ /* 0x000fe60000100a00 */
[----:B------:R-:W-:Y:S01]  /*6bf0*/  IMAD.WIDE R36, R38, 0x4, R244 ;  /* 0x0000000426247825 */ /* 0x000fe200078e02f4 */
[----:B------:R1:W-:Y:S04]  /*6c00*/  STL.64 [R1+0x400], R2 ;  /* 0x0004000201007387 */ /* 0x0003e80000100a00 */
[----:B------:R-:W-:Y:S04]  /*6c10*/  STL.64 [R1+0x508], R240 ;  /* 0x000508f001007387 */ /* 0x000fe80000100a00 */
[----:B------:R-:W-:Y:S01]  /*6c20*/  STL.64 [R1+0xff0], R240 ;  /* 0x000ff0f001007387 */ /* 0x000fe20000100a00 */
[----:B------:R-:W-:-:S03]  /*6c30*/  IMAD R33, R159, c[0x0][0x190], RZ ;  /* 0x000064009f217a24 */ /* 0x000fc600078e02ff */
[----:B------:R-:W-:Y:S01]  /*6c40*/  STL.64 [R1+0x588], R36 ;  /* 0x0005882401007387 */ /* 0x000fe20000100a00 */
[----:B------:R-:W-:-:S03]  /*6c50*/  IMAD.WIDE R40, R33, 0x4, R244 ;  /* 0x0000000421287825 */ /* 0x000fc600078e02f4 */
[----:B------:R-:W-:Y:S01]  /*6c60*/  STL.64 [R1+0xff8], R36 ;  /* 0x000ff82401007387 */ /* 0x000fe20000100a00 */
[----:B-1----:R-:W-:-:S03]  /*6c70*/  IMAD.WIDE R2, R4, 0x4, R244 ;  /* 0x0000000404027825 */ /* 0x002fc600078e02f4 */
[----:B------:R-:W-:Y:S01]  /*6c80*/  STL.64 [R1+0x610], R40 ;  /* 0x0006102801007387 */ /* 0x000fe20000100a00 */
[----:B------:R-:W-:-:S03]  /*6c90*/  IMAD R73, R165, c[0x0][0x190], RZ ;  /* 0x00006400a5497a24 */ /* 0x000fc600078e02ff */
[----:B------:R1:W-:Y:S01]  /*6ca0*/  STL.64 [R1+0x1000], R40 ;  /* 0x0010002801007387 */ /* 0x0003e20000100a00 */
[----:B------:R-:W-:Y:S02]  /*6cb0*/  IMAD R72, R156, c[0x0][0x190], RZ ;  /* 0x000064009c487a24 */ /* 0x000fe400078e02ff */
[----:B------:R-:W-:-:S04]  /*6cc0*/  IMAD.WIDE R14, R16, 0x4, R244 ;  /* 0x00000004100e7825 */ /* 0x000fc800078e02f4 */
[----:B------:R-:W-:-:S04]  /*6cd0*/  IMAD.WIDE R30, R32, 0x4, R244 ;  /* 0x00000004201e7825 */ /* 0x000fc800078e02f4 */
[----:B------:R-:W-:-:S04]  /*6ce0*/  IMAD R17, R26, c[0x0][0x190], RZ ;  /* 0x000064001a117a24 */ /* 0x000fc800078e02ff */
[----:B------:R-:W-:-:S05]  /*6cf0*/  IMAD.WIDE R48, R17, 0x4, R244 ;  /* 0x0000000411307825 */ /* 0x000fca00078e02f4 */
[----:B------:R-:W-:Y:S01]  /*6d00*/  STL.64 [R1+0x690], R48 ;  /* 0x0006903001007387 */ /* 0x000fe20000100a00 */
[----:B------:R-:W-:-:S03]  /*6d10*/  IMAD R69, R27, c[0x0][0x190], RZ ;  /* 0x000064001b457a24 */ /* 0x000fc600078e02ff */
[----:B------:R-:W-:Y:S01]  /*6d20*/  STL.64 [R1+0x1008], R48 ;  /* 0x0010083001007387 */ /* 0x000fe20000100a00 */
[----:B------:R-:W-:-:S04]  /*6d30*/  IMAD.WIDE R174, R82, 0x4, R244 ;  /* 0x0000000452ae7825 */ /* 0x000fc800078e02f4 */
[----:B------:R-:W-:-:S04]  /*6d40*/  IMAD R5, R189, c[0x0][0x190], RZ ;  /* 0x00006400bd057a24 */ /* 0x000fc800078e02ff */
[----:B------:R-:W-:-:S04]  /*6d50*/  IMAD.WIDE R52, R5, 0x4, R244 ;  /* 0x0000000405347825 */ /* 0x000fc800078e02f4 */
[----:B----4-:R-:W-:Y:S01]  /*6d60*/  IMAD R68, R226, c[0x0][0x190], RZ ;  /* 0x00006400e2447a24 */ /* 0x010fe200078e02ff */
[----:B------:R-:W-:Y:S01]  /*6d70*/  STL.64 [R1+0x718], R52 ;  /* 0x0007183401007387 */ /* 0x000fe20000100a00 */
[----:B------:R-:W-:-:S03]  /*6d80*/  IMAD.WIDE R190, R73, 0x4, R244 ;  /* 0x0000000449be7825 */ /* 0x000fc600078e02f4 */
[----:B------:R-:W-:Y:S01]  /*6d90*/  STL.64 [R1+0x1010], R52 ;  /* 0x0010103401007387 */ /* 0x000fe20000100a00 */
[----:B------:R-:W-:-:S03]  /*6da0*/  IMAD.WIDE R222, R72, 0x4, R244 ;  /* 0x0000000448de7825 */ /* 0x000fc600078e02f4 */
[----:B------:R-:W-:Y:S01]  /*6db0*/  STL.64 [R1+0x448], R2 ;  /* 0x0004480201007387 */ /* 0x000fe20000100a00 */
[----:B------:R-:W-:-:S03]  /*6dc0*/  IMAD.WIDE R88, R69, 0x4, R244 ;  /* 0x0000000445587825 */ /* 0x000fc600078e02f4 */
[----:B------:R3:W-:Y:S01]  /*6dd0*/  STL.64 [R1+0x1018], R2 ;  /* 0x0010180201007387 */ /* 0x0007e20000100a00 */
[----:B------:R-:W-:-:S03]  /*6de0*/  IMAD.WIDE R84, R68, 0x4, R244 ;  /* 0x0000000444547825 */ /* 0x000fc600078e02f4 */
[----:B------:R-:W-:Y:S01]  /*6df0*/  STL.64 [R1+0x488], R14 ;  /* 0x0004880e01007387 */ /* 0x000fe20000100a00 */
[----:B------:R-:W-:Y:S02]  /*6e00*/  IMAD R35, R162, c[0x0][0x190], RZ ;  /* 0x00006400a2237a24 */ /* 0x000fe400078e02ff */
[--C-:B------:R-:W-:Y:S01]  /*6e10*/  IMAD.WIDE R74, R65, 0x4, R244.reuse ;  /* 0x00000004414a7825 */ /* 0x100fe200078e02f4 */
[----:B------:R-:W-:Y:S03]  /*6e20*/  STL.64 [R1+0x3f8], R30 ;  /* 0x0003f81e01007387 */ /* 0x000fe60000100a00 */
[----:B------:R-:W-:Y:S01]  /*6e30*/  IMAD R19, R157, c[0x0][0x190], RZ ;  /* 0x000064009d137a24 */ /* 0x000fe200078e02ff */
[----:B------:R-:W-:Y:S01]  /*6e40*/  STL.64 [R1+0x520], R174 ;  /* 0x000520ae01007387 */ /* 0x000fe20000100a00 */
        /* <DEDUP_REMOVED lines=27> */
[----:B------:R-:W-:Y:S02]  /*7000*/  IMAD R112, R242, c[0x0][0x190], RZ ;  /* 0x00006400f2707a24 */ /* 0x000fe400078e02ff */
[--C-:B------:R-:W-:Y:S01]  /*7010*/  IMAD.WIDE R180, R120, 0x4, R244.reuse ;  /* 0x0000000478b47825 */ /* 0x100fe200078e02f4 */
[----:B------:R-:W-:Y:S03]  /*7020*/  STL.64 [R1+0x458], R8 ;  /* 0x0004580801007387 */ /* 0x000fe60000100a00 */
[--C-:B------:R-:W-:Y:S01]  /*7030*/  IMAD.WIDE R196, R117, 0x4, R244.reuse ;  /* 0x0000000475c47825 */ /* 0x100fe200078e02f4 */
[----:B------:R-:W-:Y:S03]  /*7040*/  STL.64 [R1+0x428], R20 ;  /* 0x0004281401007387 */ /* 0x000fe60000100a00 */
[--C-:B------:R-:W-:Y:S01]  /*7050*/  IMAD.WIDE R216, R116, 0x4, R244.reuse ;  /* 0x0000000474d87825 */ /* 0x100fe200078e02f4 */
[----:B------:R-:W-:Y:S03]  /*7060*/  STL.64 [R1+0x3e8], R76 ;  /* 0x0003e84c01007387 */ /* 0x000fe60000100a00 */
[--C-:B------:R-:W-:Y:S01]  /*7070*/  IMAD.WIDE R134, R113, 0x4, R244.reuse ;  /* 0x0000000471867825 */ /* 0x100fe200078e02f4 */
[----:B------:R-:W-:Y:S03]  /*7080*/  STL.64 [R1+0x540], R180 ;  /* 0x000540b401007387 */ /* 0x000fe60000100a00 */
[----:B------:R-:W-:Y:S01]  /*7090*/  IMAD.WIDE R130, R112, 0x4, R244 ;  /* 0x0000000470827825 */ /* 0x000fe200078e02f4 */
[----:B------:R-:W-:Y:S03]  /*70a0*/  STL.64 [R1+0x5c0], R196 ;  /* 0x0005c0c401007387 */ /* 0x000fe60000100a00 */
[----:B------:R-:W-:-:S02]  /*70b0*/  IMAD R79, R160, c[0x0][0x190], RZ ;  /* 0x00006400a04f7a24 */ /* 0x000fc400078e02ff */
[--C-:B------:R-:W-:Y:S01]  /*70c0*/  IMAD.WIDE R126, R109, 0x4, R244.reuse ;  /* 0x000000046d7e7825 */ /* 0x100fe200078e02f4 */
[----:B------:R-:W-:Y:S03]  /*70d0*/  STL.64 [R1+0x640], R216 ;  /* 0x000640d801007387 */ /* 0x000fe60000100a00 */
[----:B------:R-:W-:Y:S02]  /*70e0*/  IMAD R23, R149, c[0x0][0x190], RZ ;  /* 0x0000640095177a24 */ /* 0x000fe400078e02ff */
[----:B------:R-:W-:Y:S01]  /*70f0*/  IMAD.WIDE R122, R108, 0x4, R244 ;  /* 0x000000046c7a7825 */ /* 0x000fe200078e02f4 */
[----:B------:R-:W-:Y:S03]  /*7100*/  STL.64 [R1+0x6c8], R134 ;  /* 0x0006c88601007387 */ /* 0x000fe60000100a00 */
[----:B------:R-:W-:-:S02]  /*7110*/  IMAD R11, R173, c[0x0][0x190], RZ ;  /* 0x00006400ad0b7a24 */ /* 0x000fc400078e02ff */
        /* <DEDUP_REMOVED lines=18> */
[----:B------:R-:W-:-:S04]  /*7240*/  IMAD.WIDE R152, R170, 0x4, R244 ;  /* 0x00000004aa987825 */ /* 0x000fc800078e02f4 */
[----:B------:R-:W-:-:S04]  /*7250*/  IMAD.WIDE R184, R167, 0x4, R244 ;  /* 0x00000004a7b87825 */ /* 0x000fc800078e02f4 */
[----:B------:R-:W-:-:S04]  /*7260*/  IMAD.WIDE R200, R166, 0x4, R244 ;  /* 0x00000004a6c87825 */ /* 0x000fc800078e02f4 */
[----:B------:R-:W-:-:S04]  /*7270*/  IMAD.WIDE R238, R163, 0x4, R244 ;  /* 0x00000004a3ee7825 */ /* 0x000fc800078e02f4 */
[----:B------:R-:W-:Y:S02]  /*7280*/  IMAD R147, R147, c[0x0][0x190], RZ ;  /* 0x0000640093937a24 */ /* 0x000fe400078e02ff */
[----:B------:R-:W-:-:S04]  /*7290*/  IMAD.WIDE R234, R162, 0x4, R244 ;  /* 0x00000004a2ea7825 */ /* 0x000fc800078e02f4 */
[----:B------:R-:W-:Y:S02]  /*72a0*/  IMAD R146, R146, c[0x0][0x190], RZ ;  /* 0x0000640092927a24 */ /* 0x000fe400078e02ff */
[----:B------:R-:W-:-:S04]  /*72b0*/  IMAD.WIDE R230, R158, 0x4, R244 ;  /* 0x000000049ee67825 */ /* 0x000fc800078e02f4 */
[----:B------:R-:W-:Y:S02]  /*72c0*/  IMAD R47, R145, c[0x0][0x190], RZ ;  /* 0x00006400912f7a24 */ /* 0x000fe400078e02ff */
[----:B------:R-:W-:-:S04]  /*72d0*/  IMAD.WIDE R212, R151, 0x4, R244 ;  /* 0x0000000497d47825 */ /* 0x000fc800078e02f4 */
[----:B--2---:R-:W-:-:S04]  /*72e0*/  IMAD R10, R243, c[0x0][0x190], RZ ;  /* 0x00006400f30a7a24 */ /* 0x004fc800078e02ff */
[----:B------:R-:W-:-:S05]  /*72f0*/  IMAD.WIDE R140, R10, 0x4, R244 ;  /* 0x000000040a8c7825 */ /* 0x000fca00078e02f4 */
[----:B------:R-:W-:Y:S04]  /*7300*/  STL.64 [R1+0x818], R140 ;  /* 0x0008188c01007387 */ /* 0x000fe80000100a00 */
[----:B------:R-:W-:Y:S01]  /*7310*/  STL.64 [R1+0x468], R12 ;  /* 0x0004680c01007387 */ /* 0x000fe20000100a00 */
[----:B------:R-:W-:-:S03]  /*7320*/  IMAD R46, R187, c[0x0][0x190], RZ ;  /* 0x00006400bb2e7a24 */ /* 0x000fc600078e02ff */
[----:B------:R-:W-:Y:S01]  /*7330*/  STL.64 [R1+0x418], R24 ;  /* 0x0004181801007387 */ /* 0x000fe20000100a00 */
[----:B------:R-:W-:-:S03]  /*7340*/  IMAD.WIDE R210, R150, 0x4, R244 ;  /* 0x0000000496d27825 */ /* 0x000fc600078e02f4 */
[----:B------:R-:W-:Y:S01]  /*7350*/  STL.64 [R1+0x4e0], R152 ;  /* 0x0004e09801007387 */ /* 0x000fe20000100a00 */
[----:B------:R-:W-:-:S03]  /*7360*/  IMAD R143, R143, c[0x0][0x190], RZ ;  /* 0x000064008f8f7a24 */ /* 0x000fc600078e02ff */
        /* <DEDUP_REMOVED lines=29> */
[----:B-1----:R-:W-:-:S03]  /*7540*/  IMAD.WIDE R40, R43, 0x4, R246 ;  /* 0x000000042b287825 */ /* 0x002fc600078e02f6 */
        /* <DEDUP_REMOVED lines=98> */
[----:B------:R1:W-:Y:S04]  /*7b70*/  STL.64 [R1+0x6d0], R232 ;  /* 0x0006d0e801007387 */ /* 0x0003e80000100a00 */
[----:B------:R1:W-:Y:S04]  /*7b80*/  STL.64 [R1+0x3b0], R228 ;  /* 0x0003b0e401007387 */ /* 0x0003e80000100a00 */
[----:B------:R1:W-:Y:S04]  /*7b90*/  STL.64 [R1+0x330], R208 ;  /* 0x000330d001007387 */ /* 0x0003e80000100a00 */
[----:B---3--:R-:W3:Y:S04]  /*7ba0*/  LDL.64 R2, [R1+0x440] ;  /* 0x0004400001027983 */ /* 0x008ee80000100a00 */
[----:B------:R-:W2:Y:S04]  /*7bb0*/  LDL.64 R52, [R1+0x438] ;  /* 0x0004380001347983 */ /* 0x000ea80000100a00 */
[----:B------:R1:W-:Y:S04]  /*7bc0*/  STL.64 [R1+0x2f0], R170 ;  /* 0x0002f0aa01007387 */ /* 0x0003e80000100a00 */
[----:B------:R1:W-:Y:S04]  /*7bd0*/  STL.64 [R1+0x268], R166 ;  /* 0x000268a601007387 */ /* 0x0003e80000100a00 */
[----:B------:R-:W4:Y:S04]  /*7be0*/  LDL.64 R48, [R1+0x480] ;  /* 0x0004800001307983 */ /* 0x000f280000100a00 */
[----:B------:R-:W4:Y:S01]  /*7bf0*/  LDL.64 R36, [R1+0x400] ;  /* 0x0004000001247983 */ /* 0x000f220000100a00 */
[----:B------:R-:W-:-:S02]  /*7c00*/  IMAD R159, R202, c[0x0][0x190], RZ ;  /* 0x00006400ca9f7a24 */ /* 0x000fc400078e02ff */
[----:B------:R-:W-:Y:S02]  /*7c10*/  IMAD R81, R203, c[0x0][0x190], RZ ;  /* 0x00006400cb517a24 */ /* 0x000fe400078e02ff */
[----:B------:R-:W-:-:S04]  /*7c20*/  IMAD.WIDE R44, R159, 0x4, R244 ;  /* 0x000000049f2c7825 */ /* 0x000fc800078e02f4 */
[----:B------:R-:W-:-:S04]  /*7c30*/  IMAD.WIDE R248, R159, 0x4, R246 ;  /* 0x000000049ff87825 */ /* 0x000fc800078e02f6 */
[----:B------:R-:W-:-:S04]  /*7c40*/  IMAD.WIDE R162, R47, 0x4, R246 ;  /* 0x000000042fa27825 */ /* 0x000fc800078e02f6 */
[----:B------:R-:W-:-:S04]  /*7c50*/  IMAD.WIDE R202, R151, 0x4, R246 ;  /* 0x0000000497ca7825 */ /* 0x000fc800078e02f6 */
[--C-:B------:R-:W-:Y:S01]  /*7c60*/  IMAD.WIDE R158, R46, 0x4, R246.reuse ;  /* 0x000000042e9e7825 */ /* 0x100fe200078e02f6 */
[----:B------:R1:W-:Y:S03]  /*7c70*/  STL.64 [R1+0x1a0], R162 ;  /* 0x0001a0a201007387 */ /* 0x0003e60000100a00 */
        /* <DEDUP_REMOVED lines=12> */
[----:B------:R-:W-:Y:S01]  /*7d40*/  IMAD.WIDE R242, R204, 0x4, R246 ;  /* 0x00000004ccf27825 */ /* 0x000fe200078e02f6 */
[----:B------:R1:W-:Y:S04]  /*7d50*/  STL.64 [R1+0x168], R188 ;  /* 0x000168bc01007387 */ /* 0x0003e80000100a00 */
[----:B------:R1:W-:Y:S04]  /*7d60*/  STL.64 [R1+0x6f0], R242 ;  /* 0x0006f0f201007387 */ /* 0x0003e80000100a00 */
[----:B---3--:R3:W-:Y:S04]  /*7d70*/  LDGSTS.E [R205+0x8000], [R2.64], P6 ;  /* 0x0800000002cd7fae */ /* 0x0087e8000b121848 */
[----:B--2---:R2:W-:Y:S04]  /*7d80*/  LDGSTS.E [R205+0x8080], [R52.64], P4 ;  /* 0x0808000034cd7fae */ /* 0x0045e8000a121848 */
[----:B---3--:R-:W3:Y:S04]  /*7d90*/  LDL.LU.64 R2, [R1+0x1018] ;  /* 0x0010180001027983 */ /* 0x008ee80000300a00 */
[----:B--2---:R-:W2:Y:S04]  /*7da0*/  LDL.LU.64 R52, [R1+0x1010] ;  /* 0x0010100001347983 */ /* 0x004ea80000300a00 */
[----:B----4-:R4:W-:Y:S04]  /*7db0*/  LDGSTS.E [R205+0x8800], [R48.64], P6 ;  /* 0x0880000030cd7fae */ /* 0x0109e8000b121848 */
[----:B------:R1:W-:Y:S04]  /*7dc0*/  LDGSTS.E [R205+0x8880], [R40.64], P4 ;  /* 0x0888000028cd7fae */ /* 0x0003e8000a121848 */
[----:B------:R1:W-:Y:S04]  /*7dd0*/  LDGSTS.E [R205+0x9000], [R36.64], P6 ;  /* 0x0900000024cd7fae */ /* 0x0003e8000b121848 */
[----:B----4-:R-:W4:Y:S04]  /*7de0*/  LDL.LU.64 R48, [R1+0x1008] ;  /* 0x0010080001307983 */ /* 0x010f280000300a00 */
[----:B-1----:R-:W2:Y:S04]  /*7df0*/  LDL.LU.64 R40, [R1+0x1000] ;  /* 0x0010000001287983 */ /* 0x002ea80000300a00 */
[----:B------:R-:W2:Y:S04]  /*7e00*/  LDL.LU.64 R36, [R1+0xff8] ;  /* 0x000ff80001247983 */ /* 0x000ea80000300a00 */
[----:B------:R1:W-:Y:S04]  /*7e10*/  LDGSTS.E [R205+0x9080], [R240.64], P4 ;  /* 0x09080000f0cd7fae */ /* 0x0003e8000a121848 */
[----:B-1----:R-:W2:Y:S01]  /*7e20*/  LDL.LU.64 R240, [R1+0xff0] ;  /* 0x000ff00001f07983 */ /* 0x002ea20000300a00 */
[----:B------:R-:W-:Y:S01]  /*7e30*/  IMAD R252, R252, c[0x0][0x190], RZ ;  /* 0x00006400fcfc7a24 */ /* 0x000fe200078e02ff */
[----:B------:R-:W-:Y:S01]  /*7e40*/  LOP3.LUT R204, R205, 0x30, RZ, 0x3c, !PT ;  /* 0x00000030cdcc7812 */ /* 0x000fe200078e3cff */
[----:B------:R-:W-:Y:S01]  /*7e50*/  IMAD.WIDE R60, R81, 0x4, R244 ;  /* 0x00000004513c7825 */ /* 0x000fe200078e02f4 */
[----:B------:R-:W-:-:S03]  /*7e60*/  LOP3.LUT R0, R205, 0x50, RZ, 0x3c, !PT ;  /* 0x00000050cd007812 */ /* 0x000fc600078e3cff */
[----:B------:R-:W-:-:S04]  /*7e70*/  IMAD.WIDE R46, R252, 0x4, R246 ;  /* 0x00000004fc2e7825 */ /* 0x000fc800078e02f6 */
[----:B------:R-:W-:Y:S01]  /*7e80*/  IMAD.WIDE R250, R252, 0x4, R244 ;  /* 0x00000004fcfa7825 */ /* 0x000fe200078e02f4 */
[----:B------:R-:W-:-:S03]  /*7e90*/  LOP3.LUT R244, R205, 0x70, RZ, 0x3c, !PT ;  /* 0x00000070cdf47812 */ /* 0x000fc600078e3cff */
[----:B------:R-:W-:Y:S01]  /*7ea0*/  IMAD.WIDE R246, R81, 0x4, R246 ;  /* 0x0000000451f67825 */ /* 0x000fe200078e02f6 */
[----:B------:R-:W-:Y:S01]  /*7eb0*/  LOP3.LUT R81, R205, 0x10, RZ, 0x3c, !PT ;  /* 0x00000010cd517812 */ /* 0x000fe200078e3cff */
[----:B--2---:R1:W-:Y:S04]  /*7ec0*/  LDGSTS.E [R205+0x9800], [R240.64], P6 ;  /* 0x09800000f0cd7fae */ /* 0x0043e8000b121848 */
[----:B------:R1:W-:Y:S04]  /*7ed0*/  LDGSTS.E [R205+0x9880], [R224.64], P4 ;  /* 0x09880000e0cd7fae */ /* 0x0003e8000a121848 */
[----:B------:R1:W-:Y:S04]  /*7ee0*/  LDGSTS.E [R205+0xa000], [R36.64], P6 ;  /* 0x0a00000024cd7fae */ /* 0x0003e8000b121848 */
[----:B------:R1:W-:Y:S04]  /*7ef0*/  LDGSTS.E [R205+0xa080], [R38.64], P4 ;  /* 0x0a08000026cd7fae */ /* 0x0003e8000a121848 */
[----:B------:R1:W-:Y:S04]  /*7f00*/  LDGSTS.E [R205+0xa800], [R40.64], P6 ;  /* 0x0a80000028cd7fae */ /* 0x0003e8000b121848 */
[----:B------:R1:W-:Y:S04]  /*7f10*/  LDGSTS.E [R205+0xa880], [R42.64], P4 ;  /* 0x0a8800002acd7fae */ /* 0x0003e8000a121848 */
[----:B----4-:R1:W-:Y:S04]  /*7f20*/  LDGSTS.E [R205+0xb000], [R48.64], P6 ;  /* 0x0b00000030cd7fae */ /* 0x0103e8000b121848 */
[----:B------:R1:W-:Y:S04]  /*7f30*/  LDGSTS.E [R205+0xb080], [R50.64], P4 ;  /* 0x0b08000032cd7fae */ /* 0x0003e8000a121848 */
[----:B------:R1:W-:Y:S04]  /*7f40*/  LDGSTS.E [R205+0xb800], [R52.64], P6 ;  /* 0x0b80000034cd7fae */ /* 0x0003e8000b121848 */
[----:B------:R1:W-:Y:S04]  /*7f50*/  LDGSTS.E [R205+0xb880], [R54.64], P4 ;  /* 0x0b88000036cd7fae */ /* 0x0003e8000a121848 */
[----:B---3--:R2:W-:Y:S04]  /*7f60*/  LDGSTS.E [R81+0x8100], [R2.64], P6 ;  /* 0x0810000002517fae */ /* 0x0085e8000b121848 */
[----:B------:R3:W-:Y:S04]  /*7f70*/  LDGSTS.E [R81+0x8180], [R4.64], P4 ;  /* 0x0818000004517fae */ /* 0x0007e8000a121848 */
[----:B-1----:R-:W1:Y:S04]  /*7f80*/  S2R R205, SR_TID.X ;  /* 0x0000000000cd7919 */ /* 0x002e680000002100 */
[----:B------:R2:W-:Y:S04]  /*7f90*/  LDGSTS.E [R81+0x8900], [R14.64], P6 ;  /* 0x089000000e517fae */ /* 0x0005e8000b121848 */
[----:B------:R1:W-:Y:S04]  /*7fa0*/  LDGSTS.E [R81+0x8980], [R16.64], P4 ;  /* 0x0898000010517fae */ /* 0x0003e8000a121848 */
[----:B------:R1:W-:Y:S04]  /*7fb0*/  LDGSTS.E [R81+0x9100], [R30.64], P6 ;  /* 0x091000001e517fae */ /* 0x0003e8000b121848 */
[----:B------:R2:W-:Y:S04]  /*7fc0*/  LDGSTS.E [R81+0x9180], [R32.64], P4 ;  /* 0x0918000020517fae */ /* 0x0005e8000a121848 */
[----:B------:R2:W-:Y:S01]  /*7fd0*/  LDGSTS.E [R81+0x9900], [R174.64], P6 ;  /* 0x09900000ae517fae */ /* 0x0005e2000b121848 */
[----:B-1----:R-:W-:-:S03]  /*7fe0*/  LOP3.LUT R205, R205, 0x1f, RZ, 0xc0, !PT ;  /* 0x0000001fcdcd7812 */ /* 0x002fc600078ec0ff */
[----:B------:R1:W-:Y:S02]  /*7ff0*/  LDGSTS.E [R81+0x9980], [R176.64], P4 ;  /* 0x09980000b0517fae */ /* 0x0003e4000a121848 */
[----:B------:R-:W-:Y:S02]  /*8000*/  IMAD.SHL.U32 R205, R205, 0x4, RZ ;  /* 0x00000004cdcd7824 */ /* 0x000fe400078e00ff */
[----:B------:R1:W-:Y:S04]  /*8010*/  LDGSTS.E [R81+0xa100], [R190.64], P6 ;  /* 0x0a100000be517fae */ /* 0x0003e8000b121848 */
[----:B------:R1:W-:Y:S01]  /*8020*/  LDGSTS.E [R81+0xa180], [R192.64], P4 ;  /* 0x0a180000c0517fae */ /* 0x0003e2000a121848 */
[----:B------:R-:W-:-:S03]  /*8030*/  LOP3.LUT R205, R205, 0x20, RZ, 0x3c, !PT ;  /* 0x00000020cdcd7812 */ /* 0x000fc600078e3cff */
[----:B------:R1:W-:Y:S04]  /*8040*/  LDGSTS.E [R81+0xa900], [R222.64], P6 ;  /* 0x0a900000de517fae */ /* 0x0003e8000b121848 */
        /* <DEDUP_REMOVED lines=48> */
[----:B------:R-:W4:Y:S04]  /*8350*/  LDL.LU.64 R240, [R1+0xfe8] ;  /* 0x000fe80001f07983 */ /* 0x000f280000300a00 */
        /* <DEDUP_REMOVED lines=18> */
[----:B--2---:R-:W2:Y:S04]  /*8480*/  LDL.LU.64 R2, [R1+0xf98] ;  /* 0x000f980001027983 */ /* 0x004ea80000300a00 */
[----:B-1----:R-:W1:Y:S04]  /*8490*/  S2R R205, SR_TID.X ;  /* 0x0000000000cd7919 */ /* 0x002e680000002100 */
[----:B---3--:R-:W3:Y:S04]  /*84a0*/  LDL.LU.64 R4, [R1+0xf90] ;  /* 0x000f900001047983 */ /* 0x008ee80000300a00 */
[----:B------:R-:W2:Y:S04]  /*84b0*/  LDL.LU.64 R14, [R1+0xf88] ;  /* 0x000f8800010e7983 */ /* 0x000ea80000300a00 */
        /* <DEDUP_REMOVED lines=13> */
[----:B------:R-:W2:Y:S04]  /*8590*/  LDL.LU R81, [R1+0xf18] ;  /* 0x000f180001517983 */ /* 0x000ea80000300800 */
[----:B------:R-:W2:Y:S04]  /*85a0*/  LDL.LU.64 R74, [R1+0xf10] ;  /* 0x000f1000014a7983 */ /* 0x000ea80000300a00 */
[----:B------:R-:W2:Y:S04]  /*85b0*/  LDL.LU.64 R72, [R1+0xf08] ;  /* 0x000f080001487983 */ /* 0x000ea80000300a00 */
[----:B------:R-:W2:Y:S01]  /*85c0*/  LDL.LU.64 R70, [R1+0xf00] ;  /* 0x000f000001467983 */ /* 0x000ea20000300a00 */
[----:B-1----:R-:W-:-:S03]  /*85d0*/  LOP3.LUT R205, R205, 0x1f, RZ, 0xc0, !PT ;  /* 0x0000001fcdcd7812 */ /* 0x002fc600078ec0ff */
[----:B------:R-:W2:Y:S04]  /*85e0*/  LDL.LU.64 R68, [R1+0xef8] ;  /* 0x000ef80001447983 */ /* 0x000ea80000300a00 */
[----:B------:R1:W-:Y:S04]  /*85f0*/  LDGSTS.E [R0+0x8500], [R12.64], P6 ;  /* 0x085000000c007fae */ /* 0x0003e8000b121848 */
[----:B------:R-:W2:Y:S04]  /*8600*/  LDL.LU.64 R66, [R1+0xef0] ;  /* 0x000ef00001427983 */ /* 0x000ea80000300a00 */
[----:B------:R1:W-:Y:S04]  /*8610*/  LDGSTS.E [R0+0x8580], [R22.64], P4 ;  /* 0x0858000016007fae */ /* 0x0003e8000a121848 */
[----:B------:R-:W2:Y:S04]  /*8620*/  LDL.LU.64 R64, [R1+0xee8] ;  /* 0x000ee80001407983 */ /* 0x000ea80000300a00 */
[----:B------:R1:W-:Y:S04]  /*8630*/  LDGSTS.E [R0+0x8d00], [R24.64], P6 ;  /* 0x08d0000018007fae */ /* 0x0003e8000b121848 */
[----:B------:R-:W2:Y:S04]  /*8640*/  LDL.LU.64 R62, [R1+0xee0] ;  /* 0x000ee000013e7983 */ /* 0x000ea80000300a00 */
[----:B------:R1:W-:Y:S04]  /*8650*/  LDGSTS.E [R0+0x8d80], [R78.64], P4 ;  /* 0x08d800004e007fae */ /* 0x0003e8000a121848 */
[----:B------:R-:W2:Y:S04]  /*8660*/  LDL.LU.64 R58, [R1+0xed8] ;  /* 0x000ed800013a7983 */ /* 0x000ea80000300a00 */
[----:B------:R1:W-:Y:S01]  /*8670*/  LDGSTS.E [R0+0x9500], [R152.64], P6 ;  /* 0x0950000098007fae */ /* 0x0003e2000b121848 */
[----:B------:R-:W-:-:S03]  /*8680*/  IMAD.SHL.U32 R205, R205, 0x4, RZ ;  /* 0x00000004cdcd7824 */ /* 0x000fc600078e00ff */
        /* <DEDUP_REMOVED lines=17> */
[----:B------:R-:W2:Y:S01]  /*87a0*/  LDL.LU.64 R18, [R1+0xe88] ;  /* 0x000e880001127983 */ /* 0x000ea20000300a00 */
[----:B-1----:R-:W-:-:S03]  /*87b0*/  LOP3.LUT R0, R205, 0x60, RZ, 0x3c, !PT ;  /* 0x00000060cd007812 */ /* 0x002fc600078e3cff */
[----:B------:R-:W2:Y:S04]  /*87c0*/  LDL.LU.64 R20, [R1+0xe80] ;  /* 0x000e800001147983 */ /* 0x000ea80000300a00 */
[----:B------:R-:W1:Y:S04]  /*87d0*/  S2R R205, SR_TID.X ;  /* 0x0000000000cd7919 */ /* 0x000e680000002100 */
        /* <DEDUP_REMOVED lines=16> */
[----:B------:R-:W2:Y:S04]  /*88e0*/  LDL.LU.64 R122, [R1+0xdf8] ;  /* 0x000df800017a7983 */ /* 0x000ea80000300a00 */
[----:B------:R-:W2:Y:S04]  /*88f0*/  LDL.LU.64 R120, [R1+0xdf0] ;  /* 0x000df00001787983 */ /* 0x000ea80000300a00 */
[----:B------:R-:W2:Y:S01]  /*8900*/  LDL.LU.64 R118, [R1+0xde8] ;  /* 0x000de80001767983 */ /* 0x000ea20000300a00 */
[----:B-1----:R-:W-:-:S03]  /*8910*/  LOP3.LUT R205, R205, 0x1f, RZ, 0xc0, !PT ;  /* 0x0000001fcdcd7812 */ /* 0x002fc600078ec0ff */
[----:B------:R-:W2:Y:S04]  /*8920*/  LDL.LU.64 R116, [R1+0xde0] ;  /* 0x000de00001747983 */ /* 0x000ea80000300a00 */
[----:B------:R-:W2:Y:S04]  /*8930*/  LDL.LU.64 R114, [R1+0xdd8] ;  /* 0x000dd80001727983 */ /* 0x000ea80000300a00 */
[----:B------:R-:W2:Y:S04]  /*8940*/  LDL.LU.64 R112, [R1+0xdd0] ;  /* 0x000dd00001707983 */ /* 0x000ea80000300a00 */
[----:B------:R-:W2:Y:S04]  /*8950*/  LDL.LU.64 R110, [R1+0xdc8] ;  /* 0x000dc800016e7983 */ /* 0x000ea80000300a00 */
[----:B------:R-:W2:Y:S01]  /*8960*/  LDL.LU.64 R108, [R1+0xdc0] ;  /* 0x000dc000016c7983 */ /* 0x000ea20000300a00 */
[----:B------:R-:W-:-:S03]  /*8970*/  IMAD.SHL.U32 R205, R205, 0x4, RZ ;  /* 0x00000004cdcd7824 */ /* 0x000fc600078e00ff */
[----:B------:R-:W2:Y:S04]  /*8980*/  LDL.LU.64 R106, [R1+0xdb8] ;  /* 0x000db800016a7983 */ /* 0x000ea80000300a00 */
[----:B------:R-:W2:Y:S04]  /*8990*/  LDL.LU.64 R104, [R1+0xdb0] ;  /* 0x000db00001687983 */ /* 0x000ea80000300a00 */
[----:B------:R-:W2:Y:S04]  /*89a0*/  LDL.LU.64 R102, [R1+0xda8] ;  /* 0x000da80001667983 */ /* 0x000ea80000300a00 */
[----:B------:R-:W2:Y:S04]  /*89b0*/  LDL.LU.64 R138, [R1+0xda0] ;  /* 0x000da000018a7983 */ /* 0x000ea80000300a00 */
[----:B------:R-:W2:Y:S01]  /*89c0*/  LDL.LU.64 R140, [R1+0xd98] ;  /* 0x000d9800018c7983 */ /* 0x000ea20000300a00 */
[----:B------:R-:W-:-:S03]  /*89d0*/  LOP3.LUT R205, R205, 0x50, RZ, 0x3c, !PT ;  /* 0x00000050cdcd7812 */ /* 0x000fc600078e3cff */
        /* <DEDUP_REMOVED lines=20> */
[----:B-1----:R-:W2:Y:S04]  /*8b20*/  LDL.LU.64 R232, [R1+0xd20] ;  /* 0x000d200001e87983 */ /* 0x002ea80000300a00 */
[----:B------:R1:W-:Y:S04]  /*8b30*/  LDGSTS.E [R0+0x8e80], [R202.64], P4 ;  /* 0x08e80000ca007fae */ /* 0x0003e8000a121848 */
[----:B------:R-:W2:Y:S04]  /*8b40*/  LDL.LU.64 R230, [R1+0xd18] ;  /* 0x000d180001e67983 */ /* 0x000ea80000300a00 */
[----:B------:R1:W-:Y:S04]  /*8b50*/  LDGSTS.E [R0+0x9600], [R210.64], P6 ;  /* 0x09600000d2007fae */ /* 0x0003e8000b121848 */
[----:B------:R-:W2:Y:S04]  /*8b60*/  LDL.LU.64 R228, [R1+0xd10] ;  /* 0x000d100001e47983 */ /* 0x000ea80000300a00 */
[----:B------:R1:W-:Y:S04]  /*8b70*/  LDGSTS.E [R0+0x9680], [R208.64], P4 ;  /* 0x09680000d0007fae */ /* 0x0003e8000a121848 */
[----:B---3--:R-:W3:Y:S04]  /*8b80*/  LDL.LU.64 R212, [R1+0xd08] ;  /* 0x000d080001d47983 */ /* 0x008ee80000300a00 */
[----:B------:R4:W-:Y:S04]  /*8b90*/  LDGSTS.E [R0+0x9e00], [R206.64], P6 ;  /* 0x09e00000ce007fae */ /* 0x0009e8000b121848 */
[----:B-1----:R-:W3:Y:S04]  /*8ba0*/  LDL.LU.64 R210, [R1+0xd00] ;  /* 0x000d000001d27983 */ /* 0x002ee80000300a00 */
[----:B------:R1:W-:Y:S04]  /*8bb0*/  LDGSTS.E [R0+0x9e80], [R170.64], P4 ;  /* 0x09e80000aa007fae */ /* 0x0003e8000a121848 */
[----:B------:R-:W3:Y:S04]  /*8bc0*/  LDL.LU.64 R208, [R1+0xcf8] ;  /* 0x000cf80001d07983 */ /* 0x000ee80000300a00 */
[----:B------:R1:W-:Y:S04]  /*8bd0*/  LDGSTS.E [R0+0xa600], [R168.64], P6 ;  /* 0x0a600000a8007fae */ /* 0x0003e8000b121848 */
[----:B----4-:R-:W4:Y:S04]  /*8be0*/  LDL.LU.64 R206, [R1+0xcf0] ;  /* 0x000cf00001ce7983 */ /* 0x010f280000300a00 */
[----:B------:R1:W-:Y:S04]  /*8bf0*/  LDGSTS.E [R0+0xa680], [R166.64], P4 ;  /* 0x0a680000a6007fae */ /* 0x0003e8000a121848 */
[----:B-1----:R-:W3:Y:S04]  /*8c00*/  LDL.LU.64 R170, [R1+0xce8] ;  /* 0x000ce80001aa7983 */ /* 0x002ee80000300a00 */
[----:B------:R1:W-:Y:S04]  /*8c10*/  LDGSTS.E [R0+0xae00], [R164.64], P6 ;  /* 0x0ae00000a4007fae */ /* 0x0003e8000b121848 */
[----:B------:R-:W3:Y:S04]  /*8c20*/  LDL.LU.64 R168, [R1+0xce0] ;  /* 0x000ce00001a87983 */ /* 0x000ee80000300a00 */
[----:B------:R1:W-:Y:S04]  /*8c30*/  LDGSTS.E [R0+0xae80], [R162.64], P4 ;  /* 0x0ae80000a2007fae */ /* 0x0003e8000a121848 */
[----:B------:R-:W3:Y:S04]  /*8c40*/  LDL.LU.64 R166, [R1+0xcd8] ;  /* 0x000cd80001a67983 */ /* 0x000ee80000300a00 */
        /* <DEDUP_REMOVED lines=9> */
[----:B------:R1:W-:Y:S04]  /*8ce0*/  LDGSTS.E [R244+0x8780], [R150.64], P4 ;  /* 0x0878000096f47fae */ /* 0x0003e8000a121848 */
[----:B------:R1:W-:Y:S04]  /*8cf0*/  LDGSTS.E [R244+0x8f00], [R148.64], P6 ;  /* 0x08f0000094f47fae */ /* 0x0003e8000b121848 */
[----:B-1----:R-:W3:Y:S04]  /*8d00*/  LDL.LU.64 R156, [R1+0xcb0] ;  /* 0x000cb000019c7983 */ /* 0x002ee80000300a00 */
[----:B------:R-:W3:Y:S04]  /*8d10*/  LDL.LU.64 R150, [R1+0xca8] ;  /* 0x000ca80001967983 */ /* 0x000ee80000300a00 */
[----:B------:R-:W3:Y:S04]  /*8d20*/  LDL.LU.64 R148, [R1+0xca0] ;  /* 0x000ca00001947983 */ /* 0x000ee80000300a00 */
[----:B------:R1:W-:Y:S04]  /*8d30*/  LDGSTS.E [R244+0x8f80], [R146.64], P4 ;  /* 0x08f8000092f47fae */ /* 0x0003e8000a121848 */
[----:B------:R1:W-:Y:S04]  /*8d40*/  LDGSTS.E [R244+0x9700], [R144.64], P6 ;  /* 0x0970000090f47fae */ /* 0x0003e8000b121848 */
[----:B------:R1:W-:Y:S04]  /*8d50*/  LDGSTS.E [R244+0x9780], [R142.64], P4 ;  /* 0x097800008ef47fae */ /* 0x0003e8000a121848 */
[----:B-1----:R-:W4:Y:S04]  /*8d60*/  LDL.LU.64 R146, [R1+0xc98] ;  /* 0x000c980001927983 */ /* 0x002f280000300a00 */
[----:B------:R-:W4:Y:S04]  /*8d70*/  LDL.LU.64 R144, [R1+0xc90] ;  /* 0x000c900001907983 */ /* 0x000f280000300a00 */
[----:B------:R-:W4:Y:S04]  /*8d80*/  LDL.LU.64 R142, [R1+0xc88] ;  /* 0x000c8800018e7983 */ /* 0x000f280000300a00 */
        /* <DEDUP_REMOVED lines=14> */
[----:B------:R-:W1:Y:S04]  /*8e70*/  S2R R205, SR_TID.X ;  /* 0x0000000000cd7919 */ /* 0x000e680000002100 */
[----:B-1----:R-:W4:Y:S04]  /*8e80*/  LDL.LU.64 R226, [R1+0xc50] ;  /* 0x000c500001e27983 */ /* 0x002f280000300a00 */
[----:B------:R-:W4:Y:S04]  /*8e90*/  LDL.LU.64 R242, [R1+0xc48] ;  /* 0x000c480001f27983 */ /* 0x000f280000300a00 */
[----:B------:R1:W-:Y:S02]  /*8ea0*/  LDGSTS.E [R244+0xbf00], [R60.64], P6 ;  /* 0x0bf000003cf47fae */ /* 0x0003e4000b121848 */
[----:B-1----:R-:W-:Y:S01]  /*8eb0*/  IMAD.MOV.U32 R244, RZ, RZ, c[0x0][0x180] ;  /* 0x00006000fff47624 */ /* 0x002fe200078e00ff */
[----:B------:R-:W-:-:S04]  /*8ec0*/  LOP3.LUT R205, R205, 0x1f, RZ, 0xc0, !PT ;  /* 0x0000001fcdcd7812 */ /* 0x000fc800078ec0ff */
[----:B------:R-:W-:Y:S02]  /*8ed0*/  IADD3 R244, R244, -0x55, RZ ;  /* 0xffffffabf4f47810 */ /* 0x000fe40007ffe0ff */
[----:B------:R-:W-:Y:S02]  /*8ee0*/  SHF.L.U32 R205, R205, 0x2, RZ ;  /* 0x00000002cdcd7819 */ /* 0x000fe400000006ff */
[----:B------:R-:W-:Y:S02]  /*8ef0*/  ISETP.GE.U32.AND P6, PT, R244, 0x7fffff6c, PT ;  /* 0x7fffff6cf400780c */ /* 0x000fe40003fc6070 */
[----:B------:R-:W-:-:S05]  /*8f00*/  LOP3.LUT R244, R205, 0x70, RZ, 0x3c, !PT ;  /* 0x00000070cdf47812 */ /* 0x000fca00078e3cff */
[----:B------:R1:W-:Y:S04]  /*8f10*/  LDGSTS.E [R244+0xbf80], [R246.64], P4 ;  /* 0x0bf80000f6f47fae */ /* 0x0003e8000a121848 */
[----:B------:R-:W0:Y:S01]  /*8f20*/  LDGDEPBAR ;  /* 0x00000000000079af */ /* 0x000e220000000000 */
[----:B------:R-:W-:-:S05]  /*8f30*/  IMAD.MOV.U32 R252, RZ, RZ, c[0x0][0x188] ;  /* 0x00006200fffc7624 */ /* 0x000fca00078e00ff */
[----:B------:R-:W-:Y:S01]  /*8f40*/  SHF.L.U32 R245, R252, 0x6, RZ ;  /* 0x00000006fcf57819 */ /* 0x000fe200000006ff */
[----:B------:R-:W-:-:S04]  /*8f50*/  IMAD.MOV.U32 R0, RZ, RZ, c[0x0][0x180] ;  /* 0x00006000ff007624 */ /* 0x000fc800078e00ff */
[----:B-1----:R-:W-:Y:S01]  /*8f60*/  IMAD.WIDE R244, R245, 0x4, R224 ;  /* 0x00000004f5f47825 */ /* 0x002fe200078e02e0 */
[----:B------:R-:W-:Y:S03]  /*8f70*/  BAR.SYNC.DEFER_BLOCKING 0x0 ;  /* 0x0000000000007b1d */ /* 0x000fe60000010000 */
[----:B------:R-:W-:-:S04]  /*8f80*/  IMAD.SHL.U32 R225, R252, 0x40, RZ ;  /* 0x00000040fce17824 */ /* 0x000fc800078e00ff */
[----:B------:R-:W-:Y:S01]  /*8f90*/  IMAD.WIDE R240, R225, 0x4, R240 ;  /* 0x00000004e1f07825 */ /* 0x000fe200078e02f0 */
[----:B------:R-:W-:Y:S01]  /*8fa0*/  IADD3 R0, R0, -0x59, RZ ;  /* 0xffffffa700007810 */ /* 0x000fe20007ffe0ff */
[----:B------:R-:W-:Y:S04]  /*8fb0*/  STL.64 [R1+0x958], R244 ;  /* 0x000958f401007387 */ /* 0x000fe80000100a00 */
[----:B------:R1:W-:Y:S01]  /*8fc0*/  STL.64 [R1+0x960], R240 ;  /* 0x000960f001007387 */ /* 0x0003e20000100a00 */
[----:B------:R-:W-:Y:S01]  /*8fd0*/  ISETP.GE.U32.AND P4, PT, R0, 0x7fffff68, PT ;  /* 0x7fffff680000780c */ /* 0x000fe20003f86070 */
[----:B------:R-:W-:Y:S02]  /*8fe0*/  IMAD.MOV.U32 R0, RZ, RZ, c[0x0][0x180] ;  /* 0x00006000ff007624 */ /* 0x000fe400078e00ff */
[----:B------:R-:W-:Y:S01]  /*8ff0*/  @!PT LDS RZ, [RZ] ;  /* 0x00000000fffff984 */ /* 0x000fe20000000800 */
[----:B------:R-:W-:Y:S01]  /*9000*/  @!PT LDS RZ, [RZ] ;  /* 0x00000000fffff984 */ /* 0x000fe20000000800 */
[----:B------:R-:W-:Y:S01]  /*9010*/  @!PT LDS RZ, [RZ] ;  /* 0x00000000fffff984 */ /* 0x000fe20000000800 */
[----:B------:R1:W-:Y:S04]  /*9020*/  LDGSTS.E [R205+0x4000], [R244.64], !P3 ;  /* 0x04000000f4cd7fae */ /* 0x0003e8000d921848 */
[----:B------:R1:W-:Y:S01]  /*9030*/  LDGSTS.E [R205+0x4080], [R240.64], !P3 ;  /* 0x04080000f0cd7fae */ /* 0x0003e2000d921848 */
[----:B------:R-:W-:Y:S01]  /*9040*/  IADD3 R0, R0, -0x5d, RZ ;  /* 0xffffffa300007810 */ /* 0x000fe20007ffe0ff */
[----:B-1----:R-:W-:Y:S01]  /*9050*/  IMAD.SHL.U32 R241, R252, 0x40, RZ ;  /* 0x00000040fcf17824 */ /* 0x002fe200078e00ff */
[----:B------:R-:W-:-:S02]  /*9060*/  MOV R244, c[0x0][0x180] ;  /* 0x0000600000f47a02 */ /* 0x000fc40000000f00 */
[----:B------:R-:W-:Y:S02]  /*9070*/  ISETP.GE.U32.AND P3, PT, R0, 0x7fffff64, PT ;  /* 0x7fffff640000780c */ /* 0x000fe40003f66070 */
[C---:B------:R-:W-:Y:S02]  /*9080*/  IADD3 R252, R244.reuse, -0x61, RZ ;  /* 0xffffff9ff4fc7810 */ /* 0x040fe40007ffe0ff */
[----:B------:R-:W-:Y:S01]  /*9090*/  IADD3 R0, R244, -0x65, RZ ;  /* 0xffffff9bf4007810 */ /* 0x000fe20007ffe0ff */
[----:B--2---:R-:W-:Y:S01]  /*90a0*/  IMAD.WIDE R214, R241, 0x4, R214 ;  /* 0x00000004f1d67825 */ /* 0x004fe200078e02d6 */
[----:B------:R-:W-:-:S03]  /*90b0*/  LOP3.LUT R240, R205, 0x20, RZ, 0x3c, !PT ;  /* 0x00000020cdf07812 */ /* 0x000fc600078e3cff */
[----:B------:R-:W-:-:S04]  /*90c0*/  IMAD.WIDE R200, R241, 0x4, R200 ;  /* 0x00000004f1c87825 */ /* 0x000fc800078e02c8 */
        /* <DEDUP_REMOVED lines=9> */
[----:B---3--:R-:W-:-:S04]  /*9160*/  IMAD.WIDE R148, R241, 0x4, R148 ;  /* 0x00000004f1947825 */ /* 0x008fc800078e0294 */
[----:B----4-:R-:W-:-:S04]  /*9170*/  IMAD.WIDE R146, R241, 0x4, R146 ;  /* 0x00000004f1927825 */ /* 0x010fc800078e0292 */
        /* <DEDUP_REMOVED lines=9> */
[----:B------:R-:W-:-:S05]  /*9210*/  IMAD.WIDE R224, R241, 0x4, R242 ;  /* 0x00000004f1e07825 */ /* 0x000fca00078e02f2 */
[----:B------:R1:W-:Y:S04]  /*9220*/  LDGSTS.E [R205+0x4400], [R224.64], !P5 ;  /* 0x04400000e0cd7fae */ /* 0x0003e8000e921848 */
[----:B------:R-:W-:Y:S04]  /*9230*/  STL.64 [R1+0x968], R224 ;  /* 0x000968e001007387 */ /* 0x000fe80000100a00 */
[----:B------:R1:W-:Y:S04]  /*9240*/  LDGSTS.E [R205+0x4480], [R226.64], !P5 ;  /* 0x04480000e2cd7fae */ /* 0x0003e8000e921848 */
[----:B------:R-:W-:Y:S01]  /*9250*/  STL.64 [R1+0x970], R226 ;  /* 0x000970e201007387 */ /* 0x000fe20000100a00 */
[----:B------:R-:W-:-:S03]  /*9260*/  ISETP.GE.U32.AND P5, PT, R252, 0x7fffff60, PT ;  /* 0x7fffff60fc00780c */ /* 0x000fc60003fa6070 */
[----:B------:R1:W-:Y:S04]  /*9270*/  LDGSTS.E [R205+0x4800], [R188.64], !P1 ;  /* 0x04800000bccd7fae */ /* 0x0003e8000c921848 */
[----:B------:R-:W-:Y:S04]  /*9280*/  STL.64 [R1+0x978], R188 ;  /* 0x000978bc01007387 */ /* 0x000fe80000100a00 */
[----:B------:R1:W-:Y:S04]  /*9290*/  LDGSTS.E [R205+0x4880], [R186.64], !P1 ;  /* 0x04880000bacd7fae */ /* 0x0003e8000c921848 */
[----:B------:R-:W-:Y:S01]  /*92a0*/  STL.64 [R1+0x980], R186 ;  /* 0x000980ba01007387 */ /* 0x000fe20000100a00 */
[----:B------:R-:W-:-:S03]  /*92b0*/  IADD3 R242, R244, -0x69, RZ ;  /* 0xffffff97f4f27810 */ /* 0x000fc60007ffe0ff */
[----:B------:R1:W-:Y:S04]  /*92c0*/  LDGSTS.E [R205+0x4c00], [R172.64], !P2 ;  /* 0x04c00000accd7fae */ /* 0x0003e8000d121848 */
[----:B------:R-:W-:Y:S04]  /*92d0*/  STL.64 [R1+0x988], R172 ;  /* 0x000988ac01007387 */ /* 0x000fe80000100a00 */
[----:B------:R1:W-:Y:S04]  /*92e0*/  LDGSTS.E [R205+0x4c80], [R154.64], !P2 ;  /* 0x04c800009acd7fae */ /* 0x0003e8000d121848 */
[----:B------:R-:W-:Y:S01]  /*92f0*/  STL.64 [R1+0x990], R154 ;  /* 0x0009909a01007387 */ /* 0x000fe20000100a00 */
[----:B------:R-:W-:-:S03]  /*9300*/  ISETP.GE.U32.AND P1, PT, R0, 0x7fffff5c, PT ;  /* 0x7fffff5c0000780c */ /* 0x000fc60003f26070 */
[----:B------:R2:W-:Y:S04]  /*9310*/  LDGSTS.E [R205+0x5000], [R28.64], !P0 ;  /* 0x050000001ccd7fae */ /* 0x0005e8000c121848 */
[----:B------:R2:W-:Y:S04]  /*9320*/  STL.64 [R1+0x998], R28 ;  /* 0x0009981c01007387 */ /* 0x0005e80000100a00 */
[----:B------:R3:W-:Y:S04]  /*9330*/  LDGSTS.E [R205+0x5080], [R26.64], !P0 ;  /* 0x050800001acd7fae */ /* 0x0007e8000c121848 */
[----:B------:R3:W-:Y:S01]  /*9340*/  STL.64 [R1+0x9a0], R26 ;  /* 0x0009a01a01007387 */ /* 0x0007e20000100a00 */
[----:B------:R-:W-:-:S03]  /*9350*/  IADD3 R0, R244, -0x6d, RZ ;  /* 0xffffff93f4007810 */ /* 0x000fc60007ffe0ff */
[----:B------:R-:W-:Y:S01]  /*9360*/  STL.64 [R1+0x38], R142 ;  /* 0x0000388e01007387 */ /* 0x000fe20000100a00 */
[----:B------:R-:W-:-:S03]  /*9370*/  ISETP.GE.U32.AND P2, PT, R242, 0x7fffff58, PT ;  /* 0x7fffff58f200780c */ /* 0x000fc60003f46070 */
[----:B------:R4:W-:Y:S04]  /*9380*/  LDGSTS.E [R205+0x5400], [R142.64], !P6 ;  /* 0x054000008ecd7fae */ /* 0x0009e8000f121848 */
[----:B------:R1:W-:Y:S04]  /*9390*/  STL.64 [R1+0x70], R144 ;  /* 0x0000709001007387 */ /* 0x0003e80000100a00 */
[----:B------:R1:W-:Y:S01]  /*93a0*/  LDGSTS.E [R205+0x5480], [R144.64], !P6 ;  /* 0x0548000090cd7fae */ /* 0x0003e2000f121848 */
[----:B------:R-:W-:-:S03]  /*93b0*/  IADD3 R242, R244, -0x71, RZ ;  /* 0xffffff8ff4f27810 */ /* 0x000fc60007ffe0ff */
[----:B------:R4:W-:Y:S01]  /*93c0*/  STL.64 [R1+0x78], R146 ;  /* 0x0000789201007387 */ /* 0x0009e20000100a00 */
[----:B--2---:R-:W-:-:S03]  /*93d0*/  IMAD.WIDE R28, R241, 0x4, R158 ;  /* 0x00000004f11c7825 */ /* 0x004fc600078e029e */
[----:B------:R4:W-:Y:S01]  /*93e0*/  LDGSTS.E [R205+0x5800], [R146.64], !P4 ;  /* 0x0580000092cd7fae */ /* 0x0009e2000e121848 */
[----:B---3--:R-:W-:Y:S01]  /*93f0*/  IMAD.WIDE R26, R241, 0x4, R160 ;  /* 0x00000004f11a7825 */ /* 0x008fe200078e02a0 */
[----:B------:R-:W-:-:S03]  /*9400*/  ISETP.GE.U32.AND P0, PT, R0, 0x7fffff54, PT ;  /* 0x7fffff540000780c */ /* 0x000fc60003f06070 */
[C---:B-1----:R-:W-:Y:S01]  /*9410*/  IMAD.WIDE R144, R241.reuse, 0x4, R156 ;  /* 0x00000004f1907825 */ /* 0x042fe200078e029c */
[----:B------:R-:W-:Y:S03]  /*9420*/  STL.64 [R1+0xb0], R148 ;  /* 0x0000b09401007387 */ /* 0x000fe60000100a00 */
[----:B----4-:R-:W-:Y:S01]  /*9430*/  IMAD.WIDE R146, R241, 0x4, R150 ;  /* 0x00000004f1927825 */ /* 0x010fe200078e0296 */
[----:B------:R1:W-:Y:S01]  /*9440*/  LDGSTS.E [R205+0x5880], [R148.64], !P4 ;  /* 0x0588000094cd7fae */ /* 0x0003e2000e121848 */
[----:B------:R-:W-:Y:S02]  /*9450*/  IADD3 R0, R244, -0x75, RZ ;  /* 0xffffff8bf4007810 */ /* 0x000fe40007ffe0ff */
[----:B------:R-:W-:Y:S01]  /*9460*/  ISETP.GE.U32.AND P6, PT, R242, 0x7fffff50, PT ;  /* 0x7fffff50f200780c */ /* 0x000fe20003fc6070 */
[----:B------:R2:W-:Y:S01]  /*9470*/  STL.64 [R1+0xb8], R146 ;  /* 0x0000b89201007387 */ /* 0x0005e20000100a00 */
[----:B------:R-:W-:-:S03]  /*9480*/  IADD3 R142, R244, -0x79, RZ ;  /* 0xffffff87f48e7810 */ /* 0x000fc60007ffe0ff */
[----:B------:R2:W-:Y:S04]  /*9490*/  LDGSTS.E [R205+0x5c00], [R146.64], !P3 ;  /* 0x05c0000092cd7fae */ /* 0x0005e8000d921848 */
[----:B------:R3:W-:Y:S04]  /*94a0*/  STL.64 [R1+0xf0], R144 ;  /* 0x0000f09001007387 */ /* 0x0007e80000100a00 */
[----:B------:R3:W-:Y:S01]  /*94b0*/  LDGSTS.E [R205+0x5c80], [R144.64], !P3 ;  /* 0x05c8000090cd7fae */ /* 0x0007e2000d921848 */
[----:B--2---:R-:W-:-:S03]  /*94c0*/  IMAD.WIDE R146, R241, 0x4, R162 ;  /* 0x00000004f1927825 */ /* 0x004fc600078e02a2 */
[----:B------:R2:W-:Y:S01]  /*94d0*/  STL.64 [R1+0xf8], R28 ;  /* 0x0000f81c01007387 */ /* 0x0005e20000100a00 */
[----:B------:R-:W-:-:S03]  /*94e0*/  ISETP.GE.U32.AND P4, PT, R0, 0x7fffff4c, PT ;  /* 0x7fffff4c0000780c */ /* 0x000fc60003f86070 */
[----:B------:R2:W-:Y:S01]  /*94f0*/  LDGSTS.E [R205+0x6000], [R28.64], !P5 ;  /* 0x060000001ccd7fae */ /* 0x0005e2000e921848 */
[----:B---3--:R-:W-:-:S03]  /*9500*/  IMAD.WIDE R144, R241, 0x4, R164 ;  /* 0x00000004f1907825 */ /* 0x008fc600078e02a4 */
[----:B------:R3:W-:Y:S04]  /*9510*/  STL.64 [R1+0x130], R26 ;  /* 0x0001301a01007387 */ /* 0x0007e80000100a00 */
[----:B------:R3:W-:Y:S01]  /*9520*/  LDGSTS.E [R205+0x6080], [R26.64], !P5 ;  /* 0x060800001acd7fae */ /* 0x0007e2000e921848 */
[----:B--2---:R-:W-:-:S03]  /*9530*/  IMAD.WIDE R28, R241, 0x4, R166 ;  /* 0x00000004f11c7825 */ /* 0x004fc600078e02a6 */
[----:B------:R2:W-:Y:S01]  /*9540*/  STL.64 [R1+0x138], R146 ;  /* 0x0001389201007387 */ /* 0x0005e20000100a00 */
[----:B------:R-:W-:Y:S02]  /*9550*/  IADD3 R0, R244, -0x7d, RZ ;  /* 0xffffff83f4007810 */ /* 0x000fe40007ffe0ff */
[----:B------:R-:W-:Y:S01]  /*9560*/  ISETP.GE.U32.AND P3, PT, R142, 0x7fffff48, PT ;  /* 0x7fffff488e00780c */ /* 0x000fe20003f66070 */
[----:B------:R2:W-:Y:S01]  /*9570*/  LDGSTS.E [R205+0x6400], [R146.64], !P1 ;  /* 0x0640000092cd7fae */ /* 0x0005e2000c921848 */
[----:B---3--:R-:W-:-:S03]  /*9580*/  IMAD.WIDE R26, R241, 0x4, R168 ;  /* 0x00000004f11a7825 */ /* 0x008fc600078e02a8 */
[----:B------:R3:W-:Y:S01]  /*9590*/  STL.64 [R1+0x170], R144 ;  /* 0x0001709001007387 */ /* 0x0007e20000100a00 */
[----:B------:R-:W-:-:S03]  /*95a0*/  IADD3 R142, R244, -0x42, RZ ;  /* 0xffffffbef48e7810 */ /* 0x000fc60007ffe0ff */
[----:B------:R3:W-:Y:S01]  /*95b0*/  LDGSTS.E [R205+0x6480], [R144.64], !P1 ;  /* 0x0648000090cd7fae */ /* 0x0007e2000c921848 */
[----:B--2---:R-:W-:-:S03]  /*95c0*/  IMAD.WIDE R146, R241, 0x4, R170 ;  /* 0x00000004f1927825 */ /* 0x004fc600078e02aa */
[----:B------:R2:W-:Y:S01]  /*95d0*/  STL.64 [R1+0x178], R28 ;  /* 0x0001781c01007387 */ /* 0x0005e20000100a00 */
[----:B------:R-:W-:-:S03]  /*95e0*/  ISETP.GE.U32.AND P5, PT, R0, 0x7fffff44, PT ;  /* 0x7fffff440000780c */ /* 0x000fc60003fa6070 */
        /* <DEDUP_REMOVED lines=13> */
[----:B------:R-:W-:Y:S01]  /*96c0*/  ISETP.GE.U32.AND P2, PT, R0, 0x7fffff7b, PT ;  /* 0x7fffff7b0000780c */ /* 0x000fe20003f46070 */
[----:B--2---:R-:W-:Y:S02]  /*96d0*/  IMAD.WIDE R146, R241, 0x4, R212 ;  /* 0x00000004f1927825 */ /* 0x004fe400078e02d4 */
[----:B------:R2:W-:Y:S01]  /*96e0*/  STL.64 [R1+0x1f8], R28 ;  /* 0x0001f81c01007387 */ /* 0x0005e20000100a00 */
[----:B------:R-:W-:-:S03]  /*96f0*/  IADD3 R0, R244, -0x4e, RZ ;  /* 0xffffffb2f4007810 */ /* 0x000fc60007ffe0ff */
[----:B------:R2:W-:Y:S01]  /*9700*/  LDGSTS.E [R205+0x7000], [R28.64], !P6 ;  /* 0x070000001ccd7fae */ /* 0x0005e2000f121848 */
[----:B---3--:R-:W-:-:S03]  /*9710*/  IMAD.WIDE R144, R241, 0x4, R228 ;  /* 0x00000004f1907825 */ /* 0x008fc600078e02e4 */
[----:B------:R3:W-:Y:S01]  /*9720*/  STL.64 [R1+0x230], R26 ;  /* 0x0002301a01007387 */ /* 0x0007e20000100a00 */
[----:B------:R-:W-:-:S03]  /*9730*/  ISETP.GE.U32.AND P0, PT, R142, 0x7fffff77, PT ;  /* 0x7fffff778e00780c */ /* 0x000fc60003f06070 */
[----:B------:R3:W-:Y:S01]  /*9740*/  LDGSTS.E [R205+0x7080], [R26.64], !P6 ;  /* 0x070800001acd7fae */ /* 0x0007e2000f121848 */
[----:B--2---:R-:W-:-:S03]  /*9750*/  IMAD.WIDE R28, R241, 0x4, R230 ;  /* 0x00000004f11c7825 */ /* 0x004fc600078e02e6 */
[----:B------:R-:W-:Y:S01]  /*9760*/  STL.64 [R1+0x238], R146 ;  /* 0x0002389201007387 */ /* 0x000fe20000100a00 */
[----:B------:R-:W-:-:S03]  /*9770*/  IADD3 R142, R244, -0x52, RZ ;  /* 0xffffffaef48e7810 */ /* 0x000fc60007ffe0ff */
[----:B------:R1:W-:Y:S01]  /*9780*/  LDGSTS.E [R205+0x7400], [R146.64], !P4 ;  /* 0x0740000092cd7fae */ /* 0x0003e2000e121848 */
[----:B---3--:R-:W-:-:S03]  /*9790*/  IMAD.WIDE R26, R241, 0x4, R232 ;  /* 0x00000004f11a7825 */ /* 0x008fc600078e02e8 */
[----:B------:R-:W-:Y:S01]  /*97a0*/  STL.64 [R1+0x270], R144 ;  /* 0x0002709001007387 */ /* 0x000fe20000100a00 */
[----:B------:R-:W-:-:S03]  /*97b0*/  ISETP.GE.U32.AND P6, PT, R0, 0x7fffff73, PT ;  /* 0x7fffff730000780c */ /* 0x000fc60003fc6070 */
[----:B------:R1:W-:Y:S01]  /*97c0*/  LDGSTS.E [R205+0x7480], [R144.64], !P4 ;  /* 0x0748000090cd7fae */ /* 0x0003e2000e121848 */
[----:B------:R-:W-:-:S03]  /*97d0*/  IADD3 R0, R244, -0x56, RZ ;  /* 0xffffffaaf4007810 */ /* 0x000fc60007ffe0ff */
[----:B------:R2:W-:Y:S01]  /*97e0*/  STL.64 [R1+0x278], R28 ;  /* 0x0002781c01007387 */ /* 0x0005e20000100a00 */
[----:B------:R-:W-:-:S03]  /*97f0*/  ISETP.GE.U32.AND P4, PT, R142, 0x7fffff6f, PT ;  /* 0x7fffff6f8e00780c */ /* 0x000fc60003f86070 */
[----:B------:R2:W-:Y:S01]  /*9800*/  LDGSTS.E [R205+0x7800], [R28.64], !P3 ;  /* 0x078000001ccd7fae */ /* 0x0005e2000d921848 */
[----:B------:R-:W-:-:S03]  /*9810*/  IMAD.WIDE R212, R241, 0x4, R238 ;  /* 0x00000004f1d47825 */ /* 0x000fc600078e02ee */
[----:B------:R3:W-:Y:S01]  /*9820*/  STL.64 [R1+0x2b0], R26 ;  /* 0x0002b01a01007387 */ /* 0x0007e20000100a00 */
[----:B------:R-:W-:-:S03]  /*9830*/  IADD3 R142, R244, -0x5a, RZ ;  /* 0xffffffa6f48e7810 */ /* 0x000fc60007ffe0ff */
[----:B------:R3:W-:Y:S01]  /*9840*/  LDGSTS.E [R205+0x7880], [R26.64], !P3 ;  /* 0x078800001acd7fae */ /* 0x0007e2000d921848 */
[C---:B--2---:R-:W-:Y:S01]  /*9850*/  IMAD.WIDE R28, R241.reuse, 0x4, R234 ;  /* 0x00000004f11c7825 */ /* 0x044fe200078e02ea */
[----:B------:R-:W-:Y:S02]  /*9860*/  ISETP.GE.U32.AND P3, PT, R0, 0x7fffff6b, PT ;  /* 0x7fffff6b0000780c */ /* 0x000fe40003f66070 */
[----:B------:R-:W-:Y:S01]  /*9870*/  IADD3 R0, R244, -0x5e, RZ ;  /* 0xffffffa2f4007810 */ /* 0x000fe20007ffe0ff */
[----:B---3--:R-:W-:Y:S01]  /*9880*/  IMAD.WIDE R26, R241, 0x4, R236 ;  /* 0x00000004f11a7825 */ /* 0x008fe200078e02ec */
[----:B------:R2:W-:Y:S04]  /*9890*/  STL.64 [R1+0x2b8], R28 ;  /* 0x0002b81c01007387 */ /* 0x0005e80000100a00 */
[----:B------:R2:W-:Y:S04]  /*98a0*/  LDGSTS.E [R205+0x7c00], [R28.64], !P5 ;  /* 0x07c000001ccd7fae */ /* 0x0005e8000e921848 */
[----:B------:R3:W-:Y:S04]  /*98b0*/  STL.64 [R1+0x2c0], R26 ;  /* 0x0002c01a01007387 */ /* 0x0007e80000100a00 */
[----:B------:R3:W-:Y:S01]  /*98c0*/  LDGSTS.E [R205+0x7c80], [R26.64], !P5 ;  /* 0x07c800001acd7fae */ /* 0x0007e2000e921848 */
[----:B------:R-:W-:-:S02]  /*98d0*/  ISETP.GE.U32.AND P5, PT, R142, 0x7fffff67, PT ;  /* 0x7fffff678e00780c */ /* 0x000fc40003fa6070 */
[----:B------:R-:W-:Y:S01]  /*98e0*/  IADD3 R142, R244, -0x62, RZ ;  /* 0xffffff9ef48e7810 */ /* 0x000fe20007ffe0ff */
[----:B------:R-:W-:Y:S04]  /*98f0*/  STL.64 [R1+0x9a8], R212 ;  /* 0x0009a8d401007387 */ /* 0x000fe80000100a00 */
[----:B------:R4:W-:Y:S04]  /*9900*/  LDGSTS.E [R240+0x4100], [R212.64], !P1 ;  /* 0x04100000d4f07fae */ /* 0x0009e8000c921848 */
[----:B------:R-:W-:Y:S04]  /*9910*/  STL.64 [R1+0x9b0], R214 ;  /* 0x0009b0d601007387 */ /* 0x000fe80000100a00 */
[----:B------:R4:W-:Y:S01]  /*9920*/  LDGSTS.E [R240+0x4180], [R214.64], !P1 ;  /* 0x04180000d6f07fae */ /* 0x0009e2000c921848 */
[----:B------:R-:W-:-:S03]  /*9930*/  ISETP.GE.U32.AND P1, PT, R0, 0x7fffff63, PT ;  /* 0x7fffff630000780c */ /* 0x000fc60003f26070 */
[----:B------:R-:W-:Y:S01]  /*9940*/  STL.64 [R1+0x9b8], R200 ;  /* 0x0009b8c801007387 */ /* 0x000fe20000100a00 */
[----:B------:R-:W-:-:S03]  /*9950*/  IADD3 R0, R244, -0x66, RZ ;  /* 0xffffff9af4007810 */ /* 0x000fc60007ffe0ff */
[----:B------:R4:W-:Y:S01]  /*9960*/  LDGSTS.E [R240+0x4500], [R200.64], !P2 ;  /* 0x04500000c8f07fae */ /* 0x0009e2000d121848 */
[----:B--2---:R-:W-:-:S03]  /*9970*/  IMAD.WIDE R28, R241, 0x4, R140 ;  /* 0x00000004f11c7825 */ /* 0x004fc600078e028c */
[----:B------:R-:W-:Y:S01]  /*9980*/  STL.64 [R1+0x9c0], R198 ;  /* 0x0009c0c601007387 */ /* 0x000fe20000100a00 */
[----:B---3--:R-:W-:-:S03]  /*9990*/  IMAD.WIDE R26, R241, 0x4, R138 ;  /* 0x00000004f11a7825 */ /* 0x008fc600078e028a */
[----:B------:R4:W-:Y:S01]  /*99a0*/  LDGSTS.E [R240+0x4580], [R198.64], !P2 ;  /* 0x04580000c6f07fae */ /* 0x0009e2000d121848 */
[----:B------:R-:W-:-:S03]  /*99b0*/  ISETP.GE.U32.AND P2, PT, R142, 0x7fffff5f, PT ;  /* 0x7fffff5f8e00780c */ /* 0x000fc60003f46070 */
[----:B------:R-:W-:Y:S01]  /*99c0*/  STL.64 [R1+0x9c8], R184 ;  /* 0x0009c8b801007387 */ /* 0x000fe20000100a00 */
[----:B------:R-:W-:-:S03]  /*99d0*/  IADD3 R142, R244, -0x6a, RZ ;  /* 0xffffff96f48e7810 */ /* 0x000fc60007ffe0ff */
[----:B------:R-:W-:Y:S04]  /*99e0*/  STL.64 [R1+0x9d0], R182 ;  /* 0x0009d0b601007387 */ /* 0x000fe80000100a00 */
[----:B------:R4:W-:Y:S04]  /*99f0*/  LDGSTS.E [R240+0x4900], [R184.64], !P0 ;  /* 0x04900000b8f07fae */ /* 0x0009e8000c121848 */
[----:B------:R-:W-:Y:S04]  /*9a00*/  STL.64 [R1+0x9d8], R152 ;  /* 0x0009d89801007387 */ /* 0x000fe80000100a00 */
[----:B------:R4:W-:Y:S01]  /*9a10*/  LDGSTS.E [R240+0x4980], [R182.64], !P0 ;  /* 0x04980000b6f07fae */ /* 0x0009e2000c121848 */
[----:B------:R-:W-:-:S03]  /*9a20*/  ISETP.GE.U32.AND P0, PT, R0, 0x7fffff5b, PT ;  /* 0x7fffff5b0000780c */ /* 0x000fc60003f06070 */
[----:B------:R-:W-:Y:S01]  /*9a30*/  STL.64 [R1+0x9e0], R78 ;  /* 0x0009e04e01007387 */ /* 0x000fe20000100a00 */
[----:B------:R-:W-:-:S03]  /*9a40*/  IADD3 R0, R244, -0x6e, RZ ;  /* 0xffffff92f4007810 */ /* 0x000fc60007ffe0ff */
[----:B------:R4:W-:Y:S04]  /*9a50*/  LDGSTS.E [R240+0x4d00], [R152.64], !P6 ;  /* 0x04d0000098f07fae */ /* 0x0009e8000f121848 */
[----:B------:R2:W-:Y:S04]  /*9a60*/  STL.64 [R1+0x9e8], R24 ;  /* 0x0009e81801007387 */ /* 0x0005e80000100a00 */
[----:B------:R4:W-:Y:S01]  /*9a70*/  LDGSTS.E [R240+0x4d80], [R78.64], !P6 ;  /* 0x04d800004ef07fae */ /* 0x0009e2000f121848 */
[----:B------:R-:W-:-:S03]  /*9a80*/  ISETP.GE.U32.AND P6, PT, R142, 0x7fffff57, PT ;  /* 0x7fffff578e00780c */ /* 0x000fc60003fc6070 */
[----:B------:R3:W-:Y:S01]  /*9a90*/  STL.64 [R1+0x9f0], R22 ;  /* 0x0009f01601007387 */ /* 0x0007e20000100a00 */
[----:B------:R-:W-:-:S03]  /*9aa0*/  IADD3 R142, R244, -0x72, RZ ;  /* 0xffffff8ef48e7810 */ /* 0x000fc60007ffe0ff */
[----:B------:R2:W-:Y:S04]  /*9ab0*/  LDGSTS.E [R240+0x5100], [R24.64], !P4 ;  /* 0x0510000018f07fae */ /* 0x0005e8000e121848 */
[----:B------:R1:W-:Y:S04]  /*9ac0*/  STL.64 [R1+0x9f8], R12 ;  /* 0x0009f80c01007387 */ /* 0x0003e80000100a00 */
[----:B------:R3:W-:Y:S04]  /*9ad0*/  LDGSTS.E [R240+0x5180], [R22.64], !P4 ;  /* 0x0518000016f07fae */ /* 0x0007e8000e121848 */
[----:B------:R-:W-:Y:S01]  /*9ae0*/  STL.64 [R1+0x40], R28 ;  /* 0x0000401c01007387 */ /* 0x000fe20000100a00 */
[----:B--2---:R-:W-:-:S03]  /*9af0*/  IMAD.WIDE R24, R241, 0x4, R102 ;  /* 0x00000004f1187825 */ /* 0x004fc600078e0266 */
[----:B------:R1:W-:Y:S01]  /*9b00*/  LDGSTS.E [R240+0x5500], [R12.64], !P3 ;  /* 0x055000000cf07fae */ /* 0x0003e2000d921848 */
[----:B------:R-:W-:-:S03]  /*9b10*/  ISETP.GE.U32.AND P4, PT, R0, 0x7fffff53, PT ;  /* 0x7fffff530000780c */ /* 0x000fc60003f86070 */
[----:B------:R-:W-:Y:S01]  /*9b20*/  STL.64 [R1+0x48], R26 ;  /* 0x0000481a01007387 */ /* 0x000fe20000100a00 */
[----:B---3--:R-:W-:-:S03]  /*9b30*/  IMAD.WIDE R22, R241, 0x4, R104 ;  /* 0x00000004f1167825 */ /* 0x008fc600078e0268 */
[----:B------:R2:W-:Y:S04]  /*9b40*/  LDGSTS.E [R240+0x5580], [R10.64], !P3 ;  /* 0x055800000af07fae */ /* 0x0005e8000d921848 */
[----:B------:R2:W-:Y:S01]  /*9b50*/  STL.64 [R1+0xa00], R10 ;  /* 0x000a000a01007387 */ /* 0x0005e20000100a00 */
[----:B-1----:R-:W-:-:S03]  /*9b60*/  IMAD.WIDE R12, R241, 0x4, R106 ;  /* 0x00000004f10c7825 */ /* 0x002fc600078e026a */
[----:B------:R1:W-:Y:S01]  /*9b70*/  LDGSTS.E [R240+0x5900], [R28.64], !P5 ;  /* 0x059000001cf07fae */ /* 0x0003e2000e921848 */
[----:B------:R-:W-:-:S03]  /*9b80*/  IADD3 R0, R244, -0x76, RZ ;  /* 0xffffff8af4007810 */ /* 0x000fc60007ffe0ff */
[----:B------:R3:W-:Y:S01]  /*9b90*/  LDGSTS.E [R240+0x5980], [R26.64], !P5 ;  /* 0x059800001af07fae */ /* 0x0007e2000e921848 */
[----:B------:R-:W-:Y:S01]  /*9ba0*/  ISETP.GE.U32.AND P3, PT, R142, 0x7fffff4f, PT ;  /* 0x7fffff4f8e00780c */ /* 0x000fe20003f66070 */
[----:B--2---:R-:W-:Y:S02]  /*9bb0*/  IMAD.WIDE R10, R241, 0x4, R108 ;  /* 0x00000004f10a7825 */ /* 0x004fe400078e026c */
        /* <DEDUP_REMOVED lines=9> */
[----:B-1----:R-:W-:-:S03]  /*9c50*/  IMAD.WIDE R22, R241, 0x4, R112 ;  /* 0x00000004f1167825 */ /* 0x002fc600078e0270 */
[----:B------:R1:W-:Y:S04]  /*9c60*/  STL.64 [R1+0xc8], R10 ;  /* 0x0000c80a01007387 */ /* 0x0003e80000100a00 */
[----:B------:R1:W-:Y:S01]  /*9c70*/  LDGSTS.E [R240+0x6180], [R10.64], !P2 ;  /* 0x061800000af07fae */ /* 0x0003e2000d121848 */
[----:B--2---:R-:W-:-:S03]  /*9c80*/  IMAD.WIDE R12, R241, 0x4, R114 ;  /* 0x00000004f10c7825 */ /* 0x004fc600078e0272 */
[----:B------:R2:W-:Y:S01]  /*9c90*/  STL.64 [R1+0x100], R24 ;  /* 0x0001001801007387 */ /* 0x0005e20000100a00 */
[----:B------:R-:W-:Y:S02]  /*9ca0*/  IADD3 R0, R244, -0x7e, RZ ;  /* 0xffffff82f4007810 */ /* 0x000fe40007ffe0ff */
[----:B------:R-:W-:Y:S01]  /*9cb0*/  ISETP.GE.U32.AND P1, PT, R138, 0x7fffff47, PT ;  /* 0x7fffff478a00780c */ /* 0x000fe20003f26070 */
[----:B------:R2:W-:Y:S01]  /*9cc0*/  LDGSTS.E [R240+0x6500], [R24.64], !P0 ;  /* 0x0650000018f07fae */ /* 0x0005e2000c121848 */
[----:B-1----:R-:W-:-:S03]  /*9cd0*/  IMAD.WIDE R10, R241, 0x4, R116 ;  /* 0x00000004f10a7825 */ /* 0x002fc600078e0274 */
[----:B------:R1:W-:Y:S01]  /*9ce0*/  STL.64 [R1+0x108], R22 ;  /* 0x0001081601007387 */ /* 0x0003e20000100a00 */
[----:B------:R-:W-:-:S03]  /*9cf0*/  IADD3 R102, R244, -0x43, RZ ;  /* 0xffffffbdf4667810 */ /* 0x000fc60007ffe0ff */
[----:B------:R1:W-:Y:S01]  /*9d00*/  LDGSTS.E [R240+0x6580], [R22.64], !P0 ;  /* 0x0658000016f07fae */ /* 0x0003e2000c121848 */
[----:B--2---:R-:W-:-:S03]  /*9d10*/  IMAD.WIDE R24, R241, 0x4, R118 ;  /* 0x00000004f1187825 */ /* 0x004fc600078e0276 */
[----:B------:R2:W-:Y:S01]  /*9d20*/  STL.64 [R1+0x140], R12 ;  /* 0x0001400c01007387 */ /* 0x0005e20000100a00 */
[----:B------:R-:W-:-:S03]  /*9d30*/  ISETP.GE.U32.AND P2, PT, R0, 0x7fffff43, PT ;  /* 0x7fffff430000780c */ /* 0x000fc60003f46070 */
        /* <DEDUP_REMOVED lines=18> */
[----:B-1----:R-:W-:-:S03]  /*9e60*/  IMAD.WIDE R22, R241, 0x4, R128 ;  /* 0x00000004f1167825 */ /* 0x002fc600078e0280 */
[----:B------:R1:W-:Y:S01]  /*9e70*/  STL.64 [R1+0x1c8], R10 ;  /* 0x0001c80a01007387 */ /* 0x0003e20000100a00 */
[----:B------:R-:W-:-:S03]  /*9e80*/  ISETP.GE.U32.AND P4, PT, R102, 0x7fffff76, PT ;  /* 0x7fffff766600780c */ /* 0x000fc60003f86070 */
[----:B------:R1:W-:Y:S01]  /*9e90*/  LDGSTS.E [R240+0x7180], [R10.64], !P3 ;  /* 0x071800000af07fae */ /* 0x0003e2000d921848 */
[----:B--2---:R-:W-:-:S03]  /*9ea0*/  IMAD.WIDE R12, R241, 0x4, R130 ;  /* 0x00000004f10c7825 */ /* 0x004fc600078e0282 */
[----:B------:R-:W-:Y:S01]  /*9eb0*/  STL.64 [R1+0x200], R24 ;  /* 0x0002001801007387 */ /* 0x000fe20000100a00 */
[----:B------:R-:W-:-:S03]  /*9ec0*/  IADD3 R102, R244, -0x53, RZ ;  /* 0xffffffadf4667810 */ /* 0x000fc60007ffe0ff */
[----:B------:R4:W-:Y:S01]  /*9ed0*/  LDGSTS.E [R240+0x7500], [R24.64], !P5 ;  /* 0x0750000018f07fae */ /* 0x0009e2000e921848 */
[----:B-1----:R-:W-:-:S03]  /*9ee0*/  IMAD.WIDE R10, R241, 0x4, R132 ;  /* 0x00000004f10a7825 */ /* 0x002fc600078e0284 */
[----:B------:R-:W-:Y:S01]  /*9ef0*/  STL.64 [R1+0x208], R22 ;  /* 0x0002081601007387 */ /* 0x000fe20000100a00 */
[----:B------:R-:W-:-:S03]  /*9f00*/  ISETP.GE.U32.AND P3, PT, R0, 0x7fffff72, PT ;  /* 0x7fffff720000780c */ /* 0x000fc60003f66070 */
[----:B------:R4:W-:Y:S01]  /*9f10*/  LDGSTS.E [R240+0x7580], [R22.64], !P5 ;  /* 0x0758000016f07fae */ /* 0x0009e2000e921848 */
[----:B------:R-:W-:-:S03]  /*9f20*/  IADD3 R0, R244, -0x57, RZ ;  /* 0xffffffa9f4007810 */ /* 0x000fc60007ffe0ff */
[----:B------:R1:W-:Y:S01]  /*9f30*/  STL.64 [R1+0x240], R12 ;  /* 0x0002400c01007387 */ /* 0x0003e20000100a00 */
[----:B------:R-:W-:-:S03]  /*9f40*/  ISETP.GE.U32.AND P5, PT, R102, 0x7fffff6e, PT ;  /* 0x7fffff6e6600780c */ /* 0x000fc60003fa6070 */
[----:B------:R1:W-:Y:S01]  /*9f50*/  LDGSTS.E [R240+0x7900], [R12.64], !P1 ;  /* 0x079000000cf07fae */ /* 0x0003e2000c921848 */
[----:B------:R-:W-:-:S03]  /*9f60*/  IADD3 R102, R244, -0x5b, RZ ;  /* 0xffffffa5f4667810 */ /* 0x000fc60007ffe0ff */
[----:B------:R2:W-:Y:S01]  /*9f70*/  STL.64 [R1+0x248], R10 ;  /* 0x0002480a01007387 */ /* 0x0005e20000100a00 */
[----:B------:R-:W-:-:S03]  /*9f80*/  IMAD.WIDE R216, R241, 0x4, R216 ;  /* 0x00000004f1d87825 */ /* 0x000fc600078e02d8 */
[----:B------:R2:W-:Y:S01]  /*9f90*/  LDGSTS.E [R240+0x7980], [R10.64], !P1 ;  /* 0x079800000af07fae */ /* 0x0005e2000c921848 */
[----:B------:R-:W-:Y:S01]  /*9fa0*/  LOP3.LUT R245, R205, 0x40, RZ, 0x3c, !PT ;  /* 0x00000040cdf57812 */ /* 0x000fe200078e3cff */
[----:B-1----:R-:W-:Y:S01]  /*9fb0*/  IMAD.WIDE R12, R241, 0x4, R134 ;  /* 0x00000004f10c7825 */ /* 0x002fe200078e0286 */
[----:B------:R-:W-:-:S03]  /*9fc0*/  ISETP.GE.U32.AND P1, PT, R0, 0x7fffff6a, PT ;  /* 0x7fffff6a0000780c */ /* 0x000fc60003f26070 */
[C---:B------:R-:W-:Y:S01]  /*9fd0*/  IMAD.WIDE R218, R241.reuse, 0x4, R218 ;  /* 0x00000004f1da7825 */ /* 0x040fe200078e02da */
[----:B------:R1:W-:Y:S03]  /*9fe0*/  LDGSTS.E [R240+0x7d00], [R12.64], !P2 ;  /* 0x07d000000cf07fae */ /* 0x0003e6000d121848 */
[C---:B--2---:R-:W-:Y:S01]  /*9ff0*/  IMAD.WIDE R10, R241.reuse, 0x4, R136 ;  /* 0x00000004f10a7825 */ /* 0x044fe200078e0288 */
[----:B------:R1:W-:Y:S03]  /*a000*/  STL.64 [R1+0x280], R12 ;  /* 0x0002800c01007387 */ /* 0x0003e60000100a00 */
[----:B------:R-:W-:Y:S01]  /*a010*/  IMAD.WIDE R196, R241, 0x4, R196 ;  /* 0x00000004f1c47825 */ /* 0x000fe200078e02c4 */
[----:B------:R2:W-:Y:S01]  /*a020*/  LDGSTS.E [R240+0x7d80], [R10.64], !P2 ;  /* 0x07d800000af07fae */ /* 0x0005e2000d121848 */
[----:B------:R-:W-:-:S02]  /*a030*/  ISETP.GE.U32.AND P2, PT, R102, 0x7fffff66, PT ;  /* 0x7fffff666600780c */ /* 0x000fc40003f46070 */
[C---:B------:R-:W-:Y:S01]  /*a040*/  IMAD.WIDE R194, R241.reuse, 0x4, R194 ;  /* 0x00000004f1c27825 */ /* 0x040fe200078e02c2 */
[----:B------:R2:W-:Y:S01]  /*a050*/  STL.64 [R1+0x288], R10 ;  /* 0x0002880a01007387 */ /* 0x0005e20000100a00 */
[C---:B------:R-:W-:Y:S02]  /*a060*/  IADD3 R0, R244.reuse, -0x5f, RZ ;  /* 0xffffffa1f4007810 */ /* 0x040fe40007ffe0ff */
[C---:B------:R-:W-:Y:S01]  /*a070*/  IMAD.WIDE R180, R241.reuse, 0x4, R180 ;  /* 0x00000004f1b47825 */ /* 0x040fe200078e02b4 */
[----:B------:R1:W-:Y:S03]  /*a080*/  LDGSTS.E [R245+0x4200], [R216.64], !P0 ;  /* 0x04200000d8f57fae */ /* 0x0003e6000c121848 */
[----:B------:R-:W-:Y:S01]  /*a090*/  IMAD.WIDE R178, R241, 0x4, R178 ;  /* 0x00000004f1b27825 */ /* 0x000fe200078e02b2 */
[----:B------:R-:W-:Y:S01]  /*a0a0*/  STL.64 [R1+0xa08], R216 ;  /* 0x000a08d801007387 */ /* 0x000fe20000100a00 */
[----:B------:R-:W-:-:S02]  /*a0b0*/  IADD3 R102, R244, -0x63, RZ ;  /* 0xffffff9df4667810 */ /* 0x000fc40007ffe0ff */
[C---:B------:R-:W-:Y:S01]  /*a0c0*/  IMAD.WIDE R76, R241.reuse, 0x4, R76 ;  /* 0x00000004f14c7825 */ /* 0x040fe200078e024c */
[----:B------:R1:W-:Y:S03]  /*a0d0*/  LDGSTS.E [R245+0x4280], [R218.64], !P0 ;  /* 0x04280000daf57fae */ /* 0x0003e6000c121848 */
[C---:B------:R-:W-:Y:S01]  /*a0e0*/  IMAD.WIDE R34, R241.reuse, 0x4, R34 ;  /* 0x00000004f1227825 */ /* 0x040fe200078e0222 */
[----:B------:R-:W-:Y:S01]  /*a0f0*/  STL.64 [R1+0xa10], R218 ;  /* 0x000a10da01007387 */ /* 0x000fe20000100a00 */
[----:B------:R-:W-:Y:S02]  /*a100*/  ISETP.GE.U32.AND P0, PT, R0, 0x7fffff62, PT ;  /* 0x7fffff620000780c */ /* 0x000fe40003f06070 */
[C---:B------:R-:W-:Y:S01]  /*a110*/  IMAD.WIDE R20, R241.reuse, 0x4, R20 ;  /* 0x00000004f1147825 */ /* 0x040fe200078e0214 */
[----:B------:R1:W-:Y:S03]  /*a120*/  LDGSTS.E [R245+0x4600], [R196.64], !P6 ;  /* 0x04600000c4f57fae */ /* 0x0003e6000f121848 */
[C---:B------:R-:W-:Y:S01]  /*a130*/  IMAD.WIDE R18, R241.reuse, 0x4, R18 ;  /* 0x00000004f1127825 */ /* 0x040fe200078e0212 */
[----:B------:R-:W-:Y:S04]  /*a140*/  STL.64 [R1+0xa18], R196 ;  /* 0x000a18c401007387 */ /* 0x000fe80000100a00 */
[----:B------:R2:W-:Y:S01]  /*a150*/  LDGSTS.E [R245+0x4680], [R194.64], !P6 ;  /* 0x04680000c2f57fae */ /* 0x0005e2000f121848 */
[----:B------:R-:W-:-:S03]  /*a160*/  IMAD.WIDE R8, R241, 0x4, R8 ;  /* 0x00000004f1087825 */ /* 0x000fc600078e0208 */
[----:B------:R-:W-:Y:S01]  /*a170*/  STL.64 [R1+0xa20], R194 ;  /* 0x000a20c201007387 */ /* 0x000fe20000100a00 */
[----:B------:R-:W-:-:S03]  /*a180*/  IMAD.WIDE R6, R241, 0x4, R6 ;  /* 0x00000004f1067825 */ /* 0x000fc600078e0206 */
[----:B------:R3:W-:Y:S01]  /*a190*/  LDGSTS.E [R245+0x4a00], [R180.64], !P4 ;  /* 0x04a00000b4f57fae */ /* 0x0007e2000e121848 */
[----:B------:R-:W-:Y:S01]  /*a1a0*/  IADD3 R0, R244, -0x67, RZ ;  /* 0xffffff99f4007810 */ /* 0x000fe20007ffe0ff */
[----:B-1----:R-:W-:Y:S02]  /*a1b0*/  IMAD.WIDE R12, R241, 0x4, R100 ;  /* 0x00000004f10c7825 */ /* 0x002fe400078e0264 */
[----:B------:R-:W-:Y:S01]  /*a1c0*/  STL.64 [R1+0xa28], R180 ;  /* 0x000a28b401007387 */ /* 0x000fe20000100a00 */
[----:B------:R-:W-:-:S03]  /*a1d0*/  ISETP.GE.U32.AND P6, PT, R102, 0x7fffff5e, PT ;  /* 0x7fffff5e6600780c */ /* 0x000fc60003fc6070 */
[----:B------:R3:W-:Y:S01]  /*a1e0*/  LDGSTS.E [R245+0x4a80], [R178.64], !P4 ;  /* 0x04a80000b2f57fae */ /* 0x0007e2000e121848 */
[----:B--2---:R-:W-:-:S03]  /*a1f0*/  IMAD.WIDE R10, R241, 0x4, R98 ;  /* 0x00000004f10a7825 */ /* 0x004fc600078e0262 */
[----:B------:R-:W-:Y:S01]  /*a200*/  STL.64 [R1+0xa30], R178 ;  /* 0x000a30b201007387 */ /* 0x000fe20000100a00 */
[----:B------:R-:W-:-:S03]  /*a210*/  IADD3 R102, R244, -0x6b, RZ ;  /* 0xffffff95f4667810 */ /* 0x000fc60007ffe0ff */
        /* <DEDUP_REMOVED lines=8> */
[----:B------:R-:W-:-:S03]  /*a2a0*/  IADD3 R0, R244, -0x6f, RZ ;  /* 0xffffff91f4007810 */ /* 0x000fc60007ffe0ff */
[----:B------:R-:W-:Y:S01]  /*a2b0*/  STL.64 [R1+0xa50], R18 ;  /* 0x000a501201007387 */ /* 0x000fe20000100a00 */
[----:B------:R-:W-:-:S03]  /*a2c0*/  ISETP.GE.U32.AND P3, PT, R102, 0x7fffff56, PT ;  /* 0x7fffff566600780c */ /* 0x000fc60003f66070 */
[----:B------:R1:W-:Y:S04]  /*a2d0*/  LDGSTS.E [R245+0x5600], [R8.64], !P1 ;  /* 0x0560000008f57fae */ /* 0x0003e8000c921848 */
[----:B------:R1:W-:Y:S04]  /*a2e0*/  STL.64 [R1+0xa58], R8 ;  /* 0x000a580801007387 */ /* 0x0003e80000100a00 */
[----:B------:R2:W-:Y:S01]  /*a2f0*/  LDGSTS.E [R245+0x5680], [R6.64], !P1 ;  /* 0x0568000006f57fae */ /* 0x0005e2000c921848 */
[----:B------:R-:W-:-:S03]  /*a300*/  IADD3 R102, R244, -0x73, RZ ;  /* 0xffffff8df4667810 */ /* 0x000fc60007ffe0ff */
[----:B------:R2:W-:Y:S04]  /*a310*/  STL.64 [R1+0x50], R12 ;  /* 0x0000500c01007387 */ /* 0x0005e80000100a00 */
[----:B------:R2:W-:Y:S01]  /*a320*/  LDGSTS.E [R245+0x5a00], [R12.64], !P2 ;  /* 0x05a000000cf57fae */ /* 0x0005e2000d121848 */
[----:B-1----:R-:W-:-:S03]  /*a330*/  IMAD.WIDE R8, R241, 0x4, R92 ;  /* 0x00000004f1087825 */ /* 0x002fc600078e025c */
[----:B------:R1:W-:Y:S04]  /*a340*/  STL.64 [R1+0x58], R10 ;  /* 0x0000580a01007387 */ /* 0x0003e80000100a00 */
[----:B------:R1:W-:Y:S01]  /*a350*/  LDGSTS.E [R245+0x5a80], [R10.64], !P2 ;  /* 0x05a800000af57fae */ /* 0x0003e2000d121848 */
[----:B--2---:R-:W-:-:S03]  /*a360*/  IMAD.WIDE R12, R241, 0x4, R96 ;  /* 0x00000004f10c7825 */ /* 0x004fc600078e0260 */
[----:B------:R2:W-:Y:S01]  /*a370*/  STL.64 [R1+0xa60], R6 ;  /* 0x000a600601007387 */ /* 0x0005e20000100a00 */
[----:B------:R-:W-:Y:S01]  /*a380*/  ISETP.GE.U32.AND P5, PT, R0, 0x7fffff52, PT ;  /* 0x7fffff520000780c */ /* 0x000fe20003fa6070 */
[C---:B-1----:R-:W-:Y:S02]  /*a390*/  IMAD.WIDE R10, R241.reuse, 0x4, R94 ;  /* 0x00000004f10a7825 */ /* 0x042fe400078e025e */
[----:B------:R1:W-:Y:S01]  /*a3a0*/  STL.64 [R1+0x90], R12 ;  /* 0x0000900c01007387 */ /* 0x0003e20000100a00 */
[----:B------:R-:W-:Y:S01]  /*a3b0*/  IADD3 R0, R244, -0x77, RZ ;  /* 0xffffff89f4007810 */ /* 0x000fe20007ffe0ff */
[----:B--2---:R-:W-:Y:S02]  /*a3c0*/  IMAD.WIDE R6, R241, 0x4, R90 ;  /* 0x00000004f1067825 */ /* 0x004fe400078e025a */
[----:B------:R1:W-:Y:S01]  /*a3d0*/  LDGSTS.E [R245+0x5e00], [R12.64], !P0 ;  /* 0x05e000000cf57fae */ /* 0x0003e2000c121848 */
[----:B------:R-:W-:-:S03]  /*a3e0*/  ISETP.GE.U32.AND P1, PT, R102, 0x7fffff4e, PT ;  /* 0x7fffff4e6600780c */ /* 0x000fc60003f26070 */
        /* <DEDUP_REMOVED lines=8> */
[----:B------:R2:W-:Y:S04]  /*a470*/  STL.64 [R1+0xd8], R6 ;  /* 0x0000d80601007387 */ /* 0x0005e80000100a00 */
[----:B------:R2:W-:Y:S01]  /*a480*/  LDGSTS.E [R245+0x6280], [R6.64], !P6 ;  /* 0x0628000006f57fae */ /* 0x0005e2000f121848 */
[----:B-1----:R-:W-:-:S03]  /*a490*/  IMAD.WIDE R8, R241, 0x4, R62 ;  /* 0x00000004f1087825 */ /* 0x002fc600078e023e */
[----:B------:R1:W-:Y:S01]  /*a4a0*/  STL.64 [R1+0x110], R12 ;  /* 0x0001100c01007387 */ /* 0x0003e20000100a00 */
[----:B------:R-:W-:-:S03]  /*a4b0*/  ISETP.GE.U32.AND P0, PT, R98, 0x7fffff46, PT ;  /* 0x7fffff466200780c */ /* 0x000fc60003f06070 */
[----:B------:R1:W-:Y:S01]  /*a4c0*/  LDGSTS.E [R245+0x6600], [R12.64], !P4 ;  /* 0x066000000cf57fae */ /* 0x0003e2000e121848 */
[----:B--2---:R-:W-:-:S03]  /*a4d0*/  IMAD.WIDE R6, R241, 0x4, R64 ;  /* 0x00000004f1067825 */ /* 0x004fc600078e0240 */
[----:B------:R2:W-:Y:S01]  /*a4e0*/  STL.64 [R1+0x118], R10 ;  /* 0x0001180a01007387 */ /* 0x0005e20000100a00 */
[----:B------:R-:W-:-:S03]  /*a4f0*/  IADD3 R0, R244, -0x7f, RZ ;  /* 0xffffff81f4007810 */ /* 0x000fc60007ffe0ff */
[----:B------:R2:W-:Y:S01]  /*a500*/  LDGSTS.E [R245+0x6680], [R10.64], !P4 ;  /* 0x066800000af57fae */ /* 0x0005e2000e121848 */
[----:B-1----:R-:W-:-:S03]  /*a510*/  IMAD.WIDE R12, R241, 0x4, R66 ;  /* 0x00000004f10c7825 */ /* 0x002fc600078e0242 */
[----:B------:R1:W-:Y:S04]  /*a520*/  STL.64 [R1+0x150], R8 ;  /* 0x0001500801007387 */ /* 0x0003e80000100a00 */
        /* <DEDUP_REMOVED lines=18> */
[----:B------:R-:W-:Y:S04]  /*a650*/  STL.64 [R1+0x210], R12 ;  /* 0x0002100c01007387 */ /* 0x000fe80000100a00 */
[----:B------:R3:W-:Y:S01]  /*a660*/  LDGSTS.E [R245+0x7600], [R12.64], !P2 ;  /* 0x076000000cf57fae */ /* 0x0007e2000d121848 */
[----:B--2---:R-:W-:-:S03]  /*a670*/  IMAD.WIDE R6, R241, 0x4, R84 ;  /* 0x00000004f1067825 */ /* 0x004fc600078e0254 */
[----:B------:R-:W-:Y:S01]  /*a680*/  STL.64 [R1+0x218], R10 ;  /* 0x0002180a01007387 */ /* 0x000fe20000100a00 */
[----:B------:R-:W-:-:S03]  /*a690*/  IADD3 R90, R244, -0x44, RZ ;  /* 0xffffffbcf45a7810 */ /* 0x000fc60007ffe0ff */
[----:B------:R3:W-:Y:S01]  /*a6a0*/  LDGSTS.E [R245+0x7680], [R10.64], !P2 ;  /* 0x076800000af57fae */ /* 0x0007e2000d121848 */
[----:B------:R-:W-:-:S03]  /*a6b0*/  IADD3 R0, R244, -0x48, RZ ;  /* 0xffffffb8f4007810 */ /* 0x000fc60007ffe0ff */
[----:B------:R1:W-:Y:S04]  /*a6c0*/  STL.64 [R1+0x250], R8 ;  /* 0x0002500801007387 */ /* 0x0003e80000100a00 */
[----:B------:R1:W-:Y:S01]  /*a6d0*/  LDGSTS.E [R245+0x7a00], [R8.64], !P0 ;  /* 0x07a0000008f57fae */ /* 0x0003e2000c121848 */
[----:B------:R-:W-:-:S03]  /*a6e0*/  IADD3 R56, R244, -0x4c, RZ ;  /* 0xffffffb4f4387810 */ /* 0x000fc60007ffe0ff */
[----:B------:R2:W-:Y:S04]  /*a6f0*/  STL.64 [R1+0x258], R6 ;  /* 0x0002580601007387 */ /* 0x0005e80000100a00 */
[----:B------:R2:W-:Y:S01]  /*a700*/  LDGSTS.E [R245+0x7a80], [R6.64], !P0 ;  /* 0x07a8000006f57fae */ /* 0x0005e2000c121848 */
[C---:B-1----:R-:W-:Y:S01]  /*a710*/  IMAD.WIDE R8, R241.reuse, 0x4, R86 ;  /* 0x00000004f1087825 */ /* 0x042fe200078e0256 */
[----:B------:R-:W-:Y:S02]  /*a720*/  ISETP.GE.U32.AND P4, PT, R90, 0x7fffff7d, PT ;  /* 0x7fffff7d5a00780c */ /* 0x000fe40003f86070 */
[----:B------:R-:W-:Y:S02]  /*a730*/  ISETP.GE.U32.AND P3, PT, R0, 0x7fffff79, PT ;  /* 0x7fffff790000780c */ /* 0x000fe40003f66070 */
[----:B------:R3:W-:Y:S01]  /*a740*/  LDGSTS.E [R245+0x7e00], [R8.64], !P6 ;  /* 0x07e0000008f57fae */ /* 0x0007e2000f121848 */
[----:B--2---:R-:W-:Y:S01]  /*a750*/  IMAD.WIDE R6, R241, 0x4, R88 ;  /* 0x00000004f1067825 */ /* 0x004fe200078e0258 */
[----:B------:R-:W-:-:S02]  /*a760*/  IADD3 R0, R244, -0x50, RZ ;  /* 0xffffffb0f4007810 */ /* 0x000fc40007ffe0ff */
[----:B------:R-:W-:Y:S01]  /*a770*/  STL.64 [R1+0x290], R8 ;  /* 0x0002900801007387 */ /* 0x000fe20000100a00 */
[----:B------:R-:W-:-:S03]  /*a780*/  ISETP.GE.U32.AND P5, PT, R56, 0x7fffff75, PT ;  /* 0x7fffff753800780c */ /* 0x000fc60003fa6070 */
[----:B------:R3:W-:Y:S01]  /*a790*/  LDGSTS.E [R245+0x7e80], [R6.64], !P6 ;  /* 0x07e8000006f57fae */ /* 0x0007e2000f121848 */
[----:B------:R-:W-:Y:S02]  /*a7a0*/  IADD3 R56, R244, -0x54, RZ ;  /* 0xffffffacf4387810 */ /* 0x000fe40007ffe0ff */
[----:B------:R-:W-:Y:S01]  /*a7b0*/  ISETP.GE.U32.AND P1, PT, R0, 0x7fffff71, PT ;  /* 0x7fffff710000780c */ /* 0x000fe20003f26070 */
[----:B------:R-:W-:Y:S01]  /*a7c0*/  STL.64 [R1+0x298], R6 ;  /* 0x0002980601007387 */ /* 0x000fe20000100a00 */
[----:B------:R-:W-:Y:S02]  /*a7d0*/  LOP3.LUT R252, R205, 0x60, RZ, 0x3c, !PT ;  /* 0x00000060cdfc7812 */ /* 0x000fe400078e3cff */
[----:B------:R-:W-:Y:S01]  /*a7e0*/  IADD3 R0, R244, -0x58, RZ ;  /* 0xffffffa8f4007810 */ /* 0x000fe20007ffe0ff */
[----:B------:R1:W-:Y:S01]  /*a7f0*/  STL.64 [R1+0xc10], R204 ;  /* 0x000c10cc01007387 */ /* 0x0003e20000100a00 */
[----:B---3--:R-:W-:Y:S01]  /*a800*/  IMAD.MOV.U32 R245, RZ, RZ, c[0x0][0x188] ;  /* 0x00006200fff57624 */ /* 0x008fe200078e00ff */
[----:B------:R-:W-:Y:S01]  /*a810*/  ISETP.GE.U32.AND P2, PT, R56, 0x7fffff6d, PT ;  /* 0x7fffff6d3800780c */ /* 0x000fe20003f46070 */
[----:B------:R-:W-:Y:S01]  /*a820*/  IMAD.WIDE R220, R241, 0x4, R220 ;  /* 0x00000004f1dc7825 */ /* 0x000fe200078e02dc */
[----:B------:R-:W-:-:S03]  /*a830*/  IADD3 R56, R244, -0x5c, RZ ;  /* 0xffffffa4f4387810 */ /* 0x000fc60007ffe0ff */
[----:B-1----:R-:W-:Y:S01]  /*a840*/  IMAD.SHL.U32 R205, R245, 0x40, RZ ;  /* 0x00000040f5cd7824 */ /* 0x002fe200078e00ff */
[----:B------:R-:W-:Y:S01]  /*a850*/  ISETP.GE.U32.AND P0, PT, R0, 0x7fffff69, PT ;  /* 0x7fffff690000780c */ /* 0x000fe20003f06070 */
[----:B------:R-:W-:Y:S01]  /*a860*/  IMAD.WIDE R222, R241, 0x4, R222 ;  /* 0x00000004f1de7825 */ /* 0x000fe200078e02de */
[----:B------:R-:W-:Y:S01]  /*a870*/  ISETP.GE.U32.AND P6, PT, R56, 0x7fffff65, PT ;  /* 0x7fffff653800780c */ /* 0x000fe20003fc6070 */
[----:B------:R1:W-:Y:S02]  /*a880*/  LDGSTS.E [R252+0x4300], [R220.64], !P4 ;  /* 0x04300000dcfc7fae */ /* 0x0003e4000e121848 */
[C---:B------:R-:W-:Y:S02]  /*a890*/  IMAD.WIDE R192, R205.reuse, 0x4, R192 ;  /* 0x00000004cdc07825 */ /* 0x040fe400078e02c0 */
[----:B------:R-:W-:Y:S02]  /*a8a0*/  STL.64 [R1+0xa68], R220 ;  /* 0x000a68dc01007387 */ /* 0x000fe40000100a00 */
[----:B------:R-:W-:-:S02]  /*a8b0*/  IMAD.WIDE R190, R205, 0x4, R190 ;  /* 0x00000004cdbe7825 */ /* 0x000fc400078e02be */
[----:B------:R2:W-:Y:S02]  /*a8c0*/  LDGSTS.E [R252+0x4380], [R222.64], !P4 ;  /* 0x04380000defc7fae */ /* 0x0005e4000e121848 */
[C---:B------:R-:W-:Y:S02]  /*a8d0*/  IMAD.WIDE R176, R205.reuse, 0x4, R176 ;  /* 0x00000004cdb07825 */ /* 0x040fe400078e02b0 */
[----:B------:R-:W-:Y:S02]  /*a8e0*/  STL.64 [R1+0xa70], R222 ;  /* 0x000a70de01007387 */ /* 0x000fe40000100a00 */
[C---:B------:R-:W-:Y:S02]  /*a8f0*/  IMAD.WIDE R174, R205.reuse, 0x4, R174 ;  /* 0x00000004cdae7825 */ /* 0x040fe400078e02ae */
[----:B------:R3:W-:Y:S02]  /*a900*/  LDGSTS.E [R252+0x4700], [R192.64], !P3 ;  /* 0x04700000c0fc7fae */ /* 0x0007e4000d921848 */
[----:B------:R-:W-:-:S02]  /*a910*/  IMAD.WIDE R32, R205, 0x4, R32 ;  /* 0x00000004cd207825 */ /* 0x000fc400078e0220 */
[----:B------:R-:W-:Y:S02]  /*a920*/  STL.64 [R1+0xa78], R192 ;  /* 0x000a78c001007387 */ /* 0x000fe40000100a00 */
[C---:B------:R-:W-:Y:S02]  /*a930*/  IMAD.WIDE R30, R205.reuse, 0x4, R30 ;  /* 0x00000004cd1e7825 */ /* 0x040fe400078e021e */
        /* <DEDUP_REMOVED lines=12> */
[----:B------:R1:W-:Y:S04]  /*aa00*/  LDGSTS.E [R252+0x4f00], [R32.64], !P1 ;  /* 0x04f0000020fc7fae */ /* 0x0003e8000c921848 */
[----:B------:R-:W-:Y:S04]  /*aa10*/  STL.64 [R1+0xa98], R32 ;  /* 0x000a982001007387 */ /* 0x000fe80000100a00 */
[----:B------:R1:W-:Y:S04]  /*aa20*/  LDGSTS.E [R252+0x4f80], [R30.64], !P1 ;  /* 0x04f800001efc7fae */ /* 0x0003e8000c921848 */
[----:B------:R-:W-:Y:S04]  /*aa30*/  STL.64 [R1+0xaa0], R30 ;  /* 0x000aa01e01007387 */ /* 0x000fe80000100a00 */
[----:B------:R1:W-:Y:S04]  /*aa40*/  LDGSTS.E [R252+0x5300], [R16.64], !P2 ;  /* 0x0530000010fc7fae */ /* 0x0003e8000d121848 */
[----:B------:R-:W-:Y:S04]  /*aa50*/  STL.64 [R1+0xaa8], R16 ;  /* 0x000aa81001007387 */ /* 0x000fe80000100a00 */
[----:B------:R1:W-:Y:S04]  /*aa60*/  LDGSTS.E [R252+0x5380], [R14.64], !P2 ;  /* 0x053800000efc7fae */ /* 0x0003e8000d121848 */
[----:B------:R-:W-:Y:S04]  /*aa70*/  STL.64 [R1+0xab0], R14 ;  /* 0x000ab00e01007387 */ /* 0x000fe80000100a00 */
[----:B------:R1:W-:Y:S04]  /*aa80*/  LDGSTS.E [R252+0x5700], [R4.64], !P0 ;  /* 0x0570000004fc7fae */ /* 0x0003e8000c121848 */
[----:B------:R1:W-:Y:S04]  /*aa90*/  STL.64 [R1+0xab8], R4 ;  /* 0x000ab80401007387 */ /* 0x0003e80000100a00 */
[----:B------:R2:W-:Y:S04]  /*aaa0*/  LDGSTS.E [R252+0x5780], [R2.64], !P0 ;  /* 0x0578000002fc7fae */ /* 0x0005e8000c121848 */
[----:B------:R2:W-:Y:S04]  /*aab0*/  STL.64 [R1+0x60], R8 ;  /* 0x0000600801007387 */ /* 0x0005e80000100a00 */
[----:B------:R2:W-:Y:S01]  /*aac0*/  LDGSTS.E [R252+0x5b00], [R8.64], !P6 ;  /* 0x05b0000008fc7fae */ /* 0x0005e2000f121848 */
[----:B-1----:R-:W-:-:S03]  /*aad0*/  IMAD.WIDE R4, R205, 0x4, R42 ;  /* 0x00000004cd047825 */ /* 0x002fc600078e022a */
[----:B------:R1:W-:Y:S04]  /*aae0*/  STL.64 [R1+0x68], R6 ;  /* 0x0000680601007387 */ /* 0x0003e80000100a00 */
[----:B------:R1:W-:Y:S01]  /*aaf0*/  LDGSTS.E [R252+0x5b80], [R6.64], !P6 ;  /* 0x05b8000006fc7fae */ /* 0x0003e2000f121848 */
[----:B--2---:R-:W-:-:S03]  /*ab00*/  IMAD.WIDE R8, R205, 0x4, R50 ;  /* 0x00000004cd087825 */ /* 0x004fc600078e0232 */
[----:B------:R2:W-:Y:S01]  /*ab10*/  STL.64 [R1+0xac0], R2 ;  /* 0x000ac00201007387 */ /* 0x0005e20000100a00 */
[----:B-1----:R-:W-:-:S03]  /*ab20*/  IMAD.WIDE R6, R205, 0x4, R48 ;  /* 0x00000004cd067825 */ /* 0x002fc600078e0230 */
[----:B------:R-:W-:Y:S01]  /*ab30*/  STL.64 [R1+0xa0], R8 ;  /* 0x0000a00801007387 */ /* 0x000fe20000100a00 */
[----:B--2---:R-:W-:-:S03]  /*ab40*/  IMAD.WIDE R2, R205, 0x4, R40 ;  /* 0x00000004cd027825 */ /* 0x004fc600078e0228 */
[----:B------:R-:W-:Y:S04]  /*ab50*/  STL.64 [R1+0xa8], R6 ;  /* 0x0000a80601007387 */ /* 0x000fe80000100a00 */
[----:B------:R1:W-:Y:S04]  /*ab60*/  STL.64 [R1+0xe0], R4 ;  /* 0x0000e00401007387 */ /* 0x0003e80000100a00 */
[----:B------:R2:W-:Y:S04]  /*ab70*/  STL.64 [R1+0xe8], R2 ;  /* 0x0000e80201007387 */ /* 0x0005e80000100a00 */
[----:B------:R-:W3:Y:S04]  /*ab80*/  LDL.LU.64 R242, [R1+0x440] ;  /* 0x0004400001f27983 */ /* 0x000ee80000300a00 */
[----:B------:R-:W3:Y:S01]  /*ab90*/  LDL.LU.64 R226, [R1+0x438] ;  /* 0x0004380001e27983 */ /* 0x000ee20000300a00 */
[----:B------:R-:W-:-:S03]  /*aba0*/  IADD3 R0, R244, -0x60, RZ ;  /* 0xffffffa0f4007810 */ /* 0x000fc60007ffe0ff */
[----:B------:R-:W1:Y:S01]  /*abb0*/  S2R R245, SR_TID.X ;  /* 0x0000000000f57919 */ /* 0x000e620000002100 */
[----:B------:R-:W-:Y:S02]  /*abc0*/  ISETP.GE.U32.AND P4, PT, R0, 0x7fffff61, PT ;  /* 0x7fffff610000780c */ /* 0x000fe40003f86070 */
[C---:B------:R-:W-:Y:S01]  /*abd0*/  IADD3 R0, R244.reuse, -0x68, RZ ;  /* 0xffffff98f4007810 */ /* 0x040fe20007ffe0ff */
[----:B------:R-:W3:Y:S01]  /*abe0*/  LDL.LU.64 R148, [R1+0x448] ;  /* 0x0004480001947983 */ /* 0x000ee20000300a00 */
[----:B------:R-:W-:Y:S02]  /*abf0*/  IADD3 R56, R244, -0x64, RZ ;  /* 0xffffff9cf4387810 */ /* 0x000fe40007ffe0ff */
[----:B------:R-:W-:Y:S01]  /*ac00*/  ISETP.GE.U32.AND P5, PT, R0, 0x7fffff59, PT ;  /* 0x7fffff590000780c */ /* 0x000fe20003fa6070 */
[----:B------:R-:W3:Y:S01]  /*ac10*/  LDL.LU.64 R146, [R1+0x3d8] ;  /* 0x0003d80001927983 */ /* 0x000ee20000300a00 */
[----:B------:R-:W-:Y:S02]  /*ac20*/  IADD3 R0, R244, -0x70, RZ ;  /* 0xffffff90f4007810 */ /* 0x000fe40007ffe0ff */
[----:B------:R-:W-:-:S02]  /*ac30*/  ISETP.GE.U32.AND P3, PT, R56, 0x7fffff5d, PT ;  /* 0x7fffff5d3800780c */ /* 0x000fc40003f66070 */
[----:B------:R-:W-:Y:S01]  /*ac40*/  ISETP.GE.U32.AND P2, PT, R0, 0x7fffff51, PT ;  /* 0x7fffff510000780c */ /* 0x000fe20003f46070 */
[----:B------:R1:W-:Y:S01]  /*ac50*/  LDGSTS.E [R252+0x5f00], [R8.64], !P4 ;  /* 0x05f0000008fc7fae */ /* 0x0003e2000e121848 */
[C---:B------:R-:W-:Y:S02]  /*ac60*/  IADD3 R56, R244.reuse, -0x6c, RZ ;  /* 0xffffff94f4387810 */ /* 0x040fe40007ffe0ff */
[----:B------:R-:W-:Y:S01]  /*ac70*/  IADD3 R0, R244, -0x78, RZ ;  /* 0xffffff88f4007810 */ /* 0x000fe20007ffe0ff */
[----:B------:R2:W-:Y:S01]  /*ac80*/  LDGSTS.E [R252+0x5f80], [R6.64], !P4 ;  /* 0x05f8000006fc7fae */ /* 0x0005e2000e121848 */
[----:B------:R-:W-:Y:S02]  /*ac90*/  ISETP.GE.U32.AND P1, PT, R56, 0x7fffff55, PT ;  /* 0x7fffff553800780c */ /* 0x000fe40003f26070 */
[----:B------:R-:W-:Y:S02]  /*aca0*/  ISETP.GE.U32.AND P6, PT, R0, 0x7fffff49, PT ;  /* 0x7fffff490000780c */ /* 0x000fe40003fc6070 */
[C---:B------:R-:W-:Y:S01]  /*acb0*/  IADD3 R56, R244.reuse, -0x74, RZ ;  /* 0xffffff8cf4387810 */ /* 0x040fe20007ffe0ff */
[----:B------:R2:W-:Y:S01]  /*acc0*/  LDGSTS.E [R252+0x6300], [R4.64], !P3 ;  /* 0x0630000004fc7fae */ /* 0x0005e2000d921848 */
[----:B------:R-:W-:-:S02]  /*acd0*/  IADD3 R0, R244, -0x7c, RZ ;  /* 0xffffff84f4007810 */ /* 0x000fc40007ffe0ff */
[----:B------:R-:W-:Y:S01]  /*ace0*/  IADD3 R244, R244, -0x40, RZ ;  /* 0xffffffc0f4f47810 */ /* 0x000fe20007ffe0ff */
[----:B------:R2:W-:Y:S01]  /*acf0*/  LDGSTS.E [R252+0x6380], [R2.64], !P3 ;  /* 0x0638000002fc7fae */ /* 0x0005e2000d921848 */
[----:B-1----:R-:W-:-:S04]  /*ad00*/  LOP3.LUT R245, R245, 0x1f, RZ, 0xc0, !PT ;  /* 0x0000001ff5f57812 */ /* 0x002fc800078ec0ff */
[C---:B------:R-:W-:Y:S02]  /*ad10*/  ISETP.GE.AND P4, PT, R245.reuse, R244, PT ;  /* 0x000000f4f500720c */ /* 0x040fe40003f86270 */
[----:B------:R-:W-:-:S04]  /*ad20*/  LOP3.LUT R245, R245, 0x20, RZ, 0xfc, !PT ;  /* 0x00000020f5f57812 */ /* 0x000fc800078efcff */
[----:B------:R-:W-:Y:S02]  /*ad30*/  ISETP.GE.AND P3, PT, R245, R244, PT ;  /* 0x000000f4f500720c */ /* 0x000fe40003f66270 */
[----:B------:R-:W3:Y:S04]  /*ad40*/  LDL.LU.64 R244, [R1+0x450] ;  /* 0x0004500001f47983 */ /* 0x000ee80000300a00 */
[----:B------:R-:W3:Y:S04]  /*ad50*/  LDL.LU.64 R144, [R1+0x3d0] ;  /* 0x0003d00001907983 */ /* 0x000ee80000300a00 */
[----:B------:R-:W3:Y:S04]  /*ad60*/  LDL.LU.64 R26, [R1+0x458] ;  /* 0x00045800011a7983 */ /* 0x000ee80000300a00 */
[----:B------:R-:W3:Y:S04]  /*ad70*/  LDL.LU.64 R28, [R1+0x3c8] ;  /* 0x0003c800011c7983 */ /* 0x000ee80000300a00 */
[----:B------:R-:W3:Y:S01]  /*ad80*/  LDL.LU.64 R154, [R1+0x460] ;  /* 0x00046000019a7983 */ /* 0x000ee20000300a00 */
[----:B------:R-:W-:-:S03]  /*ad90*/  ULDC UR4, c[0x0][0x18c] ;  /* 0x0000630000047ab9 */ /* 0x000fc60000000800 */
[----:B------:R-:W3:Y:S01]  /*ada0*/  LDL.LU.64 R172, [R1+0x3c0] ;  /* 0x0003c00001ac7983 */ /* 0x000ee20000300a00 */
[----:B------:R-:W-:-:S03]  /*adb0*/  USHF.L.U32 UR4, UR4, 0x6, URZ ;  /* 0x0000000604047899 */ /* 0x000fc6000800063f */
[----:B------:R-:W3:Y:S01]  /*adc0*/  LDL.LU.64 R186, [R1+0x468] ;  /* 0x0004680001ba7983 */ /* 0x000ee20000300a00 */
[----:B------:R-:W-:-:S03]  /*add0*/  SEL R40, RZ, 0x4, P4 ;  /* 0x00000004ff287807 */ /* 0x000fc60002000000 */
[----:B------:R-:W3:Y:S01]  /*ade0*/  LDL.LU.64 R188, [R1+0x3b8] ;  /* 0x0003b80001bc7983 */ /* 0x000ee20000300a00 */
[C---:B--2---:R-:W-:Y:S01]  /*adf0*/  IMAD.WIDE R4, R205.reuse, 0x4, R38 ;  /* 0x00000004cd047825 */ /* 0x044fe200078e0226 */
[----:B------:R-:W-:Y:S02]  /*ae00*/  ISETP.GE.U32.AND P4, PT, R0, 0x7fffff45, PT ;  /* 0x7fffff450000780c */ /* 0x000fe40003f86070 */
[----:B------:R-:W-:Y:S01]  /*ae10*/  MOV R0, UR4 ;  /* 0x0000000400007c02 */ /* 0x000fe20008000f00 */
[----:B------:R-:W-:Y:S01]  /*ae20*/  IMAD.WIDE R2, R205, 0x4, R36 ;  /* 0x00000004cd027825 */ /* 0x000fe200078e0224 */
[----:B------:R-:W2:Y:S04]  /*ae30*/  LDL.LU.64 R224, [R1+0x470] ;  /* 0x0004700001e07983 */ /* 0x000ea80000300a00 */
[----:B------:R-:W-:Y:S04]  /*ae40*/  STL.64 [R1+0x120], R4 ;  /* 0x0001200401007387 */ /* 0x000fe80000100a00 */
[----:B------:R1:W-:Y:S04]  /*ae50*/  LDGSTS.E [R252+0x6700], [R4.64], !P5 ;  /* 0x0670000004fc7fae */ /* 0x0003e8000e921848 */
[----:B------:R3:W-:Y:S04]  /*ae60*/  STL.64 [R1+0x128], R2 ;  /* 0x0001280201007387 */ /* 0x0007e80000100a00 */
[----:B------:R3:W-:Y:S04]  /*ae70*/  LDGSTS.E [R252+0x6780], [R2.64], !P5 ;  /* 0x0678000002fc7fae */ /* 0x0007e8000e921848 */
[----:B----4-:R-:W4:Y:S01]  /*ae80*/  LDL.LU.64 R240, [R1+0x3b0] ;  /* 0x0003b00001f07983 */ /* 0x010f220000300a00 */
[----:B---3--:R-:W-:-:S03]  /*ae90*/  IMAD.WIDE R2, R0, 0x4, R226 ;  /* 0x0000000400027825 */ /* 0x008fc600078e02e2 */
[----:B------:R-:W3:Y:S01]  /*aea0*/  LDL.LU.64 R226, [R1+0x478] ;  /* 0x0004780001e27983 */ /* 0x000ee20000300a00 */
[----:B-1----:R-:W-:-:S04]  /*aeb0*/  IMAD.WIDE R4, R0, 0x4, R242 ;  /* 0x0000000400047825 */ /* 0x002fc800078e02f2 */
[C---:B------:R-:W-:Y:S01]  /*aec0*/  IMAD.WIDE R6, R0.reuse, 0x4, R148 ;  /* 0x0000000400067825 */ /* 0x040fe200078e0294 */
[----:B------:R1:W-:Y:S04]  /*aed0*/  STL.64 [R1+0x440], R4 ;  /* 0x0004400401007387 */ /* 0x0003e80000100a00 */
[----:B------:R1:W-:Y:S04]  /*aee0*/  STL.64 [R1+0x438], R2 ;  /* 0x0004380201007387 */ /* 0x0003e80000100a00 */
[----:B------:R1:W-:Y:S02]  /*aef0*/  STL.64 [R1+0x448], R6 ;  /* 0x0004480601007387 */ /* 0x0003e40000100a00 */
[----:B-1----:R-:W-:-:S04]  /*af00*/  IMAD.WIDE R4, R0, 0x4, R146 ;  /* 0x0000000400047825 */ /* 0x002fc800078e0292 */
[C---:B------:R-:W-:Y:S02]  /*af10*/  IMAD.WIDE R2, R0.reuse, 0x4, R244 ;  /* 0x0000000400027825 */ /* 0x040fe400078e02f4 */
[----:B------:R-:W4:Y:S02]  /*af20*/  LDL.LU.64 R244, [R1+0x3a8] ;  /* 0x0003a80001f47983 */ /* 0x000f240000300a00 */
[C---:B------:R-:W-:Y:S02]  /*af30*/  IMAD.WIDE R6, R0.reuse, 0x4, R144 ;  /* 0x0000000400067825 */ /* 0x040fe400078e0290 */
[----:B------:R1:W-:Y:S04]  /*af40*/  STL.64 [R1+0x3d8], R4 ;  /* 0x0003d80401007387 */ /* 0x0003e80000100a00 */
[----:B------:R1:W-:Y:S04]  /*af50*/  STL.64 [R1+0x450], R2 ;  /* 0x0004500201007387 */ /* 0x0003e80000100a00 */
[----:B------:R2:W-:Y:S01]  /*af60*/  STL.64 [R1+0x3d0], R6 ;  /* 0x0003d00601007387 */ /* 0x0005e20000100a00 */
[----:B-1----:R-:W-:-:S03]  /*af70*/  IMAD.WIDE R4, R0, 0x4, R26 ;  /* 0x0000000400047825 */ /* 0x002fc600078e021a */
[----:B------:R-:W4:Y:S01]  /*af80*/  LDL.LU.64 R158, [R1+0x480] ;  /* 0x00048000019e7983 */ /* 0x000f220000300a00 */
[----:B------:R-:W-:-:S03]  /*af90*/  IMAD.WIDE R2, R0, 0x4, R28 ;  /* 0x0000000400027825 */ /* 0x000fc600078e021c */
[----:B------:R-:W-:Y:S04]  /*afa0*/  STL.64 [R1+0x458], R4 ;  /* 0x0004580401007387 */ /* 0x000fe80000100a00 */
[----:B------:R1:W-:Y:S04]  /*afb0*/  STL.64 [R1+0x3c8], R2 ;  /* 0x0003c80201007387 */ /* 0x0003e80000100a00 */
[----:B------:R-:W4:Y:S01]  /*afc0*/  LDL.LU.64 R242, [R1+0x3a0] ;  /* 0x0003a00001f27983 */ /* 0x000f220000300a00 */
[----:B------:R-:W-:-:S03]  /*afd0*/  IMAD.WIDE R220, R0, 0x4, R154 ;  /* 0x0000000400dc7825 */ /* 0x000fc600078e029a */
[----:B------:R-:W4:Y:S04]  /*afe0*/  LDL.LU.64 R148, [R1+0x488] ;  /* 0x0004880001947983 */ /* 0x000f280000300a00 */
[----:B------:R-:W4:Y:S04]  /*aff0*/  LDL.LU.64 R26, [R1+0x398] ;  /* 0x00039800011a7983 */ /* 0x000f280000300a00 */
[----:B------:R-:W-:Y:S04]  /*b000*/  STL.64 [R1+0x460], R220 ;  /* 0x000460dc01007387 */ /* 0x000fe80000100a00 */
[----:B------:R-:W-:Y:S04]  /*b010*/  STL.64 [R1+0xac8], R220 ;  /* 0x000ac8dc01007387 */ /* 0x000fe80000100a00 */
[----:B------:R-:W4:Y:S04]  /*b020*/  LDL.LU.64 R146, [R1+0x430] ;  /* 0x0004300001927983 */ /* 0x000f280000300a00 */
[----:B------:R-:W4:Y:S04]  /*b030*/  LDL.LU.64 R144, [R1+0x390] ;  /* 0x0003900001907983 */ /* 0x000f280000300a00 */
[----:B------:R-:W4:Y:S01]  /*b040*/  LDL.LU.64 R28, [R1+0x428] ;  /* 0x00042800011c7983 */ /* 0x000f220000300a00 */
[----:B--2---:R-:W-:-:S03]  /*b050*/  IMAD.WIDE R6, R0, 0x4, R172 ;  /* 0x0000000400067825 */ /* 0x004fc600078e02ac */
[----:B------:R-:W2:Y:S01]  /*b060*/  LDL.LU.64 R154, [R1+0x388] ;  /* 0x00038800019a7983 */ /* 0x000ea20000300a00 */
[----:B------:R-:W-:-:S03]  /*b070*/  IMAD.WIDE R24, R0, 0x4, R186 ;  /* 0x0000000400187825 */ /* 0x000fc600078e02ba */
[----:B------:R-:W2:Y:S01]  /*b080*/  LDL.LU.64 R172, [R1+0x420] ;  /* 0x0004200001ac7983 */ /* 0x000ea20000300a00 */
[----:B------:R-:W-:-:S03]  /*b090*/  IMAD.WIDE R78, R0, 0x4, R188 ;  /* 0x00000004004e7825 */ /* 0x000fc600078e02bc */
[----:B------:R-:W2:Y:S04]  /*b0a0*/  LDL.LU.64 R186, [R1+0x380] ;  /* 0x0003800001ba7983 */ /* 0x000ea80000300a00 */
[----:B------:R-:W-:Y:S04]  /*b0b0*/  STL.64 [R1+0x3c0], R6 ;  /* 0x0003c00601007387 */ /* 0x000fe80000100a00 */
[----:B------:R-:W-:Y:S04]  /*b0c0*/  STL.64 [R1+0xad0], R6 ;  /* 0x000ad00601007387 */ /* 0x000fe80000100a00 */
[----:B------:R-:W2:Y:S04]  /*b0d0*/  LDL.LU.64 R188, [R1+0x418] ;  /* 0x0004180001bc7983 */ /* 0x000ea80000300a00 */
[----:B------:R-:W-:Y:S04]  /*b0e0*/  STL.64 [R1+0x468], R24 ;  /* 0x0004681801007387 */ /* 0x000fe80000100a00 */
[----:B------:R-:W-:Y:S01]  /*b0f0*/  STL.64 [R1+0xad8], R24 ;  /* 0x000ad81801007387 */ /* 0x000fe20000100a00 */
[----:B---3--:R-:W-:-:S03]  /*b100*/  IMAD.WIDE R156, R0, 0x4, R226 ;  /* 0x00000004009c7825 */ /* 0x008fc600078e02e2 */
[----:B------:R-:W3:Y:S01]  /*b110*/  LDL.LU.64 R226, [R1+0x378] ;  /* 0x0003780001e27983 */ /* 0x000ee20000300a00 */
[----:B------:R-:W-:-:S03]  /*b120*/  IMAD.WIDE R224, R0, 0x4, R224 ;  /* 0x0000000400e07825 */ /* 0x000fc600078e02e0 */
[----:B------:R-:W-:Y:S01]  /*b130*/  STL.64 [R1+0x3b8], R78 ;  /* 0x0003b84e01007387 */ /* 0x000fe20000100a00 */
[----:B----4-:R-:W-:-:S03]  /*b140*/  IMAD.WIDE R240, R0, 0x4, R240 ;  /* 0x0000000400f07825 */ /* 0x010fc600078e02f0 */
[----:B------:R-:W-:Y:S01]  /*b150*/  STL.64 [R1+0xae0], R78 ;  /* 0x000ae04e01007387 */ /* 0x000fe20000100a00 */
[----:B------:R-:W-:-:S03]  /*b160*/  IMAD.WIDE R150, R0, 0x4, R244 ;  /* 0x0000000400967825 */ /* 0x000fc600078e02f4 */
[----:B------:R-:W4:Y:S04]  /*b170*/  LDL.LU.64 R244, [R1+0x410] ;  /* 0x0004100001f47983 */ /* 0x000f280000300a00 */
[----:B------:R-:W-:Y:S04]  /*b180*/  STL.64 [R1+0x470], R224 ;  /* 0x000470e001007387 */ /* 0x000fe80000100a00 */
[----:B------:R-:W-:Y:S04]  /*b190*/  STL.64 [R1+0xae8], R224 ;  /* 0x000ae8e001007387 */ /* 0x000fe80000100a00 */
[----:B------:R-:W-:Y:S01]  /*b1a0*/  STL.64 [R1+0x3b0], R240 ;  /* 0x0003b0f001007387 */ /* 0x000fe20000100a00 */
[----:B-1----:R-:W-:-:S03]  /*b1b0*/  IMAD.WIDE R2, R0, 0x4, R158 ;  /* 0x0000000400027825 */ /* 0x002fc600078e029e */
[----:B------:R-:W-:Y:S04]  /*b1c0*/  STL.64 [R1+0xaf0], R240 ;  /* 0x000af0f001007387 */ /* 0x000fe80000100a00 */
[----:B------:R1:W-:Y:S04]  /*b1d0*/  STL.64 [R1+0x480], R2 ;  /* 0x0004800201007387 */ /* 0x0003e80000100a00 */
[----:B------:R-:W-:Y:S04]  /*b1e0*/  STL.64 [R1+0x478], R156 ;  /* 0x0004789c01007387 */ /* 0x000fe80000100a00 */
[----:B------:R-:W-:Y:S01]  /*b1f0*/  STL.64 [R1+0xaf8], R156 ;  /* 0x000af89c01007387 */ /* 0x000fe20000100a00 */
[----:B-1----:R-:W-:-:S05]  /*b200*/  IMAD.WIDE R2, R0, 0x4, R242 ;  /* 0x0000000400027825 */ /* 0x002fca00078e02f2 */
[----:B------:R1:W-:Y:S04]  /*b210*/  STL.64 [R1+0x3a0], R2 ;  /* 0x0003a00201007387 */ /* 0x0003e80000100a00 */
[----:B------:R-:W-:Y:S04]  /*b220*/  STL.64 [R1+0x3a8], R150 ;  /* 0x0003a89601007387 */ /* 0x000fe80000100a00 */
[----:B------:R-:W-:Y:S01]  /*b230*/  STL.64 [R1+0xb00], R150 ;  /* 0x000b009601007387 */ /* 0x000fe20000100a00 */
[----:B-1----:R-:W-:-:S05]  /*b240*/  IMAD.WIDE R2, R0, 0x4, R148 ;  /* 0x0000000400027825 */ /* 0x002fca00078e0294 */
[----:B------:R1:W-:Y:S01]  /*b250*/  STL.64 [R1+0x488], R2 ;  /* 0x0004880201007387 */ /* 0x0003e20000100a00 */
[----:B------:R-:W-:-:S04]  /*b260*/  IMAD.WIDE R4, R0, 0x4, R146 ;  /* 0x0000000400047825 */ /* 0x000fc800078e0292 */
[C---:B-1----:R-:W-:Y:S02]  /*b270*/  IMAD.WIDE R2, R0.reuse, 0x4, R26 ;  /* 0x0000000400027825 */ /* 0x042fe400078e021a */
[----:B------:R-:W4:Y:S04]  /*b280*/  LDL.LU.64 R26, [R1+0x408] ;  /* 0x00040800011a7983 */ /* 0x000f280000300a00 */
[----:B------:R1:W-:Y:S01]  /*b290*/  STL.64 [R1+0x398], R2 ;  /* 0x0003980201007387 */ /* 0x0003e20000100a00 */
[----:B------:R-:W-:-:S03]  /*b2a0*/  IMAD.WIDE R24, R0, 0x4, R28 ;  /* 0x0000000400187825 */ /* 0x000fc600078e021c */
[----:B------:R-:W-:Y:S04]  /*b2b0*/  STL.64 [R1+0x430], R4 ;  /* 0x0004300401007387 */ /* 0x000fe80000100a00 */
[----:B------:R-:W4:Y:S01]  /*b2c0*/  LDL.LU.64 R28, [R1+0x368] ;  /* 0x00036800011c7983 */ /* 0x000f220000300a00 */
[----:B-1----:R-:W-:-:S05]  /*b2d0*/  IMAD.WIDE R2, R0, 0x4, R144 ;  /* 0x0000000400027825 */ /* 0x002fca00078e0290 */
[----:B------:R1:W-:Y:S04]  /*b2e0*/  STL.64 [R1+0x390], R2 ;  /* 0x0003900201007387 */ /* 0x0003e80000100a00 */
[----:B------:R-:W1:Y:S01]  /*b2f0*/  LDL.LU.64 R144, [R1+0x400] ;  /* 0x0004000001907983 */ /* 0x000e620000300a00 */
[----:B--2---:R-:W-:-:S03]  /*b300*/  IMAD.WIDE R6, R0, 0x4, R154 ;  /* 0x0000000400067825 */ /* 0x004fc600078e029a */
[----:B------:R-:W-:Y:S04]  /*b310*/  STL.64 [R1+0x428], R24 ;  /* 0x0004281801007387 */ /* 0x000fe80000100a00 */
[----:B------:R-:W-:Y:S04]  /*b320*/  STL.64 [R1+0xb08], R24 ;  /* 0x000b081801007387 */ /* 0x000fe80000100a00 */
[----:B------:R-:W2:Y:S01]  /*b330*/  LDL.LU.64 R154, [R1+0x360] ;  /* 0x00036000019a7983 */ /* 0x000ea20000300a00 */
[----:B------:R-:W-:-:S03]  /*b340*/  IMAD.WIDE R8, R0, 0x4, R172 ;  /* 0x0000000400087825 */ /* 0x000fc600078e02ac */
[----:B------:R-:W-:Y:S01]  /*b350*/  STL.64 [R1+0x388], R6 ;  /* 0x0003880601007387 */ /* 0x000fe20000100a00 */
[----:B------:R-:W-:-:S03]  /*b360*/  IMAD.WIDE R152, R0, 0x4, R188 ;  /* 0x0000000400987825 */ /* 0x000fc600078e02bc */
[----:B------:R-:W-:Y:S04]  /*b370*/  STL.64 [R1+0xb10], R6 ;  /* 0x000b100601007387 */ /* 0x000fe80000100a00 */
[----:B------:R-:W2:Y:S04]  /*b380*/  LDL.LU.64 R188, [R1+0x3f8] ;  /* 0x0003f80001bc7983 */ /* 0x000ea80000300a00 */
[----:B------:R-:W-:Y:S04]  /*b390*/  STL.64 [R1+0x420], R8 ;  /* 0x0004200801007387 */ /* 0x000fe80000100a00 */
[----:B------:R-:W-:Y:S04]  /*b3a0*/  STL.64 [R1+0xb18], R8 ;  /* 0x000b180801007387 */ /* 0x000fe80000100a00 */
[----:B------:R-:W2:Y:S04]  /*b3b0*/  LDL.LU.64 R160, [R1+0x358] ;  /* 0x0003580001a07983 */ /* 0x000ea80000300a00 */
[----:B------:R-:W2:Y:S01]  /*b3c0*/  LDL.LU.64 R158, [R1+0x3f0] ;  /* 0x0003f000019e7983 */ /* 0x000ea20000300a00 */
[----:B---3--:R-:W-:-:S03]  /*b3d0*/  IMAD.WIDE R182, R0, 0x4, R226 ;  /* 0x0000000400b67825 */ /* 0x008fc600078e02e2 */
[----:B------:R-:W3:Y:S01]  /*b3e0*/  LDL.LU.64 R226, [R1+0x350] ;  /* 0x0003500001e27983 */ /* 0x000ee20000300a00 */
[----:B------:R-:W-:-:S03]  /*b3f0*/  IMAD.WIDE R18, R0, 0x4, R186 ;  /* 0x0000000400127825 */ /* 0x000fc600078e02ba */
[----:B------:R-:W3:Y:S04]  /*b400*/  LDL.LU.64 R242, [R1+0x3e8] ;  /* 0x0003e80001f27983 */ /* 0x000ee80000300a00 */
[----:B------:R-:W3:Y:S04]  /*b410*/  LDL.LU.64 R172, [R1+0x348] ;  /* 0x0003480001ac7983 */ /* 0x000ee80000300a00 */
[----:B------:R-:W-:Y:S04]  /*b420*/  STL.64 [R1+0x380], R18 ;  /* 0x0003801201007387 */ /* 0x000fe80000100a00 */
[----:B------:R-:W-:Y:S04]  /*b430*/  STL.64 [R1+0xb20], R18 ;  /* 0x000b201201007387 */ /* 0x000fe80000100a00 */
[----:B------:R-:W3:Y:S04]  /*b440*/  LDL.LU.64 R186, [R1+0x3e0] ;  /* 0x0003e00001ba7983 */ /* 0x000ee80000300a00 */
[----:B------:R-:W-:Y:S01]  /*b450*/  STL.64 [R1+0x418], R152 ;  /* 0x0004189801007387 */ /* 0x000fe20000100a00 */
[----:B------:R-:W-:-:S03]  /*b460*/  IMAD.WIDE R202, R0, 0x4, R202 ;  /* 0x0000000400ca7825 */ /* 0x000fc600078e02ca */
[----:B------:R-:W-:Y:S01]  /*b470*/  STL.64 [R1+0xb28], R152 ;  /* 0x000b289801007387 */ /* 0x000fe20000100a00 */
[----:B----4-:R-:W-:-:S04]  /*b480*/  IMAD.WIDE R244, R0, 0x4, R244 ;  /* 0x0000000400f47825 */ /* 0x010fc800078e02f4 */
[C---:B------:R-:W-:Y:S02]  /*b490*/  IMAD.WIDE R148, R0.reuse, 0x4, R26 ;  /* 0x0000000400947825 */ /* 0x040fe400078e021a */
[----:B------:R-:W4:Y:S04]  /*b4a0*/  LDL.LU.64 R26, [R1+0x340] ;  /* 0x00034000011a7983 */ /* 0x000f280000300a00 */
[----:B------:R-:W-:Y:S04]  /*b4b0*/  STL.64 [R1+0x490], R182 ;  /* 0x000490b601007387 */ /* 0x000fe80000100a00 */
[----:B------:R-:W-:Y:S01]  /*b4c0*/  STL.64 [R1+0xb30], R182 ;  /* 0x000b30b601007387 */ /* 0x000fe20000100a00 */
[----:B------:R-:W-:-:S03]  /*b4d0*/  IMAD.WIDE R146, R0, 0x4, R28 ;  /* 0x0000000400927825 */ /* 0x000fc600078e021c */
[----:B------:R-:W4:Y:S04]  /*b4e0*/  LDL.LU.64 R28, [R1+0x4e0] ;  /* 0x0004e000011c7983 */ /* 0x000f280000300a00 */
[----:B------:R-:W-:Y:S04]  /*b4f0*/  STL.64 [R1+0x410], R244 ;  /* 0x000410f401007387 */ /* 0x000fe80000100a00 */
[----:B------:R-:W-:Y:S01]  /*b500*/  STL.64 [R1+0xb38], R244 ;  /* 0x000b38f401007387 */ /* 0x000fe20000100a00 */
[----:B-1----:R-:W-:-:S03]  /*b510*/  IMAD.WIDE R2, R0, 0x4, R144 ;  /* 0x0000000400027825 */ /* 0x002fc600078e0290 */
[----:B------:R-:W4:Y:S04]  /*b520*/  LDL.LU.64 R144, [R1+0x338] ;  /* 0x0003380001907983 */ /* 0x000f280000300a00 */
[----:B------:R-:W-:Y:S04]  /*b530*/  STL.64 [R1+0x498], R202 ;  /* 0x000498ca01007387 */ /* 0x000fe80000100a00 */
[----:B------:R2:W-:Y:S04]  /*b540*/  STL.64 [R1+0x400], R2 ;  /* 0x0004000201007387 */ /* 0x0005e80000100a00 */
[----:B------:R-:W-:Y:S01]  /*b550*/  STL.64 [R1+0xb40], R202 ;  /* 0x000b40ca01007387 */ /* 0x000fe20000100a00 */
[----:B--2---:R-:W-:-:S03]  /*b560*/  IMAD.WIDE R2, R0, 0x4, R154 ;  /* 0x0000000400027825 */ /* 0x004fc600078e029a */
[----:B------:R-:W2:Y:S04]  /*b570*/  LDL.LU.64 R154, [R1+0x4e8] ;  /* 0x0004e800019a7983 */ /* 0x000ea80000300a00 */
[----:B------:R-:W-:Y:S04]  /*b580*/  STL.64 [R1+0x408], R148 ;  /* 0x0004089401007387 */ /* 0x000fe80000100a00 */
[----:B------:R1:W-:Y:S04]  /*b590*/  STL.64 [R1+0x4a8], R2 ;  /* 0x0004a80201007387 */ /* 0x0003e80000100a00 */
[----:B------:R-:W-:Y:S01]  /*b5a0*/  STL.64 [R1+0xb48], R148 ;  /* 0x000b489401007387 */ /* 0x000fe20000100a00 */
[----:B-1----:R-:W-:-:S03]  /*b5b0*/  IMAD.WIDE R2, R0, 0x4, R188 ;  /* 0x0000000400027825 */ /* 0x002fc600078e02bc */
[----:B------:R-:W2:Y:S04]  /*b5c0*/  LDL.LU.64 R188, [R1+0x330] ;  /* 0x0003300001bc7983 */ /* 0x000ea80000300a00 */
[----:B------:R-:W-:Y:S04]  /*b5d0*/  STL.64 [R1+0x4a0], R146 ;  /* 0x0004a09201007387 */ /* 0x000fe80000100a00 */
[----:B------:R1:W-:Y:S04]  /*b5e0*/  STL.64 [R1+0x3f8], R2 ;  /* 0x0003f80201007387 */ /* 0x0003e80000100a00 */
[----:B------:R-:W-:Y:S01]  /*b5f0*/  STL.64 [R1+0xb50], R146 ;  /* 0x000b509201007387 */ /* 0x000fe20000100a00 */
[----:B-1----:R-:W-:-:S05]  /*b600*/  IMAD.WIDE R2, R0, 0x4, R160 ;  /* 0x0000000400027825 */ /* 0x002fca00078e02a0 */
[----:B------:R1:W-:Y:S01]  /*b610*/  STL.64 [R1+0x4b0], R2 ;  /* 0x0004b00201007387 */ /* 0x0003e20000100a00 */
[----:B---3--:R-:W-:-:S03]  /*b620*/  IMAD.WIDE R182, R0, 0x4, R226 ;  /* 0x0000000400b67825 */ /* 0x008fc600078e02e2 */
[----:B------:R-:W3:Y:S01]  /*b630*/  LDL.LU.64 R226, [R1+0x500] ;  /* 0x0005000001e27983 */ /* 0x000ee20000300a00 */
[----:B------:R-:W-:-:S04]  /*b640*/  IMAD.WIDE R244, R0, 0x4, R158 ;  /* 0x0000000400f47825 */ /* 0x000fc800078e029e */
[C---:B-1----:R-:W-:Y:S02]  /*b650*/  IMAD.WIDE R2, R0.reuse, 0x4, R172 ;  /* 0x0000000400027825 */ /* 0x042fe400078e02ac */
[----:B------:R-:W3:Y:S04]  /*b660*/  LDL.LU.64 R172, [R1+0x328] ;  /* 0x0003280001ac7983 */ /* 0x000ee80000300a00 */
[----:B------:R-:W-:Y:S01]  /*b670*/  STL.64 [R1+0x3f0], R244 ;  /* 0x0003f0f401007387 */ /* 0x000fe20000100a00 */
[----:B------:R-:W-:-:S03]  /*b680*/  IMAD.WIDE R220, R0, 0x4, R242 ;  /* 0x0000000400dc7825 */ /* 0x000fc600078e02f2 */
[----:B------:R-:W-:Y:S01]  /*b690*/  STL.64 [R1+0xb58], R244 ;  /* 0x000b58f401007387 */ /* 0x000fe20000100a00 */
[----:B------:R-:W-:-:S03]  /*b6a0*/  IMAD.WIDE R20, R0, 0x4, R186 ;  /* 0x0000000400147825 */ /* 0x000fc600078e02ba */
[----:B------:R-:W3:Y:S04]  /*b6b0*/  LDL.LU.64 R186, [R1+0x508] ;  /* 0x0005080001ba7983 */ /* 0x000ee80000300a00 */
[----:B------:R-:W-:Y:S04]  /*b6c0*/  STL.64 [R1+0x4b8], R182 ;  /* 0x0004b8b601007387 */ /* 0x000fe80000100a00 */
[----:B------:R-:W-:Y:S01]  /*b6d0*/  STL.64 [R1+0xb60], R182 ;  /* 0x000b60b601007387 */ /* 0x000fe20000100a00 */
[----:B----4-:R-:W-:-:S03]  /*b6e0*/  IMAD.WIDE R34, R0, 0x4, R26 ;  /* 0x0000000400227825 */ /* 0x010fc600078e021a */
[----:B------:R-:W4:Y:S04]  /*b6f0*/  LDL.LU.64 R26, [R1+0x320] ;  /* 0x00032000011a7983 */ /* 0x000f280000300a00 */
[----:B------:R-:W-:Y:S04]  /*b700*/  STL.64 [R1+0x3e8], R220 ;  /* 0x0003e8dc01007387 */ /* 0x000fe80000100a00 */
[----:B------:R-:W-:Y:S01]  /*b710*/  STL.64 [R1+0xb68], R220 ;  /* 0x000b68dc01007387 */ /* 0x000fe20000100a00 */
[----:B------:R-:W-:-:S03]  /*b720*/  IMAD.WIDE R184, R0, 0x4, R28 ;  /* 0x0000000400b87825 */ /* 0x000fc600078e021c */
[----:B------:R-:W4:Y:S04]  /*b730*/  LDL.LU.64 R28, [R1+0x520] ;  /* 0x00052000011c7983 */ /* 0x000f280000300a00 */
[----:B------:R-:W-:Y:S04]  /*b740*/  STL.64 [R1+0x4c0], R2 ;  /* 0x0004c00201007387 */ /* 0x000fe80000100a00 */
[----:B------:R1:W-:Y:S04]  /*b750*/  STL.64 [R1+0xb70], R2 ;  /* 0x000b700201007387 */ /* 0x0003e80000100a00 */
[----:B------:R-:W-:Y:S04]  /*b760*/  STL.64 [R1+0x4d0], R20 ;  /* 0x0004d01401007387 */ /* 0x000fe80000100a00 */
[----:B------:R-:W-:Y:S01]  /*b770*/  STL.64 [R1+0xb78], R20 ;  /* 0x000b781401007387 */ /* 0x000fe20000100a00 */
[----:B------:R-:W-:-:S04]  /*b780*/  IMAD.WIDE R198, R0, 0x4, R144 ;  /* 0x0000000400c67825 */ /* 0x000fc800078e0290 */
[C---:B--2---:R-:W-:Y:S02]  /*b790*/  IMAD.WIDE R242, R0.reuse, 0x4, R154 ;  /* 0x0000000400f27825 */ /* 0x044fe400078e029a */
[----:B------:R-:W2:Y:S04]  /*b7a0*/  LDL.LU.64 R154, [R1+0x318] ;  /* 0x00031800019a7983 */ /* 0x000ea80000300a00 */
[----:B------:R-:W2:Y:S04]  /*b7b0*/  LDL.LU.64 R160, [R1+0x528] ;  /* 0x0005280001a07983 */ /* 0x000ea80000300a00 */
[----:B------:R-:W-:Y:S04]  /*b7c0*/  STL.64 [R1+0x4d8], R34 ;  /* 0x0004d82201007387 */ /* 0x000fe80000100a00 */
[----:B------:R-:W-:Y:S01]  /*b7d0*/  STL.64 [R1+0xb80], R34 ;  /* 0x000b802201007387 */ /* 0x000fe20000100a00 */
[----:B------:R-:W-:-:S03]  /*b7e0*/  IMAD.WIDE R238, R0, 0x4, R188 ;  /* 0x0000000400ee7825 */ /* 0x000fc600078e02bc */
[----:B------:R-:W2:Y:S04]  /*b7f0*/  LDL.LU.64 R188, [R1+0x310] ;  /* 0x0003100001bc7983 */ /* 0x000ea80000300a00 */
[----:B------:R-:W2:Y:S04]  /*b800*/  LDL.LU.64 R158, [R1+0x540] ;  /* 0x00054000019e7983 */ /* 0x000ea80000300a00 */
[----:B------:R-:W-:Y:S04]  /*b810*/  STL.64 [R1+0x4e0], R184 ;  /* 0x0004e0b801007387 */ /* 0x000fe80000100a00 */
[----:B------:R-:W-:Y:S01]  /*b820*/  STL.64 [R1+0xb88], R184 ;  /* 0x000b88b801007387 */ /* 0x000fe20000100a00 */
[----:B---3--:R-:W-:-:S03]  /*b830*/  IMAD.WIDE R144, R0, 0x4, R226 ;  /* 0x0000000400907825 */ /* 0x008fc600078e02e2 */
[----:B------:R-:W3:Y:S04]  /*b840*/  LDL.LU.64 R226, [R1+0x308] ;  /* 0x0003080001e27983 */ /* 0x000ee80000300a00 */
[----:B------:R-:W-:Y:S01]  /*b850*/  STL.64 [R1+0x4f0], R198 ;  /* 0x0004f0c601007387 */ /* 0x000fe20000100a00 */
[----:B------:R-:W-:-:S03]  /*b860*/  IMAD.WIDE R142, R0, 0x4, R172 ;  /* 0x00000004008e7825 */ /* 0x000fc600078e02ac */
[----:B------:R4:W-:Y:S04]  /*b870*/  STL.64 [R1+0xb90], R198 ;  /* 0x000b90c601007387 */ /* 0x0009e80000100a00 */
[----:B------:R-:W3:Y:S04]  /*b880*/  LDL.LU.64 R172, [R1+0x548] ;  /* 0x0005480001ac7983 */ /* 0x000ee80000300a00 */
[----:B------:R-:W-:Y:S01]  /*b890*/  STL.64 [R1+0x4e8], R242 ;  /* 0x0004e8f201007387 */ /* 0x000fe20000100a00 */
[----:B-1----:R-:W-:-:S03]  /*b8a0*/  IMAD.WIDE R2, R0, 0x4, R186 ;  /* 0x0000000400027825 */ /* 0x002fc600078e02ba */
[----:B------:R-:W-:Y:S04]  /*b8b0*/  STL.64 [R1+0xb98], R242 ;  /* 0x000b98f201007387 */ /* 0x000fe80000100a00 */
[----:B------:R-:W3:Y:S04]  /*b8c0*/  LDL.LU.64 R186, [R1+0x300] ;  /* 0x0003000001ba7983 */ /* 0x000ee80000300a00 */
[----:B------:R-:W-:Y:S04]  /*b8d0*/  STL.64 [R1+0x4f8], R238 ;  /* 0x0004f8ee01007387 */ /* 0x000fe80000100a00 */
[----:B------:R1:W-:Y:S04]  /*b8e0*/  STL.64 [R1+0x508], R2 ;  /* 0x0005080201007387 */ /* 0x0003e80000100a00 */
        /* <DEDUP_REMOVED lines=8> */
[----:B------:R-:W-:Y:S04]  /*b970*/  STL.64 [R1+0xbf0], R202 ;  /* 0x000bf0ca01007387 */ /* 0x000fe80000100a00 */
[----:B------:R-:W-:Y:S04]  /*b980*/  STL.64 [R1+0x510], R142 ;  /* 0x0005108e01007387 */ /* 0x000fe80000100a00 */
[----:B------:R-:W-:Y:S01]  /*b990*/  STL.64 [R1+0xbb0], R142 ;  /* 0x000bb08e01007387 */ /* 0x000fe20000100a00 */
[----:B--2---:R-:W-:-:S03]  /*b9a0*/  IMAD.WIDE R184, R0, 0x4, R154 ;  /* 0x0000000400b87825 */ /* 0x004fc600078e029a */
[----:B------:R-:W2:Y:S04]  /*b9b0*/  LDL.LU.64 R154, [R1+0x568] ;  /* 0x00056800019a7983 */ /* 0x000ea80000300a00 */
[----:B------:R-:W-:Y:S04]  /*b9c0*/  STL.64 [R1+0x520], R198 ;  /* 0x000520c601007387 */ /* 0x000fe80000100a00 */
[----:B------:R-:W-:Y:S01]  /*b9d0*/  STL.64 [R1+0xbb8], R198 ;  /* 0x000bb8c601007387 */ /* 0x000fe20000100a00 */
[----:B------:R-:W-:-:S03]  /*b9e0*/  IMAD.WIDE R18, R0, 0x4, R188 ;  /* 0x0000000400127825 */ /* 0x000fc600078e02bc */
[----:B------:R-:W2:Y:S04]  /*b9f0*/  LDL.LU.64 R188, [R1+0x2f0] ;  /* 0x0002f00001bc7983 */ /* 0x000ea80000300a00 */
[----:B------:R-:W-:Y:S04]  /*ba00*/  STL.64 [R1+0x530], R184 ;  /* 0x000530b801007387 */ /* 0x000fe80000100a00 */
[----:B------:R-:W-:Y:S01]  /*ba10*/  STL.64 [R1+0xbc0], R184 ;  /* 0x000bc0b801007387 */ /* 0x000fe20000100a00 */
[----:B---3--:R-:W-:-:S03]  /*ba20*/  IMAD.WIDE R14, R0, 0x4, R226 ;  /* 0x00000004000e7825 */ /* 0x008fc600078e02e2 */
[----:B------:R-:W3:Y:S01]  /*ba30*/  LDL.LU.64 R226, [R1+0x580] ;  /* 0x0005800001e27983 */ /* 0x000ee20000300a00 */
[----:B------:R-:W-:-:S05]  /*ba40*/  IMAD.WIDE R152, R0, 0x4, R160 ;  /* 0x0000000400987825 */ /* 0x000fca00078e02a0 */
[----:B------:R-:W-:Y:S01]  /*ba50*/  STL.64 [R1+0x528], R152 ;  /* 0x0005289801007387 */ /* 0x000fe20000100a00 */
[----:B------:R-:W-:-:S03]  /*ba60*/  IMAD.WIDE R4, R0, 0x4, R158 ;  /* 0x0000000400047825 */ /* 0x000fc600078e029e */
[----:B------:R-:W-:Y:S01]  /*ba70*/  STL.64 [R1+0xbc8], R152 ;  /* 0x000bc89801007387 */ /* 0x000fe20000100a00 */
[----:B------:R-:W-:-:S03]  /*ba80*/  IMAD.WIDE R76, R0, 0x4, R172 ;  /* 0x00000004004c7825 */ /* 0x000fc600078e02ac */
[----:B------:R-:W3:Y:S04]  /*ba90*/  LDL.LU.64 R172, [R1+0x2e8] ;  /* 0x0002e80001ac7983 */ /* 0x000ee80000300a00 */
[----:B------:R-:W-:Y:S01]  /*baa0*/  STL.64 [R1+0x538], R18 ;  /* 0x0005381201007387 */ /* 0x000fe20000100a00 */
[----:B------:R-:W-:-:S03]  /*bab0*/  IMAD.WIDE R178, R0, 0x4, R186 ;  /* 0x0000000400b27825 */ /* 0x000fc600078e02ba */
[----:B------:R-:W-:Y:S04]  /*bac0*/  STL.64 [R1+0xbd0], R18 ;  /* 0x000bd01201007387 */ /* 0x000fe80000100a00 */
[----:B------:R-:W1:Y:S04]  /*bad0*/  LDL.LU.64 R186, [R1+0x588] ;  /* 0x0005880001ba7983 */ /* 0x000e680000300a00 */
[----:B------:R-:W-:Y:S04]  /*bae0*/  STL.64 [R1+0x540], R4 ;  /* 0x0005400401007387 */ /* 0x000fe80000100a00 */
[----:B------:R-:W-:Y:S04]  /*baf0*/  STL.64 [R1+0xbd8], R4 ;  /* 0x000bd80401007387 */ /* 0x000fe80000100a00 */
[----:B------:R-:W3:Y:S04]  /*bb00*/  LDL.LU.64 R162, [R1+0x2e0] ;  /* 0x0002e00001a27983 */ /* 0x000ee80000300a00 */
[----:B------:R-:W3:Y:S04]  /*bb10*/  LDL.LU.64 R160, [R1+0x5a0] ;  /* 0x0005a00001a07983 */ /* 0x000ee80000300a00 */
[----:B------:R-:W-:Y:S04]  /*bb20*/  STL.64 [R1+0x550], R14 ;  /* 0x0005500e01007387 */ /* 0x000fe80000100a00 */
[----:B------:R-:W-:Y:S04]  /*bb30*/  STL.64 [R1+0xbe0], R14 ;  /* 0x000be00e01007387 */ /* 0x000fe80000100a00 */
[----:B------:R-:W3:Y:S01]  /*bb40*/  LDL.LU.64 R166, [R1+0x2d8] ;  /* 0x0002d80001a67983 */ /* 0x000ee20000300a00 */
[----:B----4-:R-:W-:-:S04]  /*bb50*/  IMAD.WIDE R200, R0, 0x4, R26 ;  /* 0x0000000400c87825 */ /* 0x010fc800078e021a */
[C---:B------:R-:W-:Y:S02]  /*bb60*/  IMAD.WIDE R214, R0.reuse, 0x4, R28 ;  /* 0x0000000400d67825 */ /* 0x040fe400078e021c */
[----:B------:R-:W4:Y:S04]  /*bb70*/  LDL.LU.64 R28, [R1+0x5a8] ;  /* 0x0005a800011c7983 */ /* 0x000f280000300a00 */
[----:B------:R-:W-:Y:S04]  /*bb80*/  STL.64 [R1+0x548], R76 ;  /* 0x0005484c01007387 */ /* 0x000fe80000100a00 */
[----:B------:R1:W-:Y:S01]  /*bb90*/  STL.64 [R1+0xbe8], R76 ;  /* 0x000be84c01007387 */ /* 0x0003e20000100a00 */
[----:B--2---:R-:W-:-:S03]  /*bba0*/  IMAD.WIDE R236, R0, 0x4, R154 ;  /* 0x0000000400ec7825 */ /* 0x004fc600078e029a */
[----:B------:R-:W2:Y:S04]  /*bbb0*/  LDL.LU.64 R154, [R1+0x2d0] ;  /* 0x0002d000019a7983 */ /* 0x000ea80000300a00 */
[----:B------:R-:W2:Y:S04]  /*bbc0*/  LDL.LU.64 R158, [R1+0x5c0] ;  /* 0x0005c000019e7983 */ /* 0x000ea80000300a00 */
[----:B------:R-:W-:Y:S04]  /*bbd0*/  STL.64 [R1+0x558], R178 ;  /* 0x000558b201007387 */ /* 0x000fe80000100a00 */
[----:B------:R-:W-:Y:S04]  /*bbe0*/  STL.64 [R1+0xbf8], R178 ;  /* 0x000bf8b201007387 */ /* 0x000fe80000100a00 */
[----:B------:R-:W2:Y:S01]  /*bbf0*/  LDL.LU.64 R164, [R1+0x2c8] ;  /* 0x0002c80001a47983 */ /* 0x000ea20000300a00 */
[----:B------:R-:W-:-:S03]  /*bc00*/  IMAD.WIDE R234, R0, 0x4, R188 ;  /* 0x0000000400ea7825 */ /* 0x000fc600078e02bc */
[----:B------:R-:W2:Y:S04]  /*bc10*/  LDL.LU.64 R188, [R1+0x5d0] ;  /* 0x0005d00001bc7983 */ /* 0x000ea80000300a00 */
[----:B------:R-:W-:Y:S04]  /*bc20*/  STL.64 [R1+0x560], R200 ;  /* 0x000560c801007387 */ /* 0x000fe80000100a00 */
[----:B------:R-:W-:Y:S04]  /*bc30*/  STL.64 [R1+0xc00], R200 ;  /* 0x000c00c801007387 */ /* 0x000fe80000100a00 */
[----:B------:R-:W2:Y:S01]  /*bc40*/  LDL.LU.64 R26, [R1+0x2a8] ;  /* 0x0002a800011a7983 */ /* 0x000ea20000300a00 */
[----:B---3--:R-:W-:-:S03]  /*bc50*/  IMAD.WIDE R140, R0, 0x4, R226 ;  /* 0x00000004008c7825 */ /* 0x008fc600078e02e2 */
[----:B------:R-:W3:Y:S04]  /*bc60*/  LDL.LU.64 R226, [R1+0x5e0] ;  /* 0x0005e00001e27983 */ /* 0x000ee80000300a00 */
[----:B------:R-:W-:Y:S04]  /*bc70*/  STL.64 [R1+0x570], R214 ;  /* 0x000570d601007387 */ /* 0x000fe80000100a00 */
[----:B------:R-:W-:Y:S01]  /*bc80*/  STL.64 [R1+0xc08], R214 ;  /* 0x000c08d601007387 */ /* 0x000fe20000100a00 */
[----:B------:R-:W-:-:S03]  /*bc90*/  IMAD.WIDE R138, R0, 0x4, R172 ;  /* 0x00000004008a7825 */ /* 0x000fc600078e02ac */
[----:B------:R-:W3:Y:S04]  /*bca0*/  LDL.LU.64 R172, [R1+0x2a0] ;  /* 0x0002a00001ac7983 */ /* 0x000ee80000300a00 */
[----:B------:R-:W-:Y:S04]  /*bcb0*/  STL.64 [R1+0x568], R236 ;  /* 0x000568ec01007387 */ /* 0x000fe80000100a00 */
[----:B------:R-:W-:Y:S01]  /*bcc0*/  STL.64 [R1+0xc18], R236 ;  /* 0x000c18ec01007387 */ /* 0x000fe20000100a00 */
[----:B-1----:R-:W-:-:S03]  /*bcd0*/  IMAD.WIDE R2, R0, 0x4, R186 ;  /* 0x0000000400027825 */ /* 0x002fc600078e02ba */
[----:B------:R-:W3:Y:S04]  /*bce0*/  LDL.LU.64 R186, [R1+0x5f0] ;  /* 0x0005f00001ba7983 */ /* 0x000ee80000300a00 */
[----:B------:R-:W-:Y:S04]  /*bcf0*/  STL.64 [R1+0x578], R234 ;  /* 0x000578ea01007387 */ /* 0x000fe80000100a00 */
[----:B------:R1:W-:Y:S01]  /*bd00*/  STL.64 [R1+0x588], R2 ;  /* 0x0005880201007387 */ /* 0x0003e20000100a00 */
[----:B------:R-:W-:-:S03]  /*bd10*/  IMAD.WIDE R76, R0, 0x4, R162 ;  /* 0x00000004004c7825 */ /* 0x000fc600078e02a2 */
[----:B------:R-:W-:Y:S01]  /*bd20*/  STL.64 [R1+0x580], R140 ;  /* 0x0005808c01007387 */ /* 0x000fe20000100a00 */
[----:B------:R-:W-:-:S03]  /*bd30*/  IMAD.WIDE R34, R0, 0x4, R160 ;  /* 0x0000000400227825 */ /* 0x000fc600078e02a0 */
[----:B------:R-:W3:Y:S04]  /*bd40*/  LDL.LU.64 R162, [R1+0x268] ;  /* 0x0002680001a27983 */ /* 0x000ee80000300a00 */
[----:B------:R-:W3:Y:S04]  /*bd50*/  LDL.LU.64 R160, [R1+0x600] ;  /* 0x0006000001a07983 */ /* 0x000ee80000300a00 */
[----:B------:R-:W-:Y:S01]  /*bd60*/  STL.64 [R1+0x590], R138 ;  /* 0x0005908a01007387 */ /* 0x000fe20000100a00 */
[----:B------:R-:W-:-:S03]  /*bd70*/  IMAD.WIDE R20, R0, 0x4, R166 ;  /* 0x0000000400147825 */ /* 0x000fc600078e02a6 */
[----:B------:R-:W-:Y:S01]  /*bd80*/  STL.64 [R1+0x598], R76 ;  /* 0x0005984c01007387 */ /* 0x000fe20000100a00 */
[----:B----4-:R-:W-:-:S03]  /*bd90*/  IMAD.WIDE R8, R0, 0x4, R28 ;  /* 0x0000000400087825 */ /* 0x010fc600078e021c */
[----:B------:R-:W4:Y:S04]  /*bda0*/  LDL.LU.64 R28, [R1+0x260] ;  /* 0x00026000011c7983 */ /* 0x000f280000300a00 */
[----:B------:R-:W-:Y:S01]  /*bdb0*/  STL.64 [R1+0x5a0], R34 ;  /* 0x0005a02201007387 */ /* 0x000fe20000100a00 */
[----:B--2---:R-:W-:-:S03]  /*bdc0*/  IMAD.WIDE R6, R0, 0x4, R154 ;  /* 0x0000000400067825 */ /* 0x004fc600078e029a */
[----:B------:R-:W2:Y:S01]  /*bdd0*/  LDL.LU.64 R154, [R1+0x610] ;  /* 0x00061000019a7983 */ /* 0x000ea20000300a00 */
[----:B------:R-:W-:-:S03]  /*bde0*/  IMAD.WIDE R16, R0, 0x4, R158 ;  /* 0x0000000400107825 */ /* 0x000fc600078e029e */
[----:B------:R-:W2:Y:S04]  /*bdf0*/  LDL.LU.64 R158, [R1+0x228] ;  /* 0x00022800019e7983 */ /* 0x000ea80000300a00 */
[----:B------:R-:W-:Y:S04]  /*be00*/  STL.64 [R1+0x5b0], R20 ;  /* 0x0005b01401007387 */ /* 0x000fe80000100a00 */
[----:B------:R-:W-:Y:S01]  /*be10*/  STL.64 [R1+0x5a8], R8 ;  /* 0x0005a80801007387 */ /* 0x000fe20000100a00 */
[----:B------:R-:W-:-:S03]  /*be20*/  IMAD.WIDE R180, R0, 0x4, R188 ;  /* 0x0000000400b47825 */ /* 0x000fc600078e02bc */
[----:B------:R-:W1:Y:S04]  /*be30*/  LDL.LU.64 R188, [R1+0x628] ;  /* 0x0006280001bc7983 */ /* 0x000e680000300a00 */
[----:B------:R-:W-:Y:S04]  /*be40*/  STL.64 [R1+0x5b8], R6 ;  /* 0x0005b80601007387 */ /* 0x000fe80000100a00 */
[----:B------:R-:W-:Y:S04]  /*be50*/  STL.64 [R1+0x5c0], R16 ;  /* 0x0005c01001007387 */ /* 0x000fe80000100a00 */
[----:B------:R-:W2:Y:S01]  /*be60*/  LDL.LU.64 R168, [R1+0x620] ;  /* 0x0006200001a87983 */ /* 0x000ea20000300a00 */
[----:B---3--:R-:W-:-:S03]  /*be70*/  IMAD.WIDE R212, R0, 0x4, R226 ;  /* 0x0000000400d47825 */ /* 0x008fc600078e02e2 */
[----:B------:R-:W3:Y:S01]  /*be80*/  LDL.LU.64 R226, [R1+0x630] ;  /* 0x0006300001e27983 */ /* 0x000ee20000300a00 */
[----:B------:R-:W-:-:S04]  /*be90*/  IMAD.WIDE R30, R0, 0x4, R164 ;  /* 0x00000004001e7825 */ /* 0x000fc800078e02a4 */
[C---:B------:R-:W-:Y:S01]  /*bea0*/  IMAD.WIDE R194, R0.reuse, 0x4, R26 ;  /* 0x0000000400c27825 */ /* 0x040fe200078e021a */
[----:B------:R-:W-:Y:S03]  /*beb0*/  STL.64 [R1+0x5c8], R30 ;  /* 0x0005c81e01007387 */ /* 0x000fe60000100a00 */
[C---:B------:R-:W-:Y:S02]  /*bec0*/  IMAD.WIDE R26, R0.reuse, 0x4, R172 ;  /* 0x00000004001a7825 */ /* 0x040fe400078e02ac */
[----:B------:R-:W3:Y:S04]  /*bed0*/  LDL.LU.64 R172, [R1+0x220] ;  /* 0x0002200001ac7983 */ /* 0x000ee80000300a00 */
[----:B------:R-:W-:Y:S04]  /*bee0*/  STL.64 [R1+0x5d0], R180 ;  /* 0x0005d0b401007387 */ /* 0x000fe80000100a00 */
[----:B------:R-:W3:Y:S01]  /*bef0*/  LDL.LU.64 R166, [R1+0x640] ;  /* 0x0006400001a67983 */ /* 0x000ee20000300a00 */
[----:B------:R-:W-:-:S03]  /*bf00*/  IMAD.WIDE R232, R0, 0x4, R186 ;  /* 0x0000000400e87825 */ /* 0x000fc600078e02ba */
[----:B------:R-:W3:Y:S04]  /*bf10*/  LDL.LU.64 R186, [R1+0x1e8] ;  /* 0x0001e80001ba7983 */ /* 0x000ee80000300a00 */
[----:B------:R-:W-:Y:S04]  /*bf20*/  STL.64 [R1+0x5d8], R194 ;  /* 0x0005d8c201007387 */ /* 0x000fe80000100a00 */
[----:B------:R-:W3:Y:S04]  /*bf30*/  LDL.LU.64 R164, [R1+0x650] ;  /* 0x0006500001a47983 */ /* 0x000ee80000300a00 */
[----:B------:R-:W-:Y:S01]  /*bf40*/  STL.64 [R1+0x5e0], R212 ;  /* 0x0005e0d401007387 */ /* 0x000fe20000100a00 */
[----:B------:R-:W-:-:S03]  /*bf50*/  IMAD.WIDE R230, R0, 0x4, R162 ;  /* 0x0000000400e67825 */ /* 0x000fc600078e02a2 */
[----:B------:R-:W3:Y:S01]  /*bf60*/  LDL.LU.64 R162, [R1+0x1e0] ;  /* 0x0001e00001a27983 */ /* 0x000ee20000300a00 */
        /* <DEDUP_REMOVED lines=8> */
[----:B------:R-:W-:Y:S04]  /*bff0*/  STL.64 [R1+0x5f8], R230 ;  /* 0x0005f8e601007387 */ /* 0x000fe80000100a00 */
[----:B------:R-:W2:Y:S04]  /*c000*/  LDL.LU.64 R160, [R1+0x670] ;  /* 0x0006700001a07983 */ /* 0x000ea80000300a00 */
[----:B------:R-:W2:Y:S04]  /*c010*/  LDL.LU.64 R158, [R1+0x1a0] ;  /* 0x0001a000019e7983 */ /* 0x000ea80000300a00 */
[----:B------:R-:W-:Y:S04]  /*c020*/  STL.64 [R1+0x600], R136 ;  /* 0x0006008801007387 */ /* 0x000fe80000100a00 */
[----:B------:R-:W-:Y:S01]  /*c030*/  STL.64 [R1+0x610], R14 ;  /* 0x0006100e01007387 */ /* 0x000fe20000100a00 */
[----:B-1----:R-:W-:-:S03]  /*c040*/  IMAD.WIDE R2, R0, 0x4, R188 ;  /* 0x0000000400027825 */ /* 0x002fc600078e02bc */
[----:B------:R-:W2:Y:S04]  /*c050*/  LDL.LU.64 R188, [R1+0x680] ;  /* 0x0006800001bc7983 */ /* 0x000ea80000300a00 */
[----:B------:R-:W-:Y:S04]  /*c060*/  STL.64 [R1+0x608], R134 ;  /* 0x0006088601007387 */ /* 0x000fe80000100a00 */
[----:B------:R-:W-:Y:S01]  /*c070*/  STL.64 [R1+0x618], R4 ;  /* 0x0006180401007387 */ /* 0x000fe20000100a00 */
[----:B------:R-:W-:-:S03]  /*c080*/  IMAD.WIDE R220, R0, 0x4, R168 ;  /* 0x0000000400dc7825 */ /* 0x000fc600078e02a8 */
[----:B------:R-:W2:Y:S01]  /*c090*/  LDL.LU.64 R168, [R1+0x168] ;  /* 0x0001680001a87983 */ /* 0x000ea20000300a00 */
[----:B---3--:R-:W-:-:S03]  /*c0a0*/  IMAD.WIDE R24, R0, 0x4, R226 ;  /* 0x0000000400187825 */ /* 0x008fc600078e02e2 */
[----:B------:R-:W3:Y:S04]  /*c0b0*/  LDL.LU.64 R226, [R1+0x690] ;  /* 0x0006900001e27983 */ /* 0x000ee80000300a00 */
[----:B------:R-:W-:Y:S01]  /*c0c0*/  STL.64 [R1+0x628], R2 ;  /* 0x0006280201007387 */ /* 0x000fe20000100a00 */
[----:B------:R-:W-:-:S03]  /*c0d0*/  IMAD.WIDE R150, R0, 0x4, R172 ;  /* 0x0000000400967825 */ /* 0x000fc600078e02ac */
[----:B------:R-:W3:Y:S04]  /*c0e0*/  LDL.LU.64 R172, [R1+0x698] ;  /* 0x0006980001ac7983 */ /* 0x000ee80000300a00 */
[----:B------:R-:W-:Y:S01]  /*c0f0*/  STL.64 [R1+0x620], R220 ;  /* 0x000620dc01007387 */ /* 0x000fe20000100a00 */
[----:B------:R-:W-:-:S03]  /*c100*/  IMAD.WIDE R174, R0, 0x4, R186 ;  /* 0x0000000400ae7825 */ /* 0x000fc600078e02ba */
[----:B------:R-:W3:Y:S01]  /*c110*/  LDL.LU.64 R186, [R1+0x6a0] ;  /* 0x0006a00001ba7983 */ /* 0x000ee20000300a00 */
[----:B------:R-:W-:-:S03]  /*c120*/  IMAD.WIDE R32, R0, 0x4, R166 ;  /* 0x0000000400207825 */ /* 0x000fc600078e02a6 */
[----:B------:R-:W-:Y:S04]  /*c130*/  STL.64 [R1+0x630], R24 ;  /* 0x0006301801007387 */ /* 0x000fe80000100a00 */
[----:B------:R-:W-:Y:S01]  /*c140*/  STL.64 [R1+0x638], R150 ;  /* 0x0006389601007387 */ /* 0x000fe20000100a00 */
[----:B------:R-:W-:-:S03]  /*c150*/  IMAD.WIDE R196, R0, 0x4, R164 ;  /* 0x0000000400c47825 */ /* 0x000fc600078e02a4 */
[----:B------:R-:W3:Y:S01]  /*c160*/  LDL.LU.64 R166, [R1+0x160] ;  /* 0x0001600001a67983 */ /* 0x000ee20000300a00 */
[----:B------:R-:W-:-:S03]  /*c170*/  IMAD.WIDE R218, R0, 0x4, R162 ;  /* 0x0000000400da7825 */ /* 0x000fc600078e02a2 */
[----:B------:R-:W-:Y:S04]  /*c180*/  STL.64 [R1+0x640], R32 ;  /* 0x0006402001007387 */ /* 0x000fe80000100a00 */
[----:B------:R-:W3:Y:S04]  /*c190*/  LDL.LU.64 R164, [R1+0x6b0] ;  /* 0x0006b00001a47983 */ /* 0x000ee80000300a00 */
[----:B------:R-:W-:Y:S04]  /*c1a0*/  STL.64 [R1+0x648], R174 ;  /* 0x000648ae01007387 */ /* 0x000fe80000100a00 */
[----:B------:R-:W3:Y:S04]  /*c1b0*/  LDL.LU.64 R162, [R1+0x6a8] ;  /* 0x0006a80001a27983 */ /* 0x000ee80000300a00 */
[----:B------:R-:W-:Y:S01]  /*c1c0*/  STL.64 [R1+0x650], R196 ;  /* 0x000650c401007387 */ /* 0x000fe20000100a00 */
[----:B----4-:R-:W-:-:S04]  /*c1d0*/  IMAD.WIDE R28, R0, 0x4, R28 ;  /* 0x00000004001c7825 */ /* 0x010fc800078e021c */
[----:B--2---:R-:W-:-:S04]  /*c1e0*/  IMAD.WIDE R154, R0, 0x4, R154 ;  /* 0x00000004009a7825 */ /* 0x004fc800078e029a */
[C---:B------:R-:W-:Y:S02]  /*c1f0*/  IMAD.WIDE R228, R0.reuse, 0x4, R160 ;  /* 0x0000000400e47825 */ /* 0x040fe400078e02a0 */
[----:B------:R-:W2:Y:S02]  /*c200*/  LDL.LU.64 R160, [R1+0x6c8] ;  /* 0x0006c80001a07983 */ /* 0x000ea40000300a00 */
[C---:B------:R-:W-:Y:S02]  /*c210*/  IMAD.WIDE R210, R0.reuse, 0x4, R158 ;  /* 0x0000000400d27825 */ /* 0x040fe400078e029e */
[----:B------:R-:W-:Y:S04]  /*c220*/  STL.64 [R1+0x658], R218 ;  /* 0x000658da01007387 */ /* 0x000fe80000100a00 */
[----:B------:R-:W4:Y:S04]  /*c230*/  LDL.LU.64 R158, [R1+0x6b8] ;  /* 0x0006b800019e7983 */ /* 0x000f280000300a00 */
[----:B------:R-:W-:Y:S01]  /*c240*/  STL.64 [R1+0x660], R28 ;  /* 0x0006601c01007387 */ /* 0x000fe20000100a00 */
[----:B------:R-:W-:-:S03]  /*c250*/  IMAD.WIDE R132, R0, 0x4, R188 ;  /* 0x0000000400847825 */ /* 0x000fc600078e02bc */
[----:B------:R-:W4:Y:S04]  /*c260*/  LDL.LU.64 R188, [R1+0x6d8] ;  /* 0x0006d80001bc7983 */ /* 0x000f280000300a00 */
[----:B------:R-:W-:Y:S04]  /*c270*/  STL.64 [R1+0x668], R154 ;  /* 0x0006689a01007387 */ /* 0x000fe80000100a00 */
[----:B------:R-:W-:Y:S01]  /*c280*/  STL.64 [R1+0x670], R228 ;  /* 0x000670e401007387 */ /* 0x000fe20000100a00 */
[----:B---3--:R-:W-:-:S03]  /*c290*/  IMAD.WIDE R18, R0, 0x4, R226 ;  /* 0x0000000400127825 */ /* 0x008fc600078e02e2 */
[----:B------:R-:W3:Y:S01]  /*c2a0*/  LDL.LU.64 R226, [R1+0x6c0] ;  /* 0x0006c00001e27983 */ /* 0x000ee20000300a00 */
[----:B------:R-:W-:-:S03]  /*c2b0*/  IMAD.WIDE R130, R0, 0x4, R168 ;  /* 0x0000000400827825 */ /* 0x000fc600078e02a8 */
[----:B------:R-:W-:Y:S01]  /*c2c0*/  STL.64 [R1+0x678], R210 ;  /* 0x000678d201007387 */ /* 0x000fe20000100a00 */
[----:B------:R-:W-:-:S03]  /*c2d0*/  IMAD.WIDE R152, R0, 0x4, R172 ;  /* 0x0000000400987825 */ /* 0x000fc600078e02ac */
[----:B------:R-:W3:Y:S04]  /*c2e0*/  LDL.LU.64 R172, [R1+0x6e8] ;  /* 0x0006e80001ac7983 */ /* 0x000ee80000300a00 */
[----:B------:R-:W-:Y:S04]  /*c2f0*/  STL.64 [R1+0x680], R132 ;  /* 0x0006808401007387 */ /* 0x000fe80000100a00 */
[----:B------:R-:W-:Y:S01]  /*c300*/  STL.64 [R1+0x690], R18 ;  /* 0x0006901201007387 */ /* 0x000fe20000100a00 */
[----:B------:R-:W-:-:S03]  /*c310*/  IMAD.WIDE R182, R0, 0x4, R186 ;  /* 0x0000000400b67825 */ /* 0x000fc600078e02ba */
[----:B------:R-:W3:Y:S04]  /*c320*/  LDL.LU.64 R186, [R1+0x6d0] ;  /* 0x0006d00001ba7983 */ /* 0x000ee80000300a00 */
[----:B------:R-:W3:Y:S04]  /*c330*/  LDL.LU.64 R208, [R1+0x6f8] ;  /* 0x0006f80001d07983 */ /* 0x000ee80000300a00 */
[----:B------:R-:W3:Y:S04]  /*c340*/  LDL.LU.64 R206, [R1+0x6e0] ;  /* 0x0006e00001ce7983 */ /* 0x000ee80000300a00 */
[----:B------:R-:W-:Y:S01]  /*c350*/  STL.64 [R1+0x688], R130 ;  /* 0x0006888201007387 */ /* 0x000fe20000100a00 */
[----:B------:R-:W-:-:S03]  /*c360*/  IMAD.WIDE R244, R0, 0x4, R166 ;  /* 0x0000000400f47825 */ /* 0x000fc600078e02a6 */
[----:B------:R-:W-:Y:S04]  /*c370*/  STL.64 [R1+0x698], R152 ;  /* 0x0006989801007387 */ /* 0x000fe80000100a00 */
[----:B------:R-:W3:Y:S01]  /*c380*/  LDL.LU.64 R104, [R1+0x708] ;  /* 0x0007080001687983 */ /* 0x000ee20000300a00 */
[----:B------:R-:W-:-:S03]  /*c390*/  IMAD.WIDE R156, R0, 0x4, R164 ;  /* 0x00000004009c7825 */ /* 0x000fc600078e02a4 */
[----:B------:R-:W3:Y:S04]  /*c3a0*/  LDL.LU.64 R12, [R1+0x6f0] ;  /* 0x0006f000010c7983 */ /* 0x000ee80000300a00 */
[----:B------:R-:W3:Y:S04]  /*c3b0*/  LDL.LU.64 R22, [R1+0x718] ;  /* 0x0007180001167983 */ /* 0x000ee80000300a00 */
[----:B------:R-:W-:Y:S04]  /*c3c0*/  STL.64 [R1+0x6a0], R182 ;  /* 0x0006a0b601007387 */ /* 0x000fe80000100a00 */
[----:B------:R-:W3:Y:S04]  /*c3d0*/  LDL.LU.64 R170, [R1+0x700] ;  /* 0x0007000001aa7983 */ /* 0x000ee80000300a00 */
[----:B------:R-:W3:Y:S01]  /*c3e0*/  LDL.LU.64 R168, [R1+0x730] ;  /* 0x0007300001a87983 */ /* 0x000ee20000300a00 */
[----:B------:R-:W-:-:S03]  /*c3f0*/  IMAD.WIDE R240, R0, 0x4, R162 ;  /* 0x0000000400f07825 */ /* 0x000fc600078e02a2 */
[----:B------:R-:W-:Y:S04]  /*c400*/  STL.64 [R1+0x770], R244 ;  /* 0x000770f401007387 */ /* 0x000fe80000100a00 */
[----:B------:R-:W3:Y:S04]  /*c410*/  LDL.LU.64 R166, [R1+0x710] ;  /* 0x0007100001a67983 */ /* 0x000ee80000300a00 */
[----:B------:R-:W3:Y:S04]  /*c420*/  LDL.LU.64 R164, [R1+0x740] ;  /* 0x0007400001a47983 */ /* 0x000ee80000300a00 */
[----:B------:R-:W-:Y:S04]  /*c430*/  STL.64 [R1+0x778], R156 ;  /* 0x0007789c01007387 */ /* 0x000fe80000100a00 */
[----:B------:R-:W3:Y:S01]  /*c440*/  LDL.LU.64 R162, [R1+0x720] ;  /* 0x0007200001a27983 */ /* 0x000ee20000300a00 */
[----:B--2---:R-:W-:-:S03]  /*c450*/  IMAD.WIDE R176, R0, 0x4, R160 ;  /* 0x0000000400b07825 */ /* 0x004fc600078e02a0 */
[----:B------:R-:W2:Y:S01]  /*c460*/  LDL.LU.64 R160, [R1+0x808] ;  /* 0x0008080001a07983 */ /* 0x000ea20000300a00 */
[----:B----4-:R-:W-:-:S03]  /*c470*/  IMAD.WIDE R190, R0, 0x4, R158 ;  /* 0x0000000400be7825 */ /* 0x010fc600078e029e */
[----:B------:R-:W4:Y:S04]  /*c480*/  LDL.LU.64 R158, [R1+0x728] ;  /* 0x00072800019e7983 */ /* 0x000f280000300a00 */
[----:B------:R-:W-:Y:S01]  /*c490*/  STL.64 [R1+0x780], R240 ;  /* 0x000780f001007387 */ /* 0x000fe20000100a00 */
[----:B------:R-:W-:-:S03]  /*c4a0*/  IMAD.WIDE R216, R0, 0x4, R188 ;  /* 0x0000000400d87825 */ /* 0x000fc600078e02bc */
[----:B------:R-:W4:Y:S01]  /*c4b0*/  LDL.LU.64 R188, [R1+0x818] ;  /* 0x0008180001bc7983 */ /* 0x000f220000300a00 */
[----:B---3--:R-:W-:-:S03]  /*c4c0*/  IMAD.WIDE R10, R0, 0x4, R226 ;  /* 0x00000004000a7825 */ /* 0x008fc600078e02e2 */
[----:B------:R-:W3:Y:S04]  /*c4d0*/  LDL.LU.64 R226, [R1+0x738] ;  /* 0x0007380001e27983 */ /* 0x000ee80000300a00 */
[----:B------:R-:W-:Y:S04]  /*c4e0*/  STL.64 [R1+0x788], R176 ;  /* 0x000788b001007387 */ /* 0x000fe80000100a00 */
[----:B------:R-:W-:Y:S01]  /*c4f0*/  STL.64 [R1+0x790], R190 ;  /* 0x000790be01007387 */ /* 0x000fe20000100a00 */
[----:B------:R-:W-:-:S03]  /*c500*/  IMAD.WIDE R172, R0, 0x4, R172 ;  /* 0x0000000400ac7825 */ /* 0x000fc600078e02ac */
[----:B------:R-:W-:Y:S04]  /*c510*/  STL.64 [R1+0x798], R216 ;  /* 0x000798d801007387 */ /* 0x000fe80000100a00 */
[----:B------:R-:W-:Y:S01]  /*c520*/  STL.64 [R1+0x7a0], R10 ;  /* 0x0007a00a01007387 */ /* 0x000fe20000100a00 */
[----:B------:R-:W-:-:S03]  /*c530*/  IMAD.WIDE R186, R0, 0x4, R186 ;  /* 0x0000000400ba7825 */ /* 0x000fc600078e02ba */
[----:B------:R-:W-:Y:S01]  /*c540*/  STL.64 [R1+0x7a8], R172 ;  /* 0x0007a8ac01007387 */ /* 0x000fe20000100a00 */
[----:B------:R-:W-:-:S03]  /*c550*/  IMAD.WIDE R208, R0, 0x4, R208 ;  /* 0x0000000400d07825 */ /* 0x000fc600078e02d0 */
[----:B------:R-:W-:Y:S01]  /*c560*/  STL.64 [R1+0x7b0], R186 ;  /* 0x0007b0ba01007387 */ /* 0x000fe20000100a00 */
[----:B------:R-:W-:-:S03]  /*c570*/  IMAD.WIDE R206, R0, 0x4, R206 ;  /* 0x0000000400ce7825 */ /* 0x000fc600078e02ce */
[----:B------:R-:W-:Y:S04]  /*c580*/  STL.64 [R1+0x7b8], R208 ;  /* 0x0007b8d001007387 */ /* 0x000fe80000100a00 */
[----:B------:R-:W-:Y:S01]  /*c590*/  STL.64 [R1+0x7c0], R206 ;  /* 0x0007c0ce01007387 */ /* 0x000fe20000100a00 */
[----:B------:R-:W-:-:S04]  /*c5a0*/  IMAD.WIDE R128, R0, 0x4, R104 ;  /* 0x0000000400807825 */ /* 0x000fc800078e0268 */
[----:B------:R-:W-:-:S04]  /*c5b0*/  IMAD.WIDE R94, R0, 0x4, R12 ;  /* 0x00000004005e7825 */ /* 0x000fc800078e020c */
[C---:B------:R-:W-:Y:S01]  /*c5c0*/  IMAD.WIDE R184, R0.reuse, 0x4, R22 ;  /* 0x0000000400b87825 */ /* 0x040fe200078e0216 */
[----:B------:R-:W-:Y:S04]  /*c5d0*/  STL.64 [R1+0x7c8], R128 ;  /* 0x0007c88001007387 */ /* 0x000fe80000100a00 */
        /* <DEDUP_REMOVED lines=14> */
[----:B------:R-:W-:-:S04]  /*c6c0*/  IMAD.WIDE R62, R0, 0x4, R246 ;  /* 0x00000004003e7825 */ /* 0x000fc800078e02f6 */
[----:B--2---:R-:W-:-:S05]  /*c6d0*/  IMAD.WIDE R192, R0, 0x4, R160 ;  /* 0x0000000400c07825 */ /* 0x004fca00078e02a0 */
[----:B------:R-:W-:Y:S01]  /*c6e0*/  STL.64 [R1+0x808], R192 ;  /* 0x000808c001007387 */ /* 0x000fe20000100a00 */
[----:B----4-:R-:W-:-:S04]  /*c6f0*/  IMAD.WIDE R222, R0, 0x4, R158 ;  /* 0x0000000400de7825 */ /* 0x010fc800078e029e */
[----:B------:R-:W-:-:S04]  /*c700*/  IMAD.WIDE R12, R0, 0x4, R188 ;  /* 0x00000004000c7825 */ /* 0x000fc800078e02bc */
[C---:B------:R-:W-:Y:S02]  /*c710*/  IMAD.WIDE R188, R0.reuse, 0x4, R44 ;  /* 0x0000000400bc7825 */ /* 0x040fe400078e022c */
[----:B------:R-:W2:Y:S04]  /*c720*/  LDL.LU.64 R44, [R1+0xc40] ;  /* 0x000c4000012c7983 */ /* 0x000ea80000300a00 */
[----:B------:R-:W-:Y:S01]  /*c730*/  STL.64 [R1+0x810], R222 ;  /* 0x000810de01007387 */ /* 0x000fe20000100a00 */
[----:B------:R-:W-:-:S04]  /*c740*/  IMAD.WIDE R158, R0, 0x4, R46 ;  /* 0x00000004009e7825 */ /* 0x000fc800078e022e */
[----:B---3--:R-:W-:-:S04]  /*c750*/  IMAD.WIDE R22, R0, 0x4, R226 ;  /* 0x0000000400167825 */ /* 0x008fc800078e02e2 */
[----:B------:R-:W-:Y:S02]  /*c760*/  IMAD.WIDE R226, R0, 0x4, R248 ;  /* 0x0000000400e27825 */ /* 0x000fe400078e02f8 */
[----:B------:R-:W3:Y:S04]  /*c770*/  LDL.LU.64 R248, [R1+0xc38] ;  /* 0x000c380001f87983 */ /* 0x000ee80000300a00 */
[----:B------:R-:W-:Y:S04]  /*c780*/  STL.64 [R1+0x818], R12 ;  /* 0x0008180c01007387 */ /* 0x000fe80000100a00 */
[----:B------:R-:W4:Y:S04]  /*c790*/  LDL.LU.64 R250, [R1+0xc30] ;  /* 0x000c300001fa7983 */ /* 0x000f280000300a00 */
[----:B------:R-:W-:Y:S04]  /*c7a0*/  STL.64 [R1+0x820], R22 ;  /* 0x0008201601007387 */ /* 0x000fe80000100a00 */
[----:B------:R-:W2:Y:S04]  /*c7b0*/  LDL.LU.64 R46, [R1+0xc28] ;  /* 0x000c2800012e7983 */ /* 0x000ea80000300a00 */
[----:B------:R-:W-:Y:S04]  /*c7c0*/  STL.64 [R1+0x828], R188 ;  /* 0x000828bc01007387 */ /* 0x000fe80000100a00 */
[----:B------:R-:W3:Y:S04]  /*c7d0*/  LDL.LU.64 R60, [R1+0xc20] ;  /* 0x000c2000013c7983 */ /* 0x000ee80000300a00 */
[----:B------:R-:W4:Y:S04]  /*c7e0*/  LDL.LU.64 R214, [R1+0x28] ;  /* 0x0000280001d67983 */ /* 0x000f280000300a00 */
[----:B------:R-:W4:Y:S04]  /*c7f0*/  LDL.LU.64 R236, [R1+0x20] ;  /* 0x0000200001ec7983 */ /* 0x000f280000300a00 */
[----:B------:R-:W4:Y:S04]  /*c800*/  LDL.LU.64 R144, [R1+0x18] ;  /* 0x0000180001907983 */ /* 0x000f280000300a00 */
[----:B------:R-:W4:Y:S04]  /*c810*/  LDL.LU.64 R142, [R1+0x10] ;  /* 0x00001000018e7983 */ /* 0x000f280000300a00 */
[----:B------:R-:W4:Y:S04]  /*c820*/  LDL.LU.64 R238, [R1+0x8] ;  /* 0x0000080001ee7983 */ /* 0x000f280000300a00 */
[----:B------:R-:W4:Y:S04]  /*c830*/  LDL.LU.64 R242, [R1] ;  /* 0x0000000001f27983 */ /* 0x000f280000300a00 */
[----:B------:R-:W-:Y:S04]  /*c840*/  STL.64 [R1+0x830], R226 ;  /* 0x000830e201007387 */ /* 0x000fe80000100a00 */
[----:B------:R-:W4:Y:S01]  /*c850*/  LDL.LU.64 R246, [R1+0x30] ;  /* 0x0000300001f67983 */ /* 0x000f220000300a00 */
[----:B------:R-:W-:Y:S01]  /*c860*/  IMAD.MOV.U32 R179, RZ, RZ, c[0x0][0x180] ;  /* 0x00006000ffb37624 */ /* 0x000fe200078e00ff */
[----:B------:R-:W-:-:S02]  /*c870*/  ISETP.GE.U32.AND P0, PT, R56, 0x7fffff4d, PT ;  /* 0x7fffff4d3800780c */ /* 0x000fc40003f06070 */
[----:B------:R-:W-:Y:S02]  /*c880*/  STL.64 [R1+0x838], R162 ;  /* 0x000838a201007387 */ /* 0x000fe40000100a00 */
[----:B------:R-:W-:Y:S02]  /*c890*/  IADD3 R178, R179, -0x80, RZ ;  /* 0xffffff80b3b27810 */ /* 0x000fe40007ffe0ff */
[----:B------:R-:W-:Y:S04]  /*c8a0*/  STL.64 [R1+0x840], R158 ;  /* 0x0008409e01007387 */ /* 0x000fe80000100a00 */
[----:B------:R-:W-:Y:S01]  /*c8b0*/  STL.64 [R1+0x848], R92 ;  /* 0x0008485c01007387 */ /* 0x000fe20000100a00 */
[----:B------:R-:W-:-:S03]  /*c8c0*/  IMAD.MOV.U32 R204, RZ, RZ, 0x3f ;  /* 0x0000003fffcc7424 */ /* 0x000fc600078e00ff */
[----:B------:R-:W-:Y:S02]  /*c8d0*/  STL.64 [R1+0x850], R62 ;  /* 0x0008503e01007387 */ /* 0x000fe40000100a00 */
[----:B------:R-:W-:Y:S02]  /*c8e0*/  IADD3 R204, R204, c[0x0][0x180], RZ ;  /* 0x00006000cccc7a10 */ /* 0x000fe40007ffe0ff */
[----:B------:R-:W-:Y:S02]  /*c8f0*/  SEL R41, RZ, 0x4, P3 ;  /* 0x00000004ff297807 */ /* 0x000fe40001800000 */
[----:B------:R-:W-:Y:S01]  /*c900*/  ISETP.GT.AND P3, PT, R204, 0x7f, PT ;  /* 0x0000007fcc00780c */ /* 0x000fe20003f64270 */
[----:B--2---:R-:W-:-:S04]  /*c910*/  IMAD.WIDE R200, R205, 0x4, R46 ;  /* 0x00000004cdc87825 */ /* 0x004fc800078e022e */
[----:B---3--:R-:W-:-:S04]  /*c920*/  IMAD.WIDE R202, R205, 0x4, R60 ;  /* 0x00000004cdca7825 */ /* 0x008fc800078e023c */
[C---:B----4-:R-:W-:Y:S01]  /*c930*/  IMAD.WIDE R46, R205.reuse, 0x4, R214 ;  /* 0x00000004cd2e7825 */ /* 0x050fe200078e02d6 */
[----:B------:R-:W-:Y:S03]  /*c940*/  STL.64 [R1+0x160], R202 ;  /* 0x000160ca01007387 */ /* 0x000fe60000100a00 */
[C---:B------:R-:W-:Y:S01]  /*c950*/  IMAD.WIDE R236, R205.reuse, 0x4, R236 ;  /* 0x00000004cdec7825 */ /* 0x040fe200078e02ec */
[----:B------:R1:W-:Y:S03]  /*c960*/  STL.64 [R1+0x168], R200 ;  /* 0x000168c801007387 */ /* 0x0003e60000100a00 */
[C---:B------:R-:W-:Y:S01]  /*c970*/  IMAD.WIDE R144, R205.reuse, 0x4, R144 ;  /* 0x00000004cd907825 */ /* 0x040fe200078e0290 */
[----:B------:R2:W-:Y:S03]  /*c980*/  LDGSTS.E [R252+0x6b00], [R202.64], !P1 ;  /* 0x06b00000cafc7fae */ /* 0x0005e6000c921848 */
[----:B------:R-:W-:Y:S01]  /*c990*/  IMAD.WIDE R142, R205, 0x4, R142 ;  /* 0x00000004cd8e7825 */ /* 0x000fe200078e028e */
[----:B------:R1:W-:Y:S01]  /*c9a0*/  LDGSTS.E [R252+0x6b80], [R200.64], !P1 ;  /* 0x06b80000c8fc7fae */ /* 0x0003e2000c921848 */
[----:B------:R-:W-:-:S02]  /*c9b0*/  ISETP.GE.U32.AND P1, PT, R178, 0x7fffff41, PT ;  /* 0x7fffff41b200780c */ /* 0x000fc40003f26070 */
[----:B------:R-:W-:-:S05]  /*c9c0*/  IMAD.WIDE R60, R205, 0x4, R246 ;  /* 0x00000004cd3c7825 */ /* 0x000fca00078e02f6 */
[----:B------:R3:W-:Y:S04]  /*c9d0*/  STL.64 [R1+0x1a0], R60 ;  /* 0x0001a03c01007387 */ /* 0x0007e80000100a00 */
[----:B------:R2:W-:Y:S04]  /*c9e0*/  STL.64 [R1+0x1a8], R46 ;  /* 0x0001a82e01007387 */ /* 0x0005e80000100a00 */
[----:B------:R3:W-:Y:S04]  /*c9f0*/  LDGSTS.E [R252+0x6f00], [R60.64], !P2 ;  /* 0x06f000003cfc7fae */ /* 0x0007e8000d121848 */
[----:B------:R-:W4:Y:S04]  /*ca00*/  LDL.64 R214, [R1+0x440] ;  /* 0x0004400001d67983 */ /* 0x000f280000100a00 */
[----:B-1----:R-:W4:Y:S04]  /*ca10*/  LDL.64 R200, [R1+0x438] ;  /* 0x0004380001c87983 */ /* 0x002f280000100a00 */
[----:B------:R-:W4:Y:S01]  /*ca20*/  LDL.64 R178, [R1+0x480] ;  /* 0x0004800001b27983 */ /* 0x000f220000100a00 */
[----:B---3--:R-:W-:-:S03]  /*ca30*/  IMAD.WIDE R60, R205, 0x4, R238 ;  /* 0x00000004cd3c7825 */ /* 0x008fc600078e02ee */
[----:B--2---:R-:W2:Y:S04]  /*ca40*/  LDL.64 R202, [R1+0x3a0] ;  /* 0x0003a00001ca7983 */ /* 0x004ea80000100a00 */
[----:B------:R1:W-:Y:S04]  /*ca50*/  LDGSTS.E [R252+0x6f80], [R46.64], !P2 ;  /* 0x06f800002efc7fae */ /* 0x0003e8000d121848 */
[----:B------:R3:W-:Y:S04]  /*ca60*/  STL.64 [R1+0x1e0], R236 ;  /* 0x0001e0ec01007387 */ /* 0x0007e80000100a00 */
[----:B------:R-:W-:Y:S01]  /*ca70*/  STL.64 [R1+0x1e8], R144 ;  /* 0x0001e89001007387 */ /* 0x000fe20000100a00 */
[----:B-1----:R-:W-:-:S03]  /*ca80*/  IMAD.WIDE R46, R205, 0x4, R242 ;  /* 0x00000004cd2e7825 */ /* 0x002fc600078e02f2 */
[----:B------:R-:W2:Y:S01]  /*ca90*/  LDL.64 R246, [R1+0x588] ;  /* 0x0005880001f67983 */ /* 0x000ea20000100a00 */
[----:B------:R-:W-:-:S03]  /*caa0*/  IMAD.WIDE R242, R205, 0x4, R250 ;  /* 0x00000004cdf27825 */ /* 0x000fc600078e02fa */
[----:B------:R1:W-:Y:S01]  /*cab0*/  STL.64 [R1+0x220], R142 ;  /* 0x0002208e01007387 */ /* 0x0003e20000100a00 */
[----:B------:R-:W-:Y:S01]  /*cac0*/  ISETP.GE.AND P2, PT, R204, 0x40, PT ;  /* 0x00000040cc00780c */ /* 0x000fe20003f46270 */
[C---:B------:R-:W-:Y:S02]  /*cad0*/  IMAD.WIDE R238, R205.reuse, 0x4, R248 ;  /* 0x00000004cdee7825 */ /* 0x040fe400078e02f8 */
[----:B------:R-:W-:Y:S04]  /*cae0*/  STL.64 [R1+0x228], R60 ;  /* 0x0002283c01007387 */ /* 0x000fe80000100a00 */
[----:B------:R-:W2:Y:S01]  /*caf0*/  LDL.64 R250, [R1+0x508] ;  /* 0x0005080001fa7983 */ /* 0x000ea20000100a00 */
[----:B------:R-:W-:-:S03]  /*cb00*/  IMAD.WIDE R204, R205, 0x4, R44 ;  /* 0x00000004cdcc7825 */ /* 0x000fc600078e022c */
[----:B------:R1:W-:Y:S04]  /*cb10*/  STL.64 [R1+0x260], R46 ;  /* 0x0002602e01007387 */ /* 0x0003e80000100a00 */
[----:B------:R3:W-:Y:S04]  /*cb20*/  LDGSTS.E [R252+0x7300], [R236.64], !P0 ;  /* 0x07300000ecfc7fae */ /* 0x0007e8000c121848 */
[----:B------:R-:W2:Y:S04]  /*cb30*/  LDL.64 R248, [R1+0x4a8] ;  /* 0x0004a80001f87983 */ /* 0x000ea80000100a00 */
[----:B------:R1:W-:Y:S04]  /*cb40*/  LDGSTS.E [R252+0x7380], [R144.64], !P0 ;  /* 0x0738000090fc7fae */ /* 0x0003e8000c121848 */
[----:B------:R-:W-:Y:S04]  /*cb50*/  STL.64 [R1+0x268], R242 ;  /* 0x000268f201007387 */ /* 0x000fe80000100a00 */
[----:B------:R1:W-:Y:S04]  /*cb60*/  LDGSTS.E [R252+0x7700], [R142.64], !P6 ;  /* 0x077000008efc7fae */ /* 0x0003e8000f121848 */
[----:B------:R-:W2:Y:S04]  /*cb70*/  LDL.64 R44, [R1+0x400] ;  /* 0x00040000012c7983 */ /* 0x000ea80000100a00 */
[----:B------:R1:W-:Y:S04]  /*cb80*/  LDGSTS.E [R252+0x7780], [R60.64], !P6 ;  /* 0x077800003cfc7fae */ /* 0x0003e8000f121848 */
[----:B------:R1:W-:Y:S04]  /*cb90*/  STL.64 [R1+0x2a0], R238 ;  /* 0x0002a0ee01007387 */ /* 0x0003e80000100a00 */
[----:B------:R1:W-:Y:S04]  /*cba0*/  LDGSTS.E [R252+0x7b00], [R46.64], !P4 ;  /* 0x07b000002efc7fae */ /* 0x0003e8000e121848 */
[----:B---3--:R-:W4:Y:S04]  /*cbb0*/  LDL.LU.64 R236, [R1+0xc18] ;  /* 0x000c180001ec7983 */ /* 0x008f280000300a00 */
[----:B------:R1:W-:Y:S04]  /*cbc0*/  LDGSTS.E [R252+0x7b80], [R242.64], !P4 ;  /* 0x07b80000f2fc7fae */ /* 0x0003e8000e121848 */
[----:B------:R1:W-:Y:S04]  /*cbd0*/  STL.64 [R1+0x2a8], R204 ;  /* 0x0002a8cc01007387 */ /* 0x0003e80000100a00 */
[----:B------:R1:W-:Y:S04]  /*cbe0*/  LDGSTS.E [R252+0x7f00], [R238.64], !P1 ;  /* 0x07f00000eefc7fae */ /* 0x0003e8000c921848 */
[----:B-1----:R-:W2:Y:S04]  /*cbf0*/  LDL.64 R142, [R1+0x448] ;  /* 0x00044800018e7983 */ /* 0x002ea80000100a00 */
[----:B------:R-:W2:Y:S04]  /*cc00*/  LDL.64 R144, [R1+0x3d8] ;  /* 0x0003d80001907983 */ /* 0x000ea80000100a00 */
[----:B------:R-:W2:Y:S04]  /*cc10*/  LDL.64 R46, [R1+0x488] ;  /* 0x00048800012e7983 */ /* 0x000ea80000100a00 */
[----:B------:R-:W2:Y:S04]  /*cc20*/  LDL.64 R60, [R1+0x398] ;  /* 0x00039800013c7983 */ /* 0x000ea80000100a00 */
[----:B------:R-:W2:Y:S04]  /*cc30*/  LDL.64 R238, [R1+0x3f8] ;  /* 0x0003f80001ee7983 */ /* 0x000ea80000100a00 */
[----:B------:R-:W2:Y:S04]  /*cc40*/  LDL.64 R242, [R1+0x4b0] ;  /* 0x0004b00001f27983 */ /* 0x000ea80000100a00 */
[----:B------:R1:W-:Y:S01]  /*cc50*/  LDGSTS.E [R252+0x7f80], [R204.64], !P1 ;  /* 0x07f80000ccfc7fae */ /* 0x0003e2000c921848 */
[----:B------:R-:W-:-:S02]  /*cc60*/  SEL R37, R40, RZ, P3 ;  /* 0x000000ff28257207 */ /* 0x000fc40001800000 */
[----:B------:R-:W-:Y:S01]  /*cc70*/  SEL R36, R41, RZ, P3 ;  /* 0x000000ff29247207 */ /* 0x000fe20001800000 */
[----:B------:R-:W0:Y:S04]  /*cc80*/  LDGDEPBAR ;  /* 0x00000000000079af */ /* 0x000e280000000000 */
[----:B-1----:R-:W4:Y:S01]  /*cc90*/  LDL.LU.64 R204, [R1+0xc10] ;  /* 0x000c100001cc7983 */ /* 0x002f220000300a00 */
[----:B------:R-:W-:Y:S02]  /*cca0*/  ISETP.NE.U32.AND P5, PT, R37, RZ, PT ;  /* 0x000000ff2500720c */ /* 0x000fe40003fa5070 */
[----:B------:R-:W-:-:S11]  /*ccb0*/  ISETP.NE.U32.AND P3, PT, R36, RZ, PT ;  /* 0x000000ff2400720c */ /* 0x000fd60003f65070 */
[----:B----4-:R1:W-:Y:S04]  /*ccc0*/  LDGSTS.E [R205+0xc000], [R214.64], P5 ;  /* 0x0c000000d6cd7fae */ /* 0x0103e8000a921848 */
[----:B------:R4:W-:Y:S04]  /*ccd0*/  LDGSTS.E [R205+0xc080], [R200.64], P3 ;  /* 0x0c080000c8cd7fae */ /* 0x0009e80009921848 */
[----:B------:R2:W-:Y:S04]  /*cce0*/  LDGSTS.E [R205+0xc800], [R178.64], P5 ;  /* 0x0c800000b2cd7fae */ /* 0x0005e8000a921848 */
[----:B-1----:R-:W4:Y:S04]  /*ccf0*/  LDL.LU.64 R214, [R1+0xc08] ;  /* 0x000c080001d67983 */ /* 0x002f280000300a00 */
[----:B----4-:R-:W4:Y:S04]  /*cd00*/  LDL.LU.64 R200, [R1+0xc00] ;  /* 0x000c000001c87983 */ /* 0x010f280000300a00 */
[----:B--2---:R-:W2:Y:S04]  /*cd10*/  LDL.LU.64 R178, [R1+0xbf8] ;  /* 0x000bf80001b27983 */ /* 0x004ea80000300a00 */
[----:B------:R1:W-:Y:S04]  /*cd20*/  LDGSTS.E [R205+0xc880], [R202.64], P3 ;  /* 0x0c880000cacd7fae */ /* 0x0003e80009921848 */
[----:B------:R1:W-:Y:S04]  /*cd30*/  LDGSTS.E [R205+0xd000], [R44.64], P5 ;  /* 0x0d0000002ccd7fae */ /* 0x0003e8000a921848 */
[----:B------:R1:W-:Y:S04]  /*cd40*/  LDGSTS.E [R205+0xd080], [R248.64], P3 ;  /* 0x0d080000f8cd7fae */ /* 0x0003e80009921848 */
[----:B-1----:R-:W2:Y:S04]  /*cd50*/  LDL.LU.64 R202, [R1+0xbf0] ;  /* 0x000bf00001ca7983 */ /* 0x002ea80000300a00 */
[----:B------:R1:W-:Y:S04]  /*cd60*/  LDGSTS.E [R205+0xd800], [R250.64], P5 ;  /* 0x0d800000facd7fae */ /* 0x0003e8000a921848 */
[----:B------:R-:W4:Y:S04]  /*cd70*/  LDL.64 R44, [R1+0x3d0] ;  /* 0x0003d000012c7983 */ /* 0x000f280000100a00 */
[----:B------:R-:W4:Y:S04]  /*cd80*/  LDL.64 R248, [R1+0x430] ;  /* 0x0004300001f87983 */ /* 0x000f280000100a00 */
[----:B-1----:R-:W4:Y:S04]  /*cd90*/  LDL.64 R250, [R1+0x390] ;  /* 0x0003900001fa7983 */ /* 0x002f280000100a00 */
[----:B--2---:R1:W-:Y:S04]  /*cda0*/  LDGSTS.E [R205+0xd880], [R202.64], P3 ;  /* 0x0d880000cacd7fae */ /* 0x0043e80009921848 */
[----:B------:R2:W-:Y:S04]  /*cdb0*/  LDGSTS.E [R205+0xe000], [R246.64], P5 ;  /* 0x0e000000f6cd7fae */ /* 0x0005e8000a921848 */
[----:B------:R2:W-:Y:S04]  /*cdc0*/  LDGSTS.E [R205+0xe080], [R76.64], P3 ;  /* 0x0e0800004ccd7fae */ /* 0x0005e80009921848 */
[----:B-1----:R-:W4:Y:S04]  /*cdd0*/  LDL.64 R202, [R1+0x450] ;  /* 0x0004500001ca7983 */ /* 0x002f280000100a00 */
[----:B------:R1:W-:Y:S04]  /*cde0*/  LDGSTS.E [R205+0xe800], [R14.64], P5 ;  /* 0x0e8000000ecd7fae */ /* 0x0003e8000a921848 */
[----:B--2---:R-:W2:Y:S04]  /*cdf0*/  LDL.LU.64 R76, [R1+0xbe8] ;  /* 0x000be800014c7983 */ /* 0x004ea80000300a00 */
[----:B------:R4:W-:Y:S04]  /*ce00*/  LDGSTS.E [R205+0xe880], [R4.64], P3 ;  /* 0x0e88000004cd7fae */ /* 0x0009e80009921848 */
[----:B-1----:R-:W2:Y:S04]  /*ce10*/  LDL.LU.64 R14, [R1+0xbe0] ;  /* 0x000be000010e7983 */ /* 0x002ea80000300a00 */
[----:B------:R1:W-:Y:S04]  /*ce20*/  LDGSTS.E [R205+0xf000], [R18.64], P5 ;  /* 0x0f00000012cd7fae */ /* 0x0003e8000a921848 */
[----:B----4-:R-:W4:Y:S04]  /*ce30*/  LDL.LU.64 R4, [R1+0xbd8] ;  /* 0x000bd80001047983 */ /* 0x010f280000300a00 */
[----:B------:R1:W-:Y:S04]  /*ce40*/  LDGSTS.E [R205+0xf080], [R152.64], P3 ;  /* 0x0f08000098cd7fae */ /* 0x0003e80009921848 */
[----:B-1----:R-:W2:Y:S04]  /*ce50*/  LDL.LU.64 R18, [R1+0xbd0] ;  /* 0x000bd00001127983 */ /* 0x002ea80000300a00 */
[----:B------:R1:W-:Y:S04]  /*ce60*/  LDGSTS.E [R205+0xf800], [R184.64], P5 ;  /* 0x0f800000b8cd7fae */ /* 0x0003e8000a921848 */
[----:B------:R-:W2:Y:S04]  /*ce70*/  LDL.LU.64 R152, [R1+0xbc8] ;  /* 0x000bc80001987983 */ /* 0x000ea80000300a00 */
[----:B------:R1:W-:Y:S04]  /*ce80*/  LDGSTS.E [R205+0xf880], [R198.64], P3 ;  /* 0x0f880000c6cd7fae */ /* 0x0003e80009921848 */
[----:B-1----:R-:W2:Y:S04]  /*ce90*/  LDL.LU.64 R184, [R1+0xbc0] ;  /* 0x000bc00001b87983 */ /* 0x002ea80000300a00 */
[----:B------:R-:W2:Y:S01]  /*cea0*/  LDL.LU.64 R198, [R1+0xbb8] ;  /* 0x000bb80001c67983 */ /* 0x000ea20000300a00 */
[----:B------:R-:W-:-:S05]  /*ceb0*/  LOP3.LUT R247, R205, 0x10, RZ, 0x3c, !PT ;  /* 0x00000010cdf77812 */ /* 0x000fca00078e3cff */
[----:B------:R1:W-:Y:S04]  /*cec0*/  LDGSTS.E [R247+0xc100], [R142.64], P5 ;  /* 0x0c1000008ef77fae */ /* 0x0003e8000a921848 */
[----:B------:R1:W-:Y:S04]  /*ced0*/  LDGSTS.E [R247+0xc180], [R144.64], P3 ;  /* 0x0c18000090f77fae */ /* 0x0003e80009921848 */
[----:B------:R1:W-:Y:S04]  /*cee0*/  LDGSTS.E [R247+0xc900], [R46.64], P5 ;  /* 0x0c9000002ef77fae */ /* 0x0003e8000a921848 */
[----:B-1----:R-:W4:Y:S04]  /*cef0*/  LDL.LU.64 R142, [R1+0xbb0] ;  /* 0x000bb000018e7983 */ /* 0x002f280000300a00 */
[----:B------:R-:W4:Y:S04]  /*cf00*/  LDL.LU.64 R144, [R1+0xba8] ;  /* 0x000ba80001907983 */ /* 0x000f280000300a00 */
[----:B------:R1:W-:Y:S04]  /*cf10*/  LDGSTS.E [R247+0xc980], [R60.64], P3 ;  /* 0x0c9800003cf77fae */ /* 0x0003e80009921848 */
[----:B------:R-:W4:Y:S04]  /*cf20*/  LDL.64 R46, [R1+0x458] ;  /* 0x00045800012e7983 */ /* 0x000f280000100a00 */
[----:B------:R1:W-:Y:S04]  /*cf30*/  LDGSTS.E [R247+0xd100], [R238.64], P5 ;  /* 0x0d100000eef77fae */ /* 0x0003e8000a921848 */
[----:B-1----:R-:W4:Y:S04]  /*cf40*/  LDL.64 R60, [R1+0x3c8] ;  /* 0x0003c800013c7983 */ /* 0x002f280000100a00 */
[----:B------:R1:W-:Y:S04]  /*cf50*/  LDGSTS.E [R247+0xd180], [R242.64], P3 ;  /* 0x0d180000f2f77fae */ /* 0x0003e80009921848 */
[----:B------:R-:W4:Y:S04]  /*cf60*/  LDL.LU.64 R238, [R1+0xba0] ;  /* 0x000ba00001ee7983 */ /* 0x000f280000300a00 */
[----:B-1----:R-:W4:Y:S04]  /*cf70*/  LDL.LU.64 R242, [R1+0xb98] ;  /* 0x000b980001f27983 */ /* 0x002f280000300a00 */
[----:B--2---:R1:W-:Y:S04]  /*cf80*/  LDGSTS.E [R247+0xd900], [R198.64], P5 ;  /* 0x0d900000c6f77fae */ /* 0x0043e8000a921848 */
[----:B------:R2:W-:Y:S04]  /*cf90*/  LDGSTS.E [R247+0xd980], [R184.64], P3 ;  /* 0x0d980000b8f77fae */ /* 0x0005e80009921848 */
[----:B------:R4:W-:Y:S04]  /*cfa0*/  LDGSTS.E [R247+0xe100], [R34.64], P5 ;  /* 0x0e10000022f77fae */ /* 0x0009e8000a921848 */
[----:B-1----:R-:W3:Y:S04]  /*cfb0*/  LDL.LU.64 R198, [R1+0xb90] ;  /* 0x000b900001c67983 */ /* 0x002ee80000300a00 */
[----:B--2---:R-:W2:Y:S04]  /*cfc0*/  LDL.LU.64 R184, [R1+0xb88] ;  /* 0x000b880001b87983 */ /* 0x004ea80000300a00 */
[----:B----4-:R-:W4:Y:S04]  /*cfd0*/  LDL.LU.64 R34, [R1+0xb80] ;  /* 0x000b800001227983 */ /* 0x010f280000300a00 */
[----:B------:R1:W-:Y:S04]  /*cfe0*/  LDGSTS.E [R247+0xe180], [R20.64], P3 ;  /* 0x0e18000014f77fae */ /* 0x0003e80009921848 */
[----:B------:R1:W-:Y:S04]  /*cff0*/  LDGSTS.E [R247+0xe900], [R2.64], P5 ;  /* 0x0e90000002f77fae */ /* 0x0003e8000a921848 */
[----:B------:R1:W-:Y:S04]  /*d000*/  LDGSTS.E [R247+0xe980], [R220.64], P3 ;  /* 0x0e980000dcf77fae */ /* 0x0003e80009921848 */
[----:B-1----:R-:W2:Y:S04]  /*d010*/  LDL.LU.64 R20, [R1+0xb78] ;  /* 0x000b780001147983 */ /* 0x002ea80000300a00 */
[----:B------:R-:W2:Y:S04]  /*d020*/  LDL.LU.64 R2, [R1+0xb70] ;  /* 0x000b700001027983 */ /* 0x000ea80000300a00 */
[----:B------:R-:W2:Y:S04]  /*d030*/  LDL.LU.64 R220, [R1+0xb68] ;  /* 0x000b680001dc7983 */ /* 0x000ea80000300a00 */
[----:B------:R1:W-:Y:S04]  /*d040*/  LDGSTS.E [R247+0xf100], [R182.64], P5 ;  /* 0x0f100000b6f77fae */ /* 0x0003e8000a921848 */
[----:B------:R1:W-:Y:S01]  /*d050*/  LDGSTS.E [R247+0xf180], [R244.64], P3 ;  /* 0x0f180000f4f77fae */ /* 0x0003e20009921848 */
[----:B------:R-:W-:-:S03]  /*d060*/  LOP3.LUT R246, R205, 0x20, RZ, 0x3c, !PT ;  /* 0x00000020cdf67812 */ /* 0x000fc600078e3cff */
[----:B------:R1:W-:Y:S04]  /*d070*/  LDGSTS.E [R247+0xf900], [R146.64], P5 ;  /* 0x0f90000092f77fae */ /* 0x0003e8000a921848 */
[----:B-1----:R-:W2:Y:S04]  /*d080*/  LDL.LU.64 R182, [R1+0xb60] ;  /* 0x000b600001b67983 */ /* 0x002ea80000300a00 */
[----:B------:R-:W2:Y:S04]  /*d090*/  LDL.LU.64 R244, [R1+0xb58] ;  /* 0x000b580001f47983 */ /* 0x000ea80000300a00 */
[----:B------:R1:W-:Y:S04]  /*d0a0*/  LDGSTS.E [R247+0xf980], [R148.64], P3 ;  /* 0x0f98000094f77fae */ /* 0x0003e80009921848 */
[----:B------:R1:W-:Y:S04]  /*d0b0*/  LDGSTS.E [R246+0xc200], [R202.64], P5 ;  /* 0x0c200000caf67fae */ /* 0x0003e8000a921848 */
[----:B------:R1:W-:Y:S04]  /*d0c0*/  LDGSTS.E [R246+0xc280], [R44.64], P3 ;  /* 0x0c2800002cf67fae */ /* 0x0003e80009921848 */
[----:B------:R-:W3:Y:S04]  /*d0d0*/  LDL.LU.64 R146, [R1+0xb50] ;  /* 0x000b500001927983 */ /* 0x000ee80000300a00 */
[----:B------:R2:W-:Y:S04]  /*d0e0*/  LDGSTS.E [R246+0xca00], [R248.64], P5 ;  /* 0x0ca00000f8f67fae */ /* 0x0005e8000a921848 */
[----:B-1----:R-:W3:Y:S04]  /*d0f0*/  LDL.LU.64 R148, [R1+0xb48] ;  /* 0x000b480001947983 */ /* 0x002ee80000300a00 */
[----:B------:R1:W-:Y:S04]  /*d100*/  LDGSTS.E [R246+0xca80], [R250.64], P3 ;  /* 0x0ca80000faf67fae */ /* 0x0003e80009921848 */
[----:B------:R-:W3:Y:S04]  /*d110*/  LDL.LU.64 R202, [R1+0xb40] ;  /* 0x000b400001ca7983 */ /* 0x000ee80000300a00 */
[----:B--2---:R2:W-:Y:S04]  /*d120*/  LDGSTS.E [R246+0xd200], [R244.64], P5 ;  /* 0x0d200000f4f67fae */ /* 0x0045e8000a921848 */
[----:B------:R1:W-:Y:S04]  /*d130*/  LDGSTS.E [R246+0xd280], [R182.64], P3 ;  /* 0x0d280000b6f67fae */ /* 0x0003e80009921848 */
[----:B------:R4:W-:Y:S04]  /*d140*/  LDGSTS.E [R246+0xda00], [R152.64], P5 ;  /* 0x0da0000098f67fae */ /* 0x0009e8000a921848 */
[----:B--2---:R-:W2:Y:S04]  /*d150*/  LDL.LU.64 R244, [R1+0xb38] ;  /* 0x000b380001f47983 */ /* 0x004ea80000300a00 */
[----:B-1----:R-:W2:Y:S04]  /*d160*/  LDL.LU.64 R182, [R1+0xb30] ;  /* 0x000b300001b67983 */ /* 0x002ea80000300a00 */
[----:B----4-:R-:W4:Y:S04]  /*d170*/  LDL.LU.64 R152, [R1+0xb28] ;  /* 0x000b280001987983 */ /* 0x010f280000300a00 */
[----:B------:R1:W-:Y:S04]  /*d180*/  LDGSTS.E [R246+0xda80], [R18.64], P3 ;  /* 0x0da8000012f67fae */ /* 0x0003e80009921848 */
[----:B------:R3:W-:Y:S04]  /*d190*/  LDGSTS.E [R246+0xe200], [R8.64], P5 ;  /* 0x0e20000008f67fae */ /* 0x0007e8000a921848 */
[----:B------:R3:W-:Y:S04]  /*d1a0*/  LDGSTS.E [R246+0xe280], [R6.64], P3 ;  /* 0x0e28000006f67fae */ /* 0x0007e80009921848 */
[----:B-1----:R-:W2:Y:S04]  /*d1b0*/  LDL.LU.64 R18, [R1+0xb20] ;  /* 0x000b200001127983 */ /* 0x002ea80000300a00 */
[----:B---3--:R-:W3:Y:S04]  /*d1c0*/  LDL.LU.64 R8, [R1+0xb18] ;  /* 0x000b180001087983 */ /* 0x008ee80000300a00 */
[----:B------:R-:W2:Y:S04]  /*d1d0*/  LDL.LU.64 R6, [R1+0xb10] ;  /* 0x000b100001067983 */ /* 0x000ea80000300a00 */
[----:B------:R1:W-:Y:S01]  /*d1e0*/  LDGSTS.E [R246+0xea00], [R24.64], P5 ;  /* 0x0ea0000018f67fae */ /* 0x0003e2000a921848 */
[----:B------:R-:W-:-:S03]  /*d1f0*/  LOP3.LUT R247, R205, 0x30, RZ, 0x3c, !PT ;  /* 0x00000030cdf77812 */ /* 0x000fc600078e3cff */
[----:B------:R1:W-:Y:S04]  /*d200*/  LDGSTS.E [R246+0xea80], [R150.64], P3 ;  /* 0x0ea8000096f67fae */ /* 0x0003e80009921848 */
[----:B------:R1:W-:Y:S04]  /*d210*/  LDGSTS.E [R246+0xf200], [R156.64], P5 ;  /* 0x0f2000009cf67fae */ /* 0x0003e8000a921848 */
[----:B-1----:R-:W2:Y:S04]  /*d220*/  LDL.LU.64 R24, [R1+0xb08] ;  /* 0x000b080001187983 */ /* 0x002ea80000300a00 */
        /* <DEDUP_REMOVED lines=19> */
[----:B-1----:R1:W5:Y:S04]  /*d360*/  LDL.LU.64 R2, [R1+0xac0] ;  /* 0x000ac00001027983 */ /* 0x0023680000300a00 */
[----:B---3--:R1:W5:Y:S01]  /*d370*/  LDL.LU.64 R4, [R1+0xab8] ;  /* 0x000ab80001047983 */ /* 0x0083620000300a00 */
[----:B------:R-:W-:-:S03]  /*d380*/  LOP3.LUT R246, R205, 0x40, RZ, 0x3c, !PT ;  /* 0x00000040cdf67812 */ /* 0x000fc600078e3cff */
[----:B------:R1:W5:Y:S04]  /*d390*/  LDL.LU.64 R14, [R1+0xab0] ;  /* 0x000ab000010e7983 */ /* 0x0003680000300a00 */
[----:B------:R3:W-:Y:S04]  /*d3a0*/  LDGSTS.E [R247+0xe300], [R16.64], P5 ;  /* 0x0e30000010f77fae */ /* 0x0007e8000a921848 */
[----:B------:R1:W-:Y:S04]  /*d3b0*/  LDGSTS.E [R247+0xe380], [R30.64], P3 ;  /* 0x0e3800001ef77fae */ /* 0x0003e80009921848 */
[----:B------:R1:W-:Y:S04]  /*d3c0*/  LDGSTS.E [R247+0xeb00], [R32.64], P5 ;  /* 0x0eb0000020f77fae */ /* 0x0003e8000a921848 */
[----:B---3--:R3:W5:Y:S04]  /*d3d0*/  LDL.LU.64 R16, [R1+0xaa8] ;  /* 0x000aa80001107983 */ /* 0x0087680000300a00 */
[----:B-1----:R3:W5:Y:S04]  /*d3e0*/  LDL.LU.64 R30, [R1+0xaa0] ;  /* 0x000aa000011e7983 */ /* 0x0027680000300a00 */
[----:B------:R3:W5:Y:S04]  /*d3f0*/  LDL.LU.64 R32, [R1+0xa98] ;  /* 0x000a980001207983 */ /* 0x0007680000300a00 */
[----:B------:R1:W-:Y:S04]  /*d400*/  LDGSTS.E [R247+0xeb80], [R174.64], P3 ;  /* 0x0eb80000aef77fae */ /* 0x0003e80009921848 */
[----:B------:R3:W-:Y:S04]  /*d410*/  LDGSTS.E [R247+0xf300], [R176.64], P5 ;  /* 0x0f300000b0f77fae */ /* 0x0007e8000a921848 */
[----:B------:R3:W-:Y:S04]  /*d420*/  LDGSTS.E [R247+0xf380], [R190.64], P3 ;  /* 0x0f380000bef77fae */ /* 0x0007e80009921848 */
[----:B-1----:R1:W5:Y:S04]  /*d430*/  LDL.LU.64 R174, [R1+0xa90] ;  /* 0x000a900001ae7983 */ /* 0x0023680000300a00 */
[----:B---3--:R1:W5:Y:S04]  /*d440*/  LDL.LU.64 R176, [R1+0xa88] ;  /* 0x000a880001b07983 */ /* 0x0083680000300a00 */
[----:B------:R1:W5:Y:S04]  /*d450*/  LDL.LU.64 R190, [R1+0xa80] ;  /* 0x000a800001be7983 */ /* 0x0003680000300a00 */
[----:B------:R3:W-:Y:S04]  /*d460*/  LDGSTS.E [R247+0xfb00], [R192.64], P5 ;  /* 0x0fb00000c0f77fae */ /* 0x0007e8000a921848 */
[----:B------:R1:W-:Y:S04]  /*d470*/  LDGSTS.E [R247+0xfb80], [R222.64], P3 ;  /* 0x0fb80000def77fae */ /* 0x0003e80009921848 */
[----:B---3--:R3:W5:Y:S04]  /*d480*/  LDL.LU.64 R192, [R1+0xa78] ;  /* 0x000a780001c07983 */ /* 0x0087680000300a00 */
[----:B-1----:R3:W5:Y:S01]  /*d490*/  LDL.LU.64 R222, [R1+0xa70] ;  /* 0x000a700001de7983 */ /* 0x0027620000300a00 */
[----:B------:R-:W-:-:S03]  /*d4a0*/  LOP3.LUT R247, R205, 0x50, RZ, 0x3c, !PT ;  /* 0x00000050cdf77812 */ /* 0x000fc600078e3cff */
[----:B----4-:R1:W-:Y:S04]  /*d4b0*/  LDGSTS.E [R246+0xc400], [R220.64], P5 ;  /* 0x0c400000dcf67fae */ /* 0x0103e8000a921848 */
[----:B--2---:R2:W-:Y:S04]  /*d4c0*/  LDGSTS.E [R246+0xc480], [R6.64], P3 ;  /* 0x0c48000006f67fae */ /* 0x0045e80009921848 */
[----:B------:R4:W-:Y:S04]  /*d4d0*/  LDGSTS.E [R246+0xcc00], [R8.64], P5 ;  /* 0x0cc0000008f67fae */ /* 0x0009e8000a921848 */
[----:B-1----:R3:W5:Y:S04]  /*d4e0*/  LDL.LU.64 R220, [R1+0xa68] ;  /* 0x000a680001dc7983 */ /* 0x0027680000300a00 */
[----:B--2---:R3:W5:Y:S04]  /*d4f0*/  LDL.LU.64 R6, [R1+0xa60] ;  /* 0x000a600001067983 */ /* 0x0047680000300a00 */
[----:B----4-:R3:W5:Y:S04]  /*d500*/  LDL.LU.64 R8, [R1+0xa58] ;  /* 0x000a580001087983 */ /* 0x0107680000300a00 */
[----:B------:R1:W-:Y:S04]  /*d510*/  LDGSTS.E [R246+0xcc80], [R18.64], P3 ;  /* 0x0cc8000012f67fae */ /* 0x0003e80009921848 */
[----:B------:R2:W-:Y:S04]  /*d520*/  LDGSTS.E [R246+0xd400], [R20.64], P5 ;  /* 0x0d40000014f67fae */ /* 0x0005e8000a921848 */
        /* <DEDUP_REMOVED lines=67> */
[----:B------:R3:W-:Y:S01]  /*d960*/  LDGSTS.E [R252+0xde80], [R234.64], P3 ;  /* 0x0de80000eafc7fae */ /* 0x0007e20009921848 */
[----:B-1----:R-:W-:-:S03]  /*d970*/  LOP3.LUT R243, R205, 0x70, RZ, 0x3c, !PT ;  /* 0x00000070cdf37812 */ /* 0x002fc600078e3cff */
        /* <DEDUP_REMOVED lines=23> */
[----:B------:R1:W-:Y:S01]  /*daf0*/  LDGSTS.E [R243+0xff80], [R62.64], P3 ;  /* 0x0ff800003ef37fae */ /* 0x0003e20009921848 */
[----:B------:R-:W-:-:S03]  /*db00*/  CS2R R124, SRZ ;  /* 0x00000000007c7805 */ /* 0x000fc6000001ff00 */
[----:B------:R-:W0:Y:S01]  /*db10*/  LDGDEPBAR ;  /* 0x00000000000079af */ /* 0x000e220000000000 */
[----:B------:R-:W-:Y:S01]  /*db20*/  CS2R R126, SRZ ;  /* 0x00000000007e7805 */ /* 0x000fe2000001ff00 */
        /* <DEDUP_REMOVED lines=41> */
[----:B-1----:R-:W-:Y:S01]  /*ddc0*/  CS2R R162, SRZ ;  /* 0x0000000000a27805 */ /* 0x002fe2000001ff00 */
[----:B----4-:R-:W-:Y:S01]  /*ddd0*/  CS2R R156, SRZ ;  /* 0x00000000009c7805 */ /* 0x010fe2000001ff00 */
[----:B--2---:R-:W-:Y:S01]  /*dde0*/  CS2R R158, SRZ ;  /* 0x00000000009e7805 */ /* 0x004fe2000001ff00 */
        /* <DEDUP_REMOVED lines=18> */
[----:B------:R-:W-:Y:S05]  /*df10*/  @!P2 BRA `(.L_x_0) ;  /* 0x0000fe800000a947 */ /* 0x000fea0003800000 */
[----:B---3-5:R-:W-:Y:S01]  /*df20*/  STL [R1+0x740], R198 ;  /* 0x000740c601007387 */ /* 0x028fe20000100800 */
[----:B------:R-:W-:Y:S01]  /*df30*/  IMAD.MOV.U32 R211, RZ, RZ, R212 ;  /* 0x000000ffffd37224 */ /* 0x000fe200078e00d4 */
[----:B------:R-:W-:Y:S01]  /*df40*/  MOV R208, R241 ;  /* 0x000000f100d07202 */ /* 0x000fe20000000f00 */
[----:B------:R-:W-:Y:S01]  /*df50*/  IMAD.MOV.U32 R210, RZ, RZ, R213 ;  /* 0x000000ffffd27224 */ /* 0x000fe200078e00d5 */
[----:B------:R-:W-:Y:S01]  /*df60*/  STL [R1+0x73c], R196 ;  /* 0x00073cc401007387 */ /* 0x000fe20000100800 */
        /* <DEDUP_REMOVED lines=17> */
[----:B------:R-:W-:Y:S01]  /*e080*/  USHF.R.S32.HI UR6, URZ, 0x1f, UR4 ;  /* 0x0000001f3f067899 */ /* 0x000fe20008011404 */
        /* <DEDUP_REMOVED lines=19> */
[----:B------:R-:W-:Y:S01]  /*e1c0*/  CS2R R124, SRZ ;  /* 0x00000000007c7805 */ /* 0x000fe2000001ff00 */
        /* <DEDUP_REMOVED lines=22> */
[----:B------:R-:W-:-:S02]  /*e330*/  IMAD.MOV.U32 R246, RZ, RZ, R35 ;  /* 0x000000fffff67224 */ /* 0x000fc400078e0023 */
[----:B------:R-:W-:Y:S01]  /*e340*/  IMAD.MOV.U32 R247, RZ, RZ, R33 ;  /* 0x000000fffff77224 */ /* 0x000fe200078e0021 */
[----:B------:R-:W-:Y:S01]  /*e350*/  STL [R1+0x6fc], R76 ;  /* 0x0006fc4c01007387 */ /* 0x000fe20000100800 */
[----:B------:R-:W-:Y:S02]  /*e360*/  IMAD.MOV.U32 R248, RZ, RZ, R31 ;  /* 0x000000fffff87224 */ /* 0x000fe400078e001f */
[----:B------:R-:W-:Y:S01]  /*e370*/  IMAD.MOV.U32 R250, RZ, RZ, R27 ;  /* 0x000000fffffa7224 */ /* 0x000fe200078e001b */
[----:B------:R-:W-:Y:S04]  /*e380*/  STL [R1+0x6f8], R34 ;  /* 0x0006f82201007387 */ /* 0x000fe80000100800 */
[----:B------:R-:W-:Y:S04]  /*e390*/  STL [R1+0x6f4], R32 ;  /* 0x0006f42001007387 */ /* 0x000fe80000100800 */
[----:B------:R-:W-:Y:S04]  /*e3a0*/  STL [R1+0x6f0], R30 ;  /* 0x0006f01e01007387 */ /* 0x000fe80000100800 */
[----:B------:R-:W-:Y:S04]  /*e3b0*/  STL [R1+0x6ec], R28 ;  /* 0x0006ec1c01007387 */ /* 0x000fe80000100800 */
[----:B------:R-:W-:Y:S04]  /*e3c0*/  STL [R1+0x6e8], R26 ;  /* 0x0006e81a01007387 */ /* 0x000fe80000100800 */
[----:B------:R-:W-:Y:S04]  /*e3d0*/  STL [R1+0x6e4], R24 ;  /* 0x0006e41801007387 */ /* 0x000fe80000100800 */
[----:B------:R-:W2:Y:S04]  /*e3e0*/  LDL.LU.64 R146, [R1+0x408] ;  /* 0x0004080001927983 */ /* 0x000ea80000300a00 */
[----:B------:R-:W3:Y:S04]  /*e3f0*/  LDL.LU.64 R162, [R1+0x468] ;  /* 0x0004680001a27983 */ /* 0x000ee80000300a00 */
[----:B------:R-:W4:Y:S04]  /*e400*/  LDL.LU.64 R136, [R1+0x600] ;  /* 0x0006000001887983 */ /* 0x000f280000300a00 */
        /* <DEDUP_REMOVED lines=16> */
[----:B------:R-:W2:Y:S01]  /*e510*/  LDL.LU.64 R62, [R1+0x578] ;  /* 0x00057800013e7983 */ /* 0x000ea20000300a00 */
[----:B------:R-:W-:-:S03]  /*e520*/  IMAD.MOV.U32 R251, RZ, RZ, R25 ;  /* 0x000000fffffb7224 */ /* 0x000fc600078e0019 */
[----:B------:R-:W-:Y:S04]  /*e530*/  STL [R1+0x6e0], R22 ;  /* 0x0006e01601007387 */ /* 0x000fe80000100800 */
[----:B------:R-:W2:Y:S01]  /*e540*/  LDL.LU.64 R158, [R1+0x470] ;  /* 0x00047000019e7983 */ /* 0x000ea20000300a00 */
[----:B------:R-:W-:-:S03]  /*e550*/  IMAD.MOV.U32 R252, RZ, RZ, R23 ;  /* 0x000000fffffc7224 */ /* 0x000fc600078e0017 */
[----:B------:R-:W-:Y:S04]  /*e560*/  STL [R1+0x6dc], R20 ;  /* 0x0006dc1401007387 */ /* 0x000fe80000100800 */
[----:B------:R-:W2:Y:S04]  /*e570*/  LDL.LU.64 R166, [R1+0x38] ;  /* 0x0000380001a67983 */ /* 0x000ea80000300a00 */
[----:B------:R-:W-:Y:S04]  /*e580*/  STL [R1], R21 ;  /* 0x0000001501007387 */ /* 0x000fe80000100800 */
[----:B------:R-:W-:Y:S04]  /*e590*/  STL [R1+0x6d8], R18 ;  /* 0x0006d81201007387 */ /* 0x000fe80000100800 */
[----:B------:R-:W3:Y:S04]  /*e5a0*/  LDL.LU.64 R160, [R1+0x70] ;  /* 0x0000700001a07983 */ /* 0x000ee80000300a00 */
[----:B------:R-:W4:Y:S04]  /*e5b0*/  LDL.LU.64 R90, [R1+0x40] ;  /* 0x00004000015a7983 */ /* 0x000f280000300a00 */
[----:B------:R-:W-:Y:S04]  /*e5c0*/  STL [R1+0x4], R19 ;  /* 0x0000041301007387 */ /* 0x000fe80000100800 */
[----:B------:R-:W-:Y:S04]  /*e5d0*/  STL [R1+0x6d4], R16 ;  /* 0x0006d41001007387 */ /* 0x000fe80000100800 */
[----:B------:R-:W-:Y:S04]  /*e5e0*/  STL [R1+0x8], R17 ;  /* 0x0000081101007387 */ /* 0x000fe80000100800 */
[----:B------:R-:W-:Y:S04]  /*e5f0*/  STL [R1+0x6d0], R14 ;  /* 0x0006d00e01007387 */ /* 0x000fe80000100800 */
[----:B------:R-:W-:Y:S01]  /*e600*/  STL [R1+0xc], R15 ;  /* 0x00000c0f01007387 */ /* 0x000fe20000100800 */
[----:B--2---:R-:W-:-:S03]  /*e610*/  IMAD.MOV.U32 R0, RZ, RZ, R167 ;  /* 0x000000ffff007224 */ /* 0x004fc600078e00a7 */
[----:B------:R-:W-:Y:S04]  /*e620*/  STL [R1+0x6c0], R166 ;  /* 0x0006c0a601007387 */ /* 0x000fe80000100800 */
[----:B------:R-:W2:Y:S04]  /*e630*/  LDL.LU.64 R72, [R1+0x58] ;  /* 0x0000580001487983 */ /* 0x000ea80000300a00 */
[----:B------:R1:W-:Y:S04]  /*e640*/  STL [R1+0x6bc], R0 ;  /* 0x0006bc0001007387 */ /* 0x0003e80000100800 */
[----:B---3--:R3:W-:Y:S04]  /*e650*/  STL [R1+0x6c8], R160 ;  /* 0x0006c8a001007387 */ /* 0x0087e80000100800 */
[----:B------:R-:W-:Y:S01]  /*e660*/  STL [R1+0x6cc], R12 ;  /* 0x0006cc0c01007387 */ /* 0x000fe20000100800 */
[----:B-1----:R-:W-:-:S05]  /*e670*/  MOV R0, R161 ;  /* 0x000000a100007202 */ /* 0x002fca0000000f00 */
[----:B------:R1:W-:Y:S04]  /*e680*/  STL [R1+0x6c4], R0 ;  /* 0x0006c40001007387 */ /* 0x0003e80000100800 */
[----:B------:R-:W-:Y:S04]  /*e690*/  STL [R1+0x10], R13 ;  /* 0x0000100d01007387 */ /* 0x000fe80000100800 */
[----:B------:R-:W-:Y:S04]  /*e6a0*/  STL [R1+0x6b8], R10 ;  /* 0x0006b80a01007387 */ /* 0x000fe80000100800 */
[----:B------:R-:W-:Y:S04]  /*e6b0*/  STL [R1+0x14], R11 ;  /* 0x0000140b01007387 */ /* 0x000fe80000100800 */
[----:B------:R-:W-:Y:S04]  /*e6c0*/  STL [R1+0x6b4], R8 ;  /* 0x0006b40801007387 */ /* 0x000fe80000100800 */
[----:B------:R-:W-:Y:S04]  /*e6d0*/  STL [R1+0x18], R9 ;  /* 0x0000180901007387 */ /* 0x000fe80000100800 */
[----:B---3--:R-:W3:Y:S04]  /*e6e0*/  LDL.LU.64 R160, [R1+0x78] ;  /* 0x0000780001a07983 */ /* 0x008ee80000300a00 */
[----:B------:R-:W-:Y:S04]  /*e6f0*/  STL [R1+0x6b0], R6 ;  /* 0x0006b00601007387 */ /* 0x000fe80000100800 */
[----:B------:R-:W-:Y:S04]  /*e700*/  STL [R1+0x1c], R7 ;  /* 0x00001c0701007387 */ /* 0x000fe80000100800 */
[----:B------:R-:W2:Y:S04]  /*e710*/  LDL.LU.64 R88, [R1+0xb0] ;  /* 0x0000b00001587983 */ /* 0x000ea80000300a00 */
[----:B------:R-:W-:Y:S04]  /*e720*/  STL [R1+0x6ac], R4 ;  /* 0x0006ac0401007387 */ /* 0x000fe80000100800 */
[----:B------:R-:W-:Y:S04]  /*e730*/  STL [R1+0x20], R5 ;  /* 0x0000200501007387 */ /* 0x000fe80000100800 */
[----:B------:R-:W-:Y:S04]  /*e740*/  STL [R1+0x6a8], R2 ;  /* 0x0006a80201007387 */ /* 0x000fe80000100800 */
[----:B------:R-:W4:Y:S04]  /*e750*/  LDL.LU.64 R166, [R1+0x90] ;  /* 0x0000900001a67983 */ /* 0x000f280000300a00 */
[----:B------:R-:W-:Y:S04]  /*e760*/  STL [R1+0x24], R3 ;  /* 0x0000240301007387 */ /* 0x000fe80000100800 */
[----:B------:R-:W4:Y:S04]  /*e770*/  LDL.LU.64 R164, [R1+0x48] ;  /* 0x0000480001a47983 */ /* 0x000f280000300a00 */
[----:B---3--:R3:W-:Y:S01]  /*e780*/  STL [R1+0x2c], R160 ;  /* 0x00002ca001007387 */ /* 0x0087e20000100800 */
[----:B-1----:R-:W-:-:S03]  /*e790*/  IMAD.MOV.U32 R0, RZ, RZ, R161 ;  /* 0x000000ffff007224 */ /* 0x002fc600078e00a1 */
[----:B---3--:R-:W3:Y:S04]  /*e7a0*/  LDL.LU.64 R160, [R1+0x50] ;  /* 0x0000500001a07983 */ /* 0x008ee80000300a00 */
[----:B------:R1:W-:Y:S04]  /*e7b0*/  STL [R1+0x28], R0 ;  /* 0x0000280001007387 */ /* 0x0003e80000100800 */
[----:B--2---:R2:W-:Y:S04]  /*e7c0*/  STL [R1+0x34], R88 ;  /* 0x0000345801007387 */ /* 0x0045e80000100800 */
[----:B----4-:R-:W-:Y:S01]  /*e7d0*/  STL [R1+0x3c], R90 ;  /* 0x00003c5a01007387 */ /* 0x010fe20000100800 */
[----:B-1----:R-:W-:-:S05]  /*e7e0*/  IMAD.MOV.U32 R0, RZ, RZ, R89 ;  /* 0x000000ffff007224 */ /* 0x002fca00078e0059 */
[----:B------:R1:W-:Y:S04]  /*e7f0*/  STL [R1+0x30], R0 ;  /* 0x0000300001007387 */ /* 0x0003e80000100800 */
[----:B--2---:R-:W2:Y:S01]  /*e800*/  LDL.LU.64 R88, [R1+0x60] ;  /* 0x0000600001587983 */ /* 0x004ea20000300a00 */
[----:B-1----:R-:W-:-:S05]  /*e810*/  IMAD.MOV.U32 R0, RZ, RZ, R91 ;  /* 0x000000ffff007224 */ /* 0x002fca00078e005b */
[----:B------:R1:W-:Y:S04]  /*e820*/  STL [R1+0x38], R0 ;  /* 0x0000380001007387 */ /* 0x0003e80000100800 */
[----:B------:R-:W2:Y:S04]  /*e830*/  LDL.LU.64 R74, [R1+0xa8] ;  /* 0x0000a800014a7983 */ /* 0x000ea80000300a00 */
[----:B------:R3:W-:Y:S01]  /*e840*/  STL [R1+0x44], R164 ;  /* 0x000044a401007387 */ /* 0x0007e20000100800 */
[----:B-1----:R-:W-:-:S03]  /*e850*/  IMAD.MOV.U32 R0, RZ, RZ, R165 ;  /* 0x000000ffff007224 */ /* 0x002fc600078e00a5 */
[----:B------:R-:W2:Y:S04]  /*e860*/  LDL.LU.64 R90, [R1+0x68] ;  /* 0x00006800015a7983 */ /* 0x000ea80000300a00 */
[----:B------:R1:W-:Y:S04]  /*e870*/  STL [R1+0x40], R0 ;  /* 0x0000400001007387 */ /* 0x0003e80000100800 */
[----:B---3--:R3:W-:Y:S04]  /*e880*/  STL [R1+0x4c], R160 ;  /* 0x00004ca001007387 */ /* 0x0087e80000100800 */
[----:B------:R-:W4:Y:S01]  /*e890*/  LDL.LU.64 R164, [R1+0xb8] ;  /* 0x0000b80001a47983 */ /* 0x000f220000300a00 */
[----:B-1----:R-:W-:-:S05]  /*e8a0*/  MOV R0, R161 ;  /* 0x000000a100007202 */ /* 0x002fca0000000f00 */
[----:B------:R1:W-:Y:S04]  /*e8b0*/  STL [R1+0x48], R0 ;  /* 0x0000480001007387 */ /* 0x0003e80000100800 */
[----:B------:R2:W-:Y:S04]  /*e8c0*/  STL [R1+0x54], R72 ;  /* 0x0000544801007387 */ /* 0x0005e80000100800 */
[----:B---3--:R-:W3:Y:S01]  /*e8d0*/  LDL.LU.64 R160, [R1+0xf0] ;  /* 0x0000f00001a07983 */ /* 0x008ee20000300a00 */
[----:B-1----:R-:W-:-:S05]  /*e8e0*/  IMAD.MOV.U32 R0, RZ, RZ, R73 ;  /* 0x000000ffff007224 */ /* 0x002fca00078e0049 */
[----:B------:R1:W-:Y:S04]  /*e8f0*/  STL [R1+0x50], R0 ;  /* 0x0000500001007387 */ /* 0x0003e80000100800 */
[----:B--2---:R-:W-:Y:S04]  /*e900*/  STL [R1+0x5c], R88 ;  /* 0x00005c5801007387 */ /* 0x004fe80000100800 */
[----:B------:R-:W2:Y:S01]  /*e910*/  LDL.LU.64 R72, [R1+0x80] ;  /* 0x0000800001487983 */ /* 0x000ea20000300a00 */
[----:B-1----:R-:W-:-:S03]  /*e920*/  IMAD.MOV.U32 R0, RZ, RZ, R89 ;  /* 0x000000ffff007224 */ /* 0x002fc600078e0059 */
[----:B------:R-:W-:Y:S04]  /*e930*/  STL [R1+0x64], R90 ;  /* 0x0000645a01007387 */ /* 0x000fe80000100800 */
[----:B------:R1:W-:Y:S02]  /*e940*/  STL [R1+0x58], R0 ;  /* 0x0000580001007387 */ /* 0x0003e40000100800 */
[----:B-1----:R-:W-:Y:S02]  /*e950*/  IMAD.MOV.U32 R0, RZ, RZ, R91 ;  /* 0x000000ffff007224 */ /* 0x002fe400078e005b */
[----:B------:R-:W2:Y:S04]  /*e960*/  LDL.LU.64 R90, [R1+0x88] ;  /* 0x00008800015a7983 */ /* 0x000ea80000300a00 */
[----:B------:R4:W-:Y:S02]  /*e970*/  STL [R1+0x60], R0 ;  /* 0x0000600001007387 */ /* 0x0009e40000100800 */
[----:B----4-:R-:W-:-:S02]  /*e980*/  IMAD.MOV.U32 R0, RZ, RZ, R165 ;  /* 0x000000ffff007224 */ /* 0x010fc400078e00a5 */
[----:B------:R1:W-:Y:S04]  /*e990*/  STL [R1+0x6c], R164 ;  /* 0x00006ca401007387 */ /* 0x0003e80000100800 */
[----:B------:R3:W-:Y:S04]  /*e9a0*/  STL [R1+0x68], R0 ;  /* 0x0000680001007387 */ /* 0x0007e80000100800 */
[----:B-1----:R-:W4:Y:S01]  /*e9b0*/  LDL.LU.64 R164, [R1+0x98] ;  /* 0x0000980001a47983 */ /* 0x002f220000300a00 */
[----:B---3--:R-:W-:-:S03]  /*e9c0*/  MOV R0, R161 ;  /* 0x000000a100007202 */ /* 0x008fc60000000f00 */
[----:B------:R1:W-:Y:S04]  /*e9d0*/  STL [R1+0x74], R160 ;  /* 0x000074a001007387 */ /* 0x0003e80000100800 */
[----:B--2---:R-:W-:Y:S04]  /*e9e0*/  STL [R1+0x7c], R72 ;  /* 0x00007c4801007387 */ /* 0x004fe80000100800 */
[----:B------:R2:W-:Y:S04]  /*e9f0*/  STL [R1+0x70], R0 ;  /* 0x0000700001007387 */ /* 0x0005e80000100800 */
[----:B-1----:R-:W3:Y:S04]  /*ea00*/  LDL.LU.64 R160, [R1+0xa0] ;  /* 0x0000a00001a07983 */ /* 0x002ee80000300a00 */
[----:B------:R-:W3:Y:S01]  /*ea10*/  LDL.LU.64 R88, [R1+0xe0] ;  /* 0x0000e00001587983 */ /* 0x000ee20000300a00 */
[----:B--2---:R-:W-:-:S03]  /*ea20*/  IMAD.MOV.U32 R0, RZ, RZ, R73 ;  /* 0x000000ffff007224 */ /* 0x004fc600078e0049 */
[----:B------:R-:W-:Y:S04]  /*ea30*/  STL [R1+0x84], R90 ;  /* 0x0000845a01007387 */ /* 0x000fe80000100800 */
[----:B------:R1:W-:Y:S04]  /*ea40*/  STL [R1+0x78], R0 ;  /* 0x0000780001007387 */ /* 0x0003e80000100800 */
[----:B------:R-:W-:Y:S01]  /*ea50*/  STL [R1+0x8c], R166 ;  /* 0x00008ca601007387 */ /* 0x000fe20000100800 */
[----:B-1----:R-:W-:-:S05]  /*ea60*/  IMAD.MOV.U32 R0, RZ, RZ, R91 ;  /* 0x000000ffff007224 */ /* 0x002fca00078e005b */
[----:B------:R1:W-:Y:S02]  /*ea70*/  STL [R1+0x80], R0 ;  /* 0x0000800001007387 */ /* 0x0003e40000100800 */
[----:B-1----:R-:W-:Y:S02]  /*ea80*/  IMAD.MOV.U32 R0, RZ, RZ, R167 ;  /* 0x000000ffff007224 */ /* 0x002fe400078e00a7 */
[----:B----4-:R-:W-:Y:S04]  /*ea90*/  STL [R1+0x94], R164 ;  /* 0x000094a401007387 */ /* 0x010fe80000100800 */
[----:B------:R1:W-:Y:S04]  /*eaa0*/  STL [R1+0x88], R0 ;  /* 0x0000880001007387 */ /* 0x0003e80000100800 */
[----:B------:R-:W2:Y:S04]  /*eab0*/  LDL.LU.64 R90, [R1+0xf8] ;  /* 0x0000f800015a7983 */ /* 0x000ea80000300a00 */
[----:B------:R-:W4:Y:S01]  /*eac0*/  LDL.LU.64 R166, [R1+0x100] ;  /* 0x0001000001a67983 */ /* 0x000f220000300a00 */
[----:B-1----:R-:W-:-:S03]  /*ead0*/  IMAD.MOV.U32 R0, RZ, RZ, R165 ;  /* 0x000000ffff007224 */ /* 0x002fc600078e00a5 */
[----:B---3--:R-:W-:Y:S04]  /*eae0*/  STL [R1+0x9c], R160 ;  /* 0x00009ca001007387 */ /* 0x008fe80000100800 */
[----:B------:R1:W-:Y:S04]  /*eaf0*/  STL [R1+0x90], R0 ;  /* 0x0000900001007387 */ /* 0x0003e80000100800 */
[----:B------:R-:W3:Y:S04]  /*eb00*/  LDL.LU.64 R58, [R1+0x130] ;  /* 0x00013000013a7983 */ /* 0x000ee80000300a00 */
[----:B------:R-:W4:Y:S01]  /*eb10*/  LDL.LU.64 R164, [R1+0xc0] ;  /* 0x0000c00001a47983 */ /* 0x000f220000300a00 */
[----:B-1----:R-:W-:-:S05]  /*eb20*/  MOV R0, R161 ;  /* 0x000000a100007202 */ /* 0x002fca0000000f00 */
[----:B------:R1:W-:Y:S04]  /*eb30*/  STL [R1+0x98], R0 ;  /* 0x0000980001007387 */ /* 0x0003e80000100800 */
[----:B------:R-:W-:Y:S04]  /*eb40*/  STL [R1+0xa4], R74 ;  /* 0x0000a44a01007387 */ /* 0x000fe80000100800 */
[----:B------:R-:W4:Y:S01]  /*eb50*/  LDL.LU.64 R160, [R1+0xc8] ;  /* 0x0000c80001a07983 */ /* 0x000f220000300a00 */
[----:B-1----:R-:W-:-:S05]  /*eb60*/  IMAD.MOV.U32 R0, RZ, RZ, R75 ;  /* 0x000000ffff007224 */ /* 0x002fca00078e004b */
[----:B------:R1:W-:Y:S04]  /*eb70*/  STL [R1+0xa0], R0 ;  /* 0x0000a00001007387 */ /* 0x0003e80000100800 */
[----:B--2---:R2:W-:Y:S01]  /*eb80*/  STL [R1+0xac], R90 ;  /* 0x0000ac5a01007387 */ /* 0x0045e20000100800 */
[----:B-1----:R-:W-:-:S03]  /*eb90*/  IMAD.MOV.U32 R0, RZ, RZ, R91 ;  /* 0x000000ffff007224 */ /* 0x002fc600078e005b */
[----:B--2---:R-:W2:Y:S04]  /*eba0*/  LDL.LU.64 R90, [R1+0xd0] ;  /* 0x0000d000015a7983 */ /* 0x004ea80000300a00 */
[----:B------:R-:W2:Y:S04]  /*ebb0*/  LDL.LU.64 R74, [R1+0x118] ;  /* 0x00011800014a7983 */ /* 0x000ea80000300a00 */
[----:B------:R1:W-:Y:S04]  /*ebc0*/  STL [R1+0xa8], R0 ;  /* 0x0000a80001007387 */ /* 0x0003e80000100800 */
[----:B---3--:R-:W-:Y:S04]  /*ebd0*/  STL [R1+0xb4], R58 ;  /* 0x0000b43a01007387 */ /* 0x008fe80000100800 */
[----:B------:R-:W3:Y:S01]  /*ebe0*/  LDL.LU.64 R72, [R1+0xd8] ;  /* 0x0000d80001487983 */ /* 0x000ee20000300a00 */
[----:B-1----:R-:W-:-:S03]  /*ebf0*/  IMAD.MOV.U32 R0, RZ, RZ, R59 ;  /* 0x000000ffff007224 */ /* 0x002fc600078e003b */
[----:B----4-:R-:W-:Y:S04]  /*ec00*/  STL [R1+0xbc], R164 ;  /* 0x0000bca401007387 */ /* 0x010fe80000100800 */
[----:B------:R1:W-:Y:S02]  /*ec10*/  STL [R1+0xb0], R0 ;  /* 0x0000b00001007387 */ /* 0x0003e40000100800 */
[----:B-1----:R-:W-:-:S05]  /*ec20*/  IMAD.MOV.U32 R0, RZ, RZ, R165 ;  /* 0x000000ffff007224 */ /* 0x002fca00078e00a5 */
[----:B------:R1:W-:Y:S04]  /*ec30*/  STL [R1+0xb8], R0 ;  /* 0x0000b80001007387 */ /* 0x0003e80000100800 */
[----:B------:R4:W-:Y:S04]  /*ec40*/  STL [R1+0xc4], R160 ;  /* 0x0000c4a001007387 */ /* 0x0009e80000100800 */
[----:B------:R-:W3:Y:S01]  /*ec50*/  LDL.LU.64 R164, [R1+0xe8] ;  /* 0x0000e80001a47983 */ /* 0x000ee20000300a00 */
[----:B-1----:R-:W-:-:S03]  /*ec60*/  MOV R0, R161 ;  /* 0x000000a100007202 */ /* 0x002fc60000000f00 */
[----:B--2---:R-:W-:Y:S04]  /*ec70*/  STL [R1+0xcc], R90 ;  /* 0x0000cc5a01007387 */ /* 0x004fe80000100800 */
[----:B------:R1:W-:Y:S04]  /*ec80*/  STL [R1+0xc0], R0 ;  /* 0x0000c00001007387 */ /* 0x0003e80000100800 */
[----:B----4-:R-:W2:Y:S01]  /*ec90*/  LDL.LU.64 R160, [R1+0x138] ;  /* 0x0001380001a07983 */ /* 0x010ea20000300a00 */
[----:B-1----:R-:W-:-:S03]  /*eca0*/  IMAD.MOV.U32 R0, RZ, RZ, R91 ;  /* 0x000000ffff007224 */ /* 0x002fc600078e005b */
[----:B---3--:R-:W-:Y:S04]  /*ecb0*/  STL [R1+0xd4], R72 ;  /* 0x0000d44801007387 */ /* 0x008fe80000100800 */
[----:B------:R1:W-:Y:S04]  /*ecc0*/  STL [R1+0xc8], R0 ;  /* 0x0000c80001007387 */ /* 0x0003e80000100800 */
[----:B------:R-:W3:Y:S01]  /*ecd0*/  LDL.LU.64 R90, [R1+0x170] ;  /* 0x00017000015a7983 */ /* 0x000ee20000300a00 */
[----:B-1----:R-:W-:-:S05]  /*ece0*/  IMAD.MOV.U32 R0, RZ, RZ, R73 ;  /* 0x000000ffff007224 */ /* 0x002fca00078e0049 */
[----:B------:R1:W-:Y:S04]  /*ecf0*/  STL [R1+0xd0], R0 ;  /* 0x0000d00001007387 */ /* 0x0003e80000100800 */
[----:B------:R-:W-:Y:S01]  /*ed00*/  STL [R1+0xdc], R88 ;  /* 0x0000dc5801007387 */ /* 0x000fe20000100800 */
[----:B-1----:R-:W-:-:S05]  /*ed10*/  IMAD.MOV.U32 R0, RZ, RZ, R89 ;  /* 0x000000ffff007224 */ /* 0x002fca00078e0059 */
[----:B------:R1:W-:Y:S04]  /*ed20*/  STL [R1+0xd8], R0 ;  /* 0x0000d80001007387 */ /* 0x0003e80000100800 */
[----:B------:R4:W-:Y:S01]  /*ed30*/  STL [R1+0xe4], R164 ;  /* 0x0000e4a401007387 */ /* 0x0009e20000100800 */
[----:B-1----:R-:W-:-:S03]  /*ed40*/  IMAD.MOV.U32 R0, RZ, RZ, R165 ;  /* 0x000000ffff007224 */ /* 0x002fc600078e00a5 */
[----:B----4-:R-:W4:Y:S04]  /*ed50*/  LDL.LU.64 R164, [R1+0x108] ;  /* 0x0001080001a47983 */ /* 0x010f280000300a00 */
[----:B------:R1:W-:Y:S04]  /*ed60*/  STL [R1+0xe0], R0 ;  /* 0x0000e00001007387 */ /* 0x0003e80000100800 */
[----:B--2---:R2:W-:Y:S01]  /*ed70*/  STL [R1+0xec], R160 ;  /* 0x0000eca001007387 */ /* 0x0045e20000100800 */
[----:B-1----:R-:W-:-:S03]  /*ed80*/  MOV R0, R161 ;  /* 0x000000a100007202 */ /* 0x002fc60000000f00 */
[----:B--2---:R-:W2:Y:S04]  /*ed90*/  LDL.LU.64 R160, [R1+0x110] ;  /* 0x0001100001a07983 */ /* 0x004ea80000300a00 */
[----:B------:R1:W-:Y:S04]  /*eda0*/  STL [R1+0xe8], R0 ;  /* 0x0000e80001007387 */ /* 0x0003e80000100800 */
[----:B---3--:R-:W-:Y:S01]  /*edb0*/  STL [R1+0xf4], R90 ;  /* 0x0000f45a01007387 */ /* 0x008fe20000100800 */
[----:B-1----:R-:W-:-:S05]  /*edc0*/  IMAD.MOV.U32 R0, RZ, RZ, R91 ;  /* 0x000000ffff007224 */ /* 0x002fca00078e005b */
[----:B------:R1:W-:Y:S04]  /*edd0*/  STL [R1+0xf0], R0 ;  /* 0x0000f00001007387 */ /* 0x0003e80000100800 */
[----:B------:R3:W-:Y:S04]  /*ede0*/  STL [R1+0xfc], R166 ;  /* 0x0000fca601007387 */ /* 0x0007e80000100800 */
[----:B------:R-:W2:Y:S01]  /*edf0*/  LDL.LU.64 R88, [R1+0x120] ;  /* 0x0001200001587983 */ /* 0x000ea20000300a00 */
[----:B-1----:R-:W-:-:S05]  /*ee00*/  IMAD.MOV.U32 R0, RZ, RZ, R167 ;  /* 0x000000ffff007224 */ /* 0x002fca00078e00a7 */
[----:B------:R1:W-:Y:S04]  /*ee10*/  STL [R1+0xf8], R0 ;  /* 0x0000f80001007387 */ /* 0x0003e80000100800 */
[----:B---3--:R-:W3:Y:S04]  /*ee20*/  LDL.LU.64 R166, [R1+0x168] ;  /* 0x0001680001a67983 */ /* 0x008ee80000300a00 */
[----:B----4-:R4:W-:Y:S04]  /*ee30*/  STL [R1+0x104], R164 ;  /* 0x000104a401007387 */ /* 0x0109e80000100800 */
[----:B------:R-:W3:Y:S01]  /*ee40*/  LDL.LU.64 R90, [R1+0x128] ;  /* 0x00012800015a7983 */ /* 0x000ee20000300a00 */
[----:B-1----:R-:W-:-:S03]  /*ee50*/  IMAD.MOV.U32 R0, RZ, RZ, R165 ;  /* 0x000000ffff007224 */ /* 0x002fc600078e00a5 */
[----:B--2---:R-:W-:Y:S04]  /*ee60*/  STL [R1+0x10c], R160 ;  /* 0x00010ca001007387 */ /* 0x004fe80000100800 */
[----:B------:R1:W-:Y:S04]  /*ee70*/  STL [R1+0x100], R0 ;  /* 0x0001000001007387 */ /* 0x0003e80000100800 */
[----:B----4-:R-:W2:Y:S01]  /*ee80*/  LDL.LU.64 R164, [R1+0x178] ;  /* 0x0001780001a47983 */ /* 0x010ea20000300a00 */
[----:B-1----:R-:W-:-:S05]  /*ee90*/  IMAD.MOV.U32 R0, RZ, RZ, R161 ;  /* 0x000000ffff007224 */ /* 0x002fca00078e00a1 */
[----:B------:R1:W-:Y:S04]  /*eea0*/  STL [R1+0x108], R0 ;  /* 0x0001080001007387 */ /* 0x0003e80000100800 */
[----:B------:R-:W-:Y:S04]  /*eeb0*/  STL [R1+0x114], R74 ;  /* 0x0001144a01007387 */ /* 0x000fe80000100800 */
[----:B------:R-:W4:Y:S01]  /*eec0*/  LDL.LU.64 R160, [R1+0x1b0] ;  /* 0x0001b00001a07983 */ /* 0x000f220000300a00 */
[----:B-1----:R-:W-:-:S05]  /*eed0*/  MOV R0, R75 ;  /* 0x0000004b00007202 */ /* 0x002fca0000000f00 */
[----:B------:R1:W-:Y:S04]  /*eee0*/  STL [R1+0x110], R0 ;  /* 0x0001100001007387 */ /* 0x0003e80000100800 */
[----:B------:R3:W-:Y:S01]  /*eef0*/  STL [R1+0x11c], R88 ;  /* 0x00011c5801007387 */ /* 0x0007e20000100800 */
[----:B-1----:R-:W-:-:S03]  /*ef00*/  IMAD.MOV.U32 R0, RZ, RZ, R89 ;  /* 0x000000ffff007224 */ /* 0x002fc600078e0059 */
[----:B---3--:R-:W-:Y:S04]  /*ef10*/  STL [R1+0x124], R90 ;  /* 0x0001245a01007387 */ /* 0x008fe80000100800 */
[----:B------:R1:W-:Y:S04]  /*ef20*/  STL [R1+0x118], R0 ;  /* 0x0001180001007387 */ /* 0x0003e80000100800 */
[----:B------:R-:W2:Y:S04]  /*ef30*/  LDL.LU.64 R72, [R1+0x140] ;  /* 0x0001400001487983 */ /* 0x000ea80000300a00 */
[----:B------:R-:W2:Y:S01]  /*ef40*/  LDL.LU.64 R88, [R1+0x148] ;  /* 0x0001480001587983 */ /* 0x000ea20000300a00 */
[----:B-1----:R-:W-:-:S05]  /*ef50*/  IMAD.MOV.U32 R0, RZ, RZ, R91 ;  /* 0x000000ffff007224 */ /* 0x002fca00078e005b */
[----:B------:R2:W-:Y:S02]  /*ef60*/  STL [R1+0x120], R0 ;  /* 0x0001200001007387 */ /* 0x0005e40000100800 */
[----:B--2---:R-:W-:Y:S02]  /*ef70*/  IMAD.MOV.U32 R0, RZ, RZ, R165 ;  /* 0x000000ffff007224 */ /* 0x004fe400078e00a5 */
[----:B------:R1:W-:Y:S04]  /*ef80*/  STL [R1+0x12c], R164 ;  /* 0x00012ca401007387 */ /* 0x0003e80000100800 */
[----:B------:R2:W-:Y:S04]  /*ef90*/  STL [R1+0x128], R0 ;  /* 0x0001280001007387 */ /* 0x0005e80000100800 */
[----:B------:R-:W3:Y:S04]  /*efa0*/  LDL.LU.64 R74, [R1+0x150] ;  /* 0x00015000014a7983 */ /* 0x000ee80000300a00 */
[----:B----4-:R4:W-:Y:S04]  /*efb0*/  STL [R1+0x134], R160 ;  /* 0x000134a001007387 */ /* 0x0109e80000100800 */
[----:B-1----:R-:W3:Y:S01]  /*efc0*/  LDL.LU.64 R164, [R1+0x158] ;  /* 0x0001580001a47983 */ /* 0x002ee20000300a00 */
[----:B--2---:R-:W-:-:S03]  /*efd0*/  IMAD.MOV.U32 R0, RZ, RZ, R161 ;  /* 0x000000ffff007224 */ /* 0x004fc600078e00a1 */
[----:B------:R-:W2:Y:S04]  /*efe0*/  LDL.LU.64 R90, [R1+0x1a0] ;  /* 0x0001a000015a7983 */ /* 0x000ea80000300a00 */
[----:B------:R-:W-:Y:S04]  /*eff0*/  STL [R1+0x13c], R72 ;  /* 0x00013c4801007387 */ /* 0x000fe80000100800 */
[----:B------:R1:W-:Y:S04]  /*f000*/  STL [R1+0x130], R0 ;  /* 0x0001300001007387 */ /* 0x0003e80000100800 */
[----:B----4-:R-:W4:Y:S01]  /*f010*/  LDL.LU.64 R160, [R1+0x160] ;  /* 0x0001600001a07983 */ /* 0x010f220000300a00 */
[----:B-1----:R-:W-:-:S03]  /*f020*/  MOV R0, R73 ;  /* 0x0000004900007202 */ /* 0x002fc60000000f00 */
[----:B------:R-:W-:Y:S04]  /*f030*/  STL [R1+0x144], R88 ;  /* 0x0001445801007387 */ /* 0x000fe80000100800 */
[----:B------:R1:W-:Y:S02]  /*f040*/  STL [R1+0x138], R0 ;  /* 0x0001380001007387 */ /* 0x0003e40000100800 */
[----:B-1----:R-:W-:-:S05]  /*f050*/  IMAD.MOV.U32 R0, RZ, RZ, R89 ;  /* 0x000000ffff007224 */ /* 0x002fca00078e0059 */
[----:B------:R1:W-:Y:S04]  /*f060*/  STL [R1+0x140], R0 ;  /* 0x0001400001007387 */ /* 0x0003e80000100800 */
[----:B---3--:R3:W-:Y:S04]  /*f070*/  STL [R1+0x14c], R74 ;  /* 0x00014c4a01007387 */ /* 0x0087e80000100800 */
[----:B------:R-:W2:Y:S01]  /*f080*/  LDL.LU.64 R88, [R1+0x1b8] ;  /* 0x0001b80001587983 */ /* 0x000ea20000300a00 */
[----:B-1----:R-:W-:-:S05]  /*f090*/  IMAD.MOV.U32 R0, RZ, RZ, R75 ;  /* 0x000000ffff007224 */ /* 0x002fca00078e004b */
[----:B------:R1:W-:Y:S04]  /*f0a0*/  STL [R1+0x148], R0 ;  /* 0x0001480001007387 */ /* 0x0003e80000100800 */
[----:B------:R-:W-:Y:S04]  /*f0b0*/  STL [R1+0x154], R164 ;  /* 0x000154a401007387 */ /* 0x000fe80000100800 */
[----:B---3--:R-:W3:Y:S01]  /*f0c0*/  LDL.LU.64 R74, [R1+0x1f0] ;  /* 0x0001f000014a7983 */ /* 0x008ee20000300a00 */
[----:B-1----:R-:W-:-:S05]  /*f0d0*/  IMAD.MOV.U32 R0, RZ, RZ, R165 ;  /* 0x000000ffff007224 */ /* 0x002fca00078e00a5 */
[----:B------:R1:W-:Y:S04]  /*f0e0*/  STL [R1+0x150], R0 ;  /* 0x0001500001007387 */ /* 0x0003e80000100800 */
[----:B----4-:R4:W-:Y:S01]  /*f0f0*/  STL [R1+0x15c], R160 ;  /* 0x00015ca001007387 */ /* 0x0109e20000100800 */
[----:B-1----:R-:W-:-:S03]  /*f100*/  IMAD.MOV.U32 R0, RZ, RZ, R161 ;  /* 0x000000ffff007224 */ /* 0x002fc600078e00a1 */
[----:B------:R-:W3:Y:S04]  /*f110*/  LDL.LU.64 R164, [R1+0x180] ;  /* 0x0001800001a47983 */ /* 0x000ee80000300a00 */
[----:B------:R1:W-:Y:S01]  /*f120*/  STL [R1+0x158], R0 ;  /* 0x0001580001007387 */ /* 0x0003e20000100800 */
[----:B----4-:R-:W-:Y:S01]  /*f130*/  MOV R160, R162 ;  /* 0x000000a200a07202 */ /* 0x010fe20000000f00 */
[----:B------:R-:W-:Y:S02]  /*f140*/  IMAD.MOV.U32 R161, RZ, RZ, R163 ;  /* 0x000000ffffa17224 */ /* 0x000fe400078e00a3 */
[----:B------:R4:W-:Y:S04]  /*f150*/  STL [R1+0x164], R166 ;  /* 0x000164a601007387 */ /* 0x0009e80000100800 */
[----:B------:R-:W3:Y:S01]  /*f160*/  LDL.LU.64 R162, [R1+0x188] ;  /* 0x0001880001a27983 */ /* 0x000ee20000300a00 */
[----:B-1----:R-:W-:-:S03]  /*f170*/  IMAD.MOV.U32 R0, RZ, RZ, R167 ;  /* 0x000000ffff007224 */ /* 0x002fc600078e00a7 */
[----:B--2---:R-:W-:Y:S04]  /*f180*/  STL [R1+0x16c], R88 ;  /* 0x00016c5801007387 */ /* 0x004fe80000100800 */
[----:B------:R1:W-:Y:S04]  /*f190*/  STL [R1+0x160], R0 ;  /* 0x0001600001007387 */ /* 0x0003e80000100800 */
[----:B----4-:R-:W2:Y:S01]  /*f1a0*/  LDL.LU.64 R166, [R1+0x190] ;  /* 0x0001900001a67983 */ /* 0x010ea20000300a00 */
[----:B-1----:R-:W-:-:S03]  /*f1b0*/  IMAD.MOV.U32 R0, RZ, RZ, R89 ;  /* 0x000000ffff007224 */ /* 0x002fc600078e0059 */
[----:B---3--:R-:W-:Y:S04]  /*f1c0*/  STL [R1+0x174], R74 ;  /* 0x0001744a01007387 */ /* 0x008fe80000100800 */
[----:B------:R1:W-:Y:S04]  /*f1d0*/  STL [R1+0x168], R0 ;  /* 0x0001680001007387 */ /* 0x0003e80000100800 */
[----:B------:R-:W3:Y:S01]  /*f1e0*/  LDL.LU.64 R88, [R1+0x198] ;  /* 0x0001980001587983 */ /* 0x000ee20000300a00 */
[----:B-1----:R-:W-:-:S03]  /*f1f0*/  IMAD.MOV.U32 R0, RZ, RZ, R75 ;  /* 0x000000ffff007224 */ /* 0x002fc600078e004b */
[----:B------:R-:W-:Y:S04]  /*f200*/  STL [R1+0x17c], R164 ;  /* 0x00017ca401007387 */ /* 0x000fe80000100800 */
[----:B------:R1:W-:Y:S02]  /*f210*/  STL [R1+0x170], R0 ;  /* 0x0001700001007387 */ /* 0x0003e40000100800 */
[----:B-1----:R-:W-:-:S05]  /*f220*/  MOV R0, R165 ;  /* 0x000000a500007202 */ /* 0x002fca0000000f00 */
[----:B------:R1:W-:Y:S04]  /*f230*/  STL [R1+0x178], R0 ;  /* 0x0001780001007387 */ /* 0x0003e80000100800 */
[----:B------:R4:W-:Y:S04]  /*f240*/  STL [R1+0x184], R162 ;  /* 0x000184a201007387 */ /* 0x0009e80000100800 */
[----:B------:R-:W3:Y:S01]  /*f250*/  LDL.LU.64 R164, [R1+0x1a8] ;  /* 0x0001a80001a47983 */ /* 0x000ee20000300a00 */
[----:B-1----:R-:W-:-:S05]  /*f260*/  IMAD.MOV.U32 R0, RZ, RZ, R163 ;  /* 0x000000ffff007224 */ /* 0x002fca00078e00a3 */
[----:B------:R1:W-:Y:S04]  /*f270*/  STL [R1+0x180], R0 ;  /* 0x0001800001007387 */ /* 0x0003e80000100800 */
[----:B--2---:R2:W-:Y:S04]  /*f280*/  STL [R1+0x18c], R166 ;  /* 0x00018ca601007387 */ /* 0x0045e80000100800 */
[----:B----4-:R-:W4:Y:S01]  /*f290*/  LDL.LU.64 R162, [R1+0x1f8] ;  /* 0x0001f80001a27983 */ /* 0x010f220000300a00 */
[----:B-1----:R-:W-:-:S03]  /*f2a0*/  IMAD.MOV.U32 R0, RZ, RZ, R167 ;  /* 0x000000ffff007224 */ /* 0x002fc600078e00a7 */
[----:B---3--:R-:W-:Y:S04]  /*f2b0*/  STL [R1+0x194], R88 ;  /* 0x0001945801007387 */ /* 0x008fe80000100800 */
[----:B------:R1:W-:Y:S04]  /*f2c0*/  STL [R1+0x188], R0 ;  /* 0x0001880001007387 */ /* 0x0003e80000100800 */
[----:B--2---:R-:W2:Y:S01]  /*f2d0*/  LDL.LU.64 R166, [R1+0x230] ;  /* 0x0002300001a67983 */ /* 0x004ea20000300a00 */
[----:B-1----:R-:W-:-:S05]  /*f2e0*/  IMAD.MOV.U32 R0, RZ, RZ, R89 ;  /* 0x000000ffff007224 */ /* 0x002fca00078e0059 */
[----:B------:R1:W-:Y:S04]  /*f2f0*/  STL [R1+0x190], R0 ;  /* 0x0001900001007387 */ /* 0x0003e80000100800 */
[----:B------:R-:W-:Y:S04]  /*f300*/  STL [R1+0x19c], R90 ;  /* 0x00019c5a01007387 */ /* 0x000fe80000100800 */
[----:B------:R-:W3:Y:S01]  /*f310*/  LDL.LU.64 R88, [R1+0x1c0] ;  /* 0x0001c00001587983 */ /* 0x000ee20000300a00 */
[----:B-1----:R-:W-:-:S05]  /*f320*/  IMAD.MOV.U32 R0, RZ, RZ, R91 ;  /* 0x000000ffff007224 */ /* 0x002fca00078e005b */
[----:B------:R1:W-:Y:S02]  /*f330*/  STL [R1+0x198], R0 ;  /* 0x0001980001007387 */ /* 0x0003e40000100800 */
[----:B-1----:R-:W-:Y:S02]  /*f340*/  MOV R0, R165 ;  /* 0x000000a500007202 */ /* 0x002fe40000000f00 */
[----:B------:R-:W-:Y:S04]  /*f350*/  STL [R1+0x1a4], R164 ;  /* 0x0001a4a401007387 */ /* 0x000fe80000100800 */
[----:B----4-:R-:W-:Y:S04]  /*f360*/  STL [R1+0x1ac], R162 ;  /* 0x0001aca201007387 */ /* 0x010fe80000100800 */
[----:B------:R1:W-:Y:S04]  /*f370*/  STL [R1+0x1a0], R0 ;  /* 0x0001a00001007387 */ /* 0x0003e80000100800 */
[----:B------:R-:W4:Y:S01]  /*f380*/  LDL.LU.64 R90, [R1+0x1c8] ;  /* 0x0001c800015a7983 */ /* 0x000f220000300a00 */
[----:B-1----:R-:W-:-:S03]  /*f390*/  IMAD.MOV.U32 R0, RZ, RZ, R163 ;  /* 0x000000ffff007224 */ /* 0x002fc600078e00a3 */
[----:B------:R-:W4:Y:S04]  /*f3a0*/  LDL.LU.64 R162, [R1+0x1d0] ;  /* 0x0001d00001a27983 */ /* 0x000f280000300a00 */
[----:B------:R1:W-:Y:S04]  /*f3b0*/  STL [R1+0x1a8], R0 ;  /* 0x0001a80001007387 */ /* 0x0003e80000100800 */
[----:B--2---:R-:W-:Y:S01]  /*f3c0*/  STL [R1+0x1b4], R166 ;  /* 0x0001b4a601007387 */ /* 0x004fe20000100800 */
[----:B-1----:R-:W-:-:S05]  /*f3d0*/  IMAD.MOV.U32 R0, RZ, RZ, R167 ;  /* 0x000000ffff007224 */ /* 0x002fca00078e00a7 */
[----:B------:R3:W-:Y:S04]  /*f3e0*/  STL [R1+0x1b0], R0 ;  /* 0x0001b00001007387 */ /* 0x0007e80000100800 */
[----:B------:R-:W2:Y:S04]  /*f3f0*/  LDL.LU.64 R72, [R1+0x1d8] ;  /* 0x0001d80001487983 */ /* 0x000ea80000300a00 */
[----:B------:R-:W2:Y:S01]  /*f400*/  LDL.LU.64 R164, [R1+0x208] ;  /* 0x0002080001a47983 */ /* 0x000ea20000300a00 */
[----:B---3--:R-:W-:-:S03]  /*f410*/  IMAD.MOV.U32 R0, RZ, RZ, R89 ;  /* 0x000000ffff007224 */ /* 0x008fc600078e0059 */
[----:B------:R-:W-:Y:S04]  /*f420*/  STL [R1+0x1bc], R88 ;  /* 0x0001bc5801007387 */ /* 0x000fe80000100800 */
[----:B------:R-:W3:Y:S04]  /*f430*/  LDL.LU.64 R166, [R1+0x1e8] ;  /* 0x0001e80001a67983 */ /* 0x000ee80000300a00 */
[----:B----4-:R-:W-:Y:S04]  /*f440*/  STL [R1+0x1c4], R90 ;  /* 0x0001c45a01007387 */ /* 0x010fe80000100800 */
[----:B------:R1:W-:Y:S04]  /*f450*/  STL [R1+0x1b8], R0 ;  /* 0x0001b80001007387 */ /* 0x0003e80000100800 */
[----:B------:R-:W4:Y:S01]  /*f460*/  LDL.LU.64 R58, [R1+0x1e0] ;  /* 0x0001e000013a7983 */ /* 0x000f220000300a00 */
[----:B-1----:R-:W-:-:S03]  /*f470*/  IMAD.MOV.U32 R0, RZ, RZ, R91 ;  /* 0x000000ffff007224 */ /* 0x002fc600078e005b */
[----:B------:R-:W-:Y:S04]  /*f480*/  STL [R1+0x1cc], R162 ;  /* 0x0001cca201007387 */ /* 0x000fe80000100800 */
[----:B------:R1:W-:Y:S02]  /*f490*/  STL [R1+0x1c0], R0 ;  /* 0x0001c00001007387 */ /* 0x0003e40000100800 */
[----:B-1----:R-:W-:-:S05]  /*f4a0*/  MOV R0, R163 ;  /* 0x000000a300007202 */ /* 0x002fca0000000f00 */
[----:B------:R1:W-:Y:S04]  /*f4b0*/  STL [R1+0x1c8], R0 ;  /* 0x0001c80001007387 */ /* 0x0003e80000100800 */
[----:B------:R-:W3:Y:S04]  /*f4c0*/  LDL.LU.64 R74, [R1+0x238] ;  /* 0x00023800014a7983 */ /* 0x000ee80000300a00 */
[----:B------:R-:W3:Y:S04]  /*f4d0*/  LDL.LU.64 R88, [R1+0x228] ;  /* 0x0002280001587983 */ /* 0x000ee80000300a00 */
[----:B--2---:R2:W-:Y:S04]  /*f4e0*/  STL [R1+0x1d4], R72 ;  /* 0x0001d44801007387 */ /* 0x0045e80000100800 */
[----:B------:R-:W3:Y:S01]  /*f4f0*/  LDL.LU.64 R90, [R1+0x270] ;  /* 0x00027000015a7983 */ /* 0x000ee20000300a00 */
[----:B-1----:R-:W-:-:S02]  /*f500*/  IMAD.MOV.U32 R0, RZ, RZ, R73 ;  /* 0x000000ffff007224 */ /* 0x002fc400078e0049 */
[----:B------:R-:W-:Y:S02]  /*f510*/  IMAD.MOV.U32 R162, RZ, RZ, R156 ;  /* 0x000000ffffa27224 */ /* 0x000fe400078e009c */
[----:B------:R-:W-:Y:S02]  /*f520*/  IMAD.MOV.U32 R163, RZ, RZ, R157 ;  /* 0x000000ffffa37224 */ /* 0x000fe400078e009d */
[----:B------:R-:W3:Y:S04]  /*f530*/  LDL.LU.64 R156, [R1+0x240] ;  /* 0x00024000019c7983 */ /* 0x000ee80000300a00 */
[----:B----4-:R-:W-:Y:S04]  /*f540*/  STL [R1+0x1dc], R58 ;  /* 0x0001dc3a01007387 */ /* 0x010fe80000100800 */
[----:B------:R1:W-:Y:S04]  /*f550*/  STL [R1+0x1d0], R0 ;  /* 0x0001d00001007387 */ /* 0x0003e80000100800 */
[----:B--2---:R-:W2:Y:S01]  /*f560*/  LDL.LU.64 R72, [R1+0x200] ;  /* 0x0002000001487983 */ /* 0x004ea20000300a00 */
[----:B-1----:R-:W-:-:S05]  /*f570*/  IMAD.MOV.U32 R0, RZ, RZ, R59 ;  /* 0x000000ffff007224 */ /* 0x002fca00078e003b */
[----:B------:R1:W-:Y:S04]  /*f580*/  STL [R1+0x1d8], R0 ;  /* 0x0001d80001007387 */ /* 0x0003e80000100800 */
[----:B---3--:R3:W-:Y:S01]  /*f590*/  STL [R1+0x1e4], R166 ;  /* 0x0001e4a601007387 */ /* 0x0087e20000100800 */
[----:B-1----:R-:W-:-:S05]  /*f5a0*/  MOV R0, R167 ;  /* 0x000000a700007202 */ /* 0x002fca0000000f00 */
[----:B------:R1:W-:Y:S04]  /*f5b0*/  STL [R1+0x1e0], R0 ;  /* 0x0001e00001007387 */ /* 0x0003e80000100800 */
[----:B---3--:R-:W3:Y:S01]  /*f5c0*/  LDL.LU.64 R166, [R1+0x210] ;  /* 0x0002100001a67983 */ /* 0x008ee20000300a00 */
[----:B-1----:R-:W-:-:S03]  /*f5d0*/  IMAD.MOV.U32 R0, RZ, RZ, R75 ;  /* 0x000000ffff007224 */ /* 0x002fc600078e004b */
[----:B------:R1:W-:Y:S04]  /*f5e0*/  STL [R1+0x1ec], R74 ;  /* 0x0001ec4a01007387 */ /* 0x0003e80000100800 */
[----:B------:R-:W-:Y:S04]  /*f5f0*/  STL [R1+0x1f4], R90 ;  /* 0x0001f45a01007387 */ /* 0x000fe80000100800 */
[----:B------:R4:W-:Y:S04]  /*f600*/  STL [R1+0x1e8], R0 ;  /* 0x0001e80001007387 */ /* 0x0009e80000100800 */
[----:B-1----:R-:W3:Y:S01]  /*f610*/  LDL.LU.64 R74, [R1+0x218] ;  /* 0x00021800014a7983 */ /* 0x002ee20000300a00 */
[----:B----4-:R-:W-:-:S03]  /*f620*/  IMAD.MOV.U32 R0, RZ, RZ, R91 ;  /* 0x000000ffff007224 */ /* 0x010fc600078e005b */
[----:B------:R-:W4:Y:S04]  /*f630*/  LDL.LU.64 R90, [R1+0x220] ;  /* 0x00022000015a7983 */ /* 0x000f280000300a00 */
[----:B------:R2:W-:Y:S02]  /*f640*/  STL [R1+0x1f0], R0 ;  /* 0x0001f00001007387 */ /* 0x0005e40000100800 */
[----:B--2---:R-:W-:Y:S02]  /*f650*/  IMAD.MOV.U32 R0, RZ, RZ, R73 ;  /* 0x000000ffff007224 */ /* 0x004fe400078e0049 */
[----:B------:R-:W-:Y:S04]  /*f660*/  STL [R1+0x1fc], R72 ;  /* 0x0001fc4801007387 */ /* 0x000fe80000100800 */
[----:B------:R1:W-:Y:S04]  /*f670*/  STL [R1+0x1f8], R0 ;  /* 0x0001f80001007387 */ /* 0x0003e80000100800 */
[----:B------:R2:W-:Y:S01]  /*f680*/  STL [R1+0x204], R164 ;  /* 0x000204a401007387 */ /* 0x0005e20000100800 */
[----:B-1----:R-:W-:-:S03]  /*f690*/  IMAD.MOV.U32 R0, RZ, RZ, R165 ;  /* 0x000000ffff007224 */ /* 0x002fc600078e00a5 */
[----:B---3--:R-:W-:Y:S04]  /*f6a0*/  STL [R1+0x20c], R166 ;  /* 0x00020ca601007387 */ /* 0x008fe80000100800 */
[----:B------:R1:W-:Y:S04]  /*f6b0*/  STL [R1+0x200], R0 ;  /* 0x0002000001007387 */ /* 0x0003e80000100800 */
[----:B--2---:R-:W2:Y:S01]  /*f6c0*/  LDL.LU.64 R164, [R1+0x278] ;  /* 0x0002780001a47983 */ /* 0x004ea20000300a00 */
[----:B-1----:R-:W-:-:S03]  /*f6d0*/  MOV R0, R167 ;  /* 0x000000a700007202 */ /* 0x002fc60000000f00 */
[----:B------:R-:W-:Y:S04]  /*f6e0*/  STL [R1+0x214], R74 ;  /* 0x0002144a01007387 */ /* 0x000fe80000100800 */
[----:B------:R1:W-:Y:S04]  /*f6f0*/  STL [R1+0x208], R0 ;  /* 0x0002080001007387 */ /* 0x0003e80000100800 */
[----:B------:R-:W3:Y:S01]  /*f700*/  LDL.LU.64 R166, [R1+0x2b0] ;  /* 0x0002b00001a67983 */ /* 0x000ee20000300a00 */
[----:B-1----:R-:W-:-:S03]  /*f710*/  IMAD.MOV.U32 R0, RZ, RZ, R75 ;  /* 0x000000ffff007224 */ /* 0x002fc600078e004b */
[----:B----4-:R-:W-:Y:S04]  /*f720*/  STL [R1+0x21c], R90 ;  /* 0x00021c5a01007387 */ /* 0x010fe80000100800 */
[----:B------:R1:W-:Y:S02]  /*f730*/  STL [R1+0x210], R0 ;  /* 0x0002100001007387 */ /* 0x0003e40000100800 */
[----:B-1----:R-:W-:-:S05]  /*f740*/  IMAD.MOV.U32 R0, RZ, RZ, R91 ;  /* 0x000000ffff007224 */ /* 0x002fca00078e005b */
[----:B------:R1:W-:Y:S04]  /*f750*/  STL [R1+0x218], R0 ;  /* 0x0002180001007387 */ /* 0x0003e80000100800 */
[----:B------:R-:W-:Y:S04]  /*f760*/  STL [R1+0x224], R88 ;  /* 0x0002245801007387 */ /* 0x000fe80000100800 */
[----:B------:R-:W4:Y:S01]  /*f770*/  LDL.LU.64 R90, [R1+0x2c0] ;  /* 0x0002c000015a7983 */ /* 0x000f220000300a00 */
[----:B-1----:R-:W-:-:S05]  /*f780*/  IMAD.MOV.U32 R0, RZ, RZ, R89 ;  /* 0x000000ffff007224 */ /* 0x002fca00078e0059 */
[----:B------:R1:W-:Y:S04]  /*f790*/  STL [R1+0x220], R0 ;  /* 0x0002200001007387 */ /* 0x0003e80000100800 */
[----:B--2---:R-:W-:Y:S01]  /*f7a0*/  STL [R1+0x22c], R164 ;  /* 0x00022ca401007387 */ /* 0x004fe20000100800 */
[----:B-1----:R-:W-:-:S03]  /*f7b0*/  IMAD.MOV.U32 R0, RZ, RZ, R165 ;  /* 0x000000ffff007224 */ /* 0x002fc600078e00a5 */
[----:B------:R-:W2:Y:S04]  /*f7c0*/  LDL.LU.64 R88, [R1+0x248] ;  /* 0x0002480001587983 */ /* 0x000ea80000300a00 */
[----:B---3--:R-:W-:Y:S04]  /*f7d0*/  STL [R1+0x234], R166 ;  /* 0x000234a601007387 */ /* 0x008fe80000100800 */
[----:B------:R1:W-:Y:S04]  /*f7e0*/  STL [R1+0x228], R0 ;  /* 0x0002280001007387 */ /* 0x0003e80000100800 */
[----:B------:R-:W3:Y:S01]  /*f7f0*/  LDL.LU.64 R72, [R1+0x250] ;  /* 0x0002500001487983 */ /* 0x000ee20000300a00 */
[----:B-1----:R-:W-:Y:S01]  /*f800*/  MOV R0, R167 ;  /* 0x000000a700007202 */ /* 0x002fe20000000f00 */
[----:B------:R-:W-:-:S02]  /*f810*/  IMAD.MOV.U32 R164, RZ, RZ, R160 ;  /* 0x000000ffffa47224 */ /* 0x000fc400078e00a0 */
[----:B------:R-:W-:Y:S02]  /*f820*/  IMAD.MOV.U32 R165, RZ, RZ, R161 ;  /* 0x000000ffffa57224 */ /* 0x000fe400078e00a1 */
[----:B------:R1:W-:Y:S04]  /*f830*/  STL [R1+0x230], R0 ;  /* 0x0002300001007387 */ /* 0x0003e80000100800 */
[----:B------:R4:W-:Y:S04]  /*f840*/  STL [R1+0x23c], R156 ;  /* 0x00023c9c01007387 */ /* 0x0009e80000100800 */
[----:B------:R-:W3:Y:S04]  /*f850*/  LDL.LU.64 R160, [R1+0x258] ;  /* 0x0002580001a07983 */ /* 0x000ee80000300a00 */
[----:B------:R-:W3:Y:S01]  /*f860*/  LDL.LU.64 R74, [R1+0x260] ;  /* 0x00026000014a7983 */ /* 0x000ee20000300a00 */
[----:B-1----:R-:W-:Y:S01]  /*f870*/  MOV R0, R157 ;  /* 0x0000009d00007202 */ /* 0x002fe20000000f00 */
[----:B------:R-:W-:-:S02]  /*f880*/  IMAD.MOV.U32 R166, RZ, RZ, R162 ;  /* 0x000000ffffa67224 */ /* 0x000fc400078e00a2 */
[----:B------:R-:W-:Y:S02]  /*f890*/  IMAD.MOV.U32 R167, RZ, RZ, R163 ;  /* 0x000000ffffa77224 */ /* 0x000fe400078e00a3 */
[----:B------:R-:W3:Y:S01]  /*f8a0*/  LDL.LU.64 R162, [R1+0x2b8] ;  /* 0x0002b80001a27983 */ /* 0x000ee20000300a00 */
[----:B----4-:R-:W-:Y:S02]  /*f8b0*/  IMAD.MOV.U32 R156, RZ, RZ, R158 ;  /* 0x000000ffff9c7224 */ /* 0x010fe400078e009e */
[----:B------:R-:W-:Y:S01]  /*f8c0*/  IMAD.MOV.U32 R157, RZ, RZ, R159 ;  /* 0x000000ffff9d7224 */ /* 0x000fe200078e009f */
[----:B------:R1:W-:Y:S04]  /*f8d0*/  STL [R1+0x238], R0 ;  /* 0x0002380001007387 */ /* 0x0003e80000100800 */
[----:B--2---:R2:W-:Y:S01]  /*f8e0*/  STL [R1+0x244], R88 ;  /* 0x0002445801007387 */ /* 0x0045e20000100800 */
[----:B-1----:R-:W-:-:S03]  /*f8f0*/  IMAD.MOV.U32 R0, RZ, RZ, R89 ;  /* 0x000000ffff007224 */ /* 0x002fc600078e0059 */
[----:B------:R-:W4:Y:S04]  /*f900*/  LDL.LU.64 R158, [R1+0x290] ;  /* 0x00029000019e7983 */ /* 0x000f280000300a00 */
[----:B--2---:R-:W2:Y:S04]  /*f910*/  LDL.LU.64 R88, [R1+0x268] ;  /* 0x0002680001587983 */ /* 0x004ea80000300a00 */
[----:B------:R3:W-:Y:S02]  /*f920*/  STL [R1+0x240], R0 ;  /* 0x0002400001007387 */ /* 0x0007e40000100800 */
[----:B---3--:R-:W-:-:S02]  /*f930*/  IMAD.MOV.U32 R0, RZ, RZ, R73 ;  /* 0x000000ffff007224 */ /* 0x008fc400078e0049 */
[----:B------:R-:W-:Y:S04]  /*f940*/  STL [R1+0x24c], R72 ;  /* 0x00024c4801007387 */ /* 0x000fe80000100800 */
[----:B------:R1:W-:Y:S02]  /*f950*/  STL [R1+0x248], R0 ;  /* 0x0002480001007387 */ /* 0x0003e40000100800 */
[----:B-1----:R-:W-:Y:S02]  /*f960*/  MOV R0, R161 ;  /* 0x000000a100007202 */ /* 0x002fe40000000f00 */
[----:B------:R-:W-:Y:S04]  /*f970*/  STL [R1+0x254], R160 ;  /* 0x000254a001007387 */ /* 0x000fe80000100800 */
[----:B------:R1:W-:Y:S04]  /*f980*/  STL [R1+0x250], R0 ;  /* 0x0002500001007387 */ /* 0x0003e80000100800 */
[----:B------:R-:W-:Y:S04]  /*f990*/  STL [R1+0x25c], R74 ;  /* 0x00025c4a01007387 */ /* 0x000fe80000100800 */
[----:B------:R-:W3:Y:S01]  /*f9a0*/  LDL.LU.64 R58, [R1+0x280] ;  /* 0x00028000013a7983 */ /* 0x000ee20000300a00 */
[----:B-1----:R-:W-:-:S03]  /*f9b0*/  IMAD.MOV.U32 R0, RZ, RZ, R75 ;  /* 0x000000ffff007224 */ /* 0x002fc600078e004b */
[----:B------:R-:W3:Y:S04]  /*f9c0*/  LDL.LU.64 R72, [R1+0x288] ;  /* 0x0002880001487983 */ /* 0x000ee80000300a00 */
[----:B------:R-:W3:Y:S04]  /*f9d0*/  LDL.LU.64 R160, [R1+0x440] ;  /* 0x0004400001a07983 */ /* 0x000ee80000300a00 */
[----:B--2---:R-:W-:Y:S04]  /*f9e0*/  STL [R1+0x264], R88 ;  /* 0x0002645801007387 */ /* 0x004fe80000100800 */
[----:B------:R1:W-:Y:S02]  /*f9f0*/  STL [R1+0x258], R0 ;  /* 0x0002580001007387 */ /* 0x0003e40000100800 */
[----:B-1----:R-:W-:-:S05]  /*fa00*/  IMAD.MOV.U32 R0, RZ, RZ, R89 ;  /* 0x000000ffff007224 */ /* 0x002fca00078e0059 */
[----:B------:R1:W-:Y:S04]  /*fa10*/  STL [R1+0x260], R0 ;  /* 0x0002600001007387 */ /* 0x0003e80000100800 */
[----:B------:R2:W-:Y:S01]  /*fa20*/  STL [R1+0x26c], R162 ;  /* 0x00026ca201007387 */ /* 0x0005e20000100800 */
[----:B-1----:R-:W-:-:S03]  /*fa30*/  IMAD.MOV.U32 R0, RZ, RZ, R163 ;  /* 0x000000ffff007224 */ /* 0x002fc600078e00a3 */
[----:B------:R-:W-:Y:S04]  /*fa40*/  STL [R1+0x274], R90 ;  /* 0x0002745a01007387 */ /* 0x000fe80000100800 */
[----:B------:R1:W-:Y:S04]  /*fa50*/  STL [R1+0x268], R0 ;  /* 0x0002680001007387 */ /* 0x0003e80000100800 */
[----:B--2---:R-:W2:Y:S04]  /*fa60*/  LDL.LU.64 R162, [R1+0x2a8] ;  /* 0x0002a80001a27983 */ /* 0x004ea80000300a00 */
[----:B------:R-:W2:Y:S01]  /*fa70*/  LDL.LU.64 R74, [R1+0x298] ;  /* 0x00029800014a7983 */ /* 0x000ea20000300a00 */
[----:B-1----:R-:W-:-:S05]  /*fa80*/  IMAD.MOV.U32 R0, RZ, RZ, R91 ;  /* 0x000000ffff007224 */ /* 0x002fca00078e005b */
[----:B------:R1:W-:Y:S04]  /*fa90*/  STL [R1+0x270], R0 ;  /* 0x0002700001007387 */ /* 0x0003e80000100800 */
[----:B---3--:R-:W-:Y:S04]  /*faa0*/  STL [R1+0x27c], R58 ;  /* 0x00027c3a01007387 */ /* 0x008fe80000100800 */
[----:B------:R-:W3:Y:S01]  /*fab0*/  LDL.LU.64 R88, [R1+0x2a0] ;  /* 0x0002a00001587983 */ /* 0x000ee20000300a00 */
[----:B-1----:R-:W-:-:S03]  /*fac0*/  MOV R0, R59 ;  /* 0x0000003b00007202 */ /* 0x002fc60000000f00 */
[----:B------:R-:W3:Y:S04]  /*fad0*/  LDL.LU.64 R90, [R1+0x3d8] ;  /* 0x0003d800015a7983 */ /* 0x000ee80000300a00 */
[----:B------:R1:W-:Y:S04]  /*fae0*/  STL [R1+0x278], R0 ;  /* 0x0002780001007387 */ /* 0x0003e80000100800 */
[----:B------:R4:W-:Y:S01]  /*faf0*/  STL [R1+0x284], R72 ;  /* 0x0002844801007387 */ /* 0x0009e20000100800 */
[----:B-1----:R-:W-:-:S03]  /*fb00*/  IMAD.MOV.U32 R0, RZ, RZ, R73 ;  /* 0x000000ffff007224 */ /* 0x002fc600078e0049 */
[----:B----4-:R-:W-:Y:S04]  /*fb10*/  STL [R1+0x28c], R158 ;  /* 0x00028c9e01007387 */ /* 0x010fe80000100800 */
[----:B------:R1:W-:Y:S04]  /*fb20*/  STL [R1+0x280], R0 ;  /* 0x0002800001007387 */ /* 0x0003e80000100800 */
[----:B------:R-:W4:Y:S01]  /*fb30*/  LDL.LU.64 R72, [R1+0x438] ;  /* 0x0004380001487983 */ /* 0x000f220000300a00 */
[----:B-1----:R-:W-:-:S05]  /*fb40*/  IMAD.MOV.U32 R0, RZ, RZ, R159 ;  /* 0x000000ffff007224 */ /* 0x002fca00078e009f */
[----:B------:R2:W-:Y:S04]  /*fb50*/  STL [R1+0x288], R0 ;  /* 0x0002880001007387 */ /* 0x0005e80000100800 */
[----:B------:R-:W4:Y:S01]  /*fb60*/  LDL.LU.64 R158, [R1+0x448] ;  /* 0x00044800019e7983 */ /* 0x000f220000300a00 */
[----:B--2---:R-:W-:-:S03]  /*fb70*/  IMAD.MOV.U32 R0, RZ, RZ, R75 ;  /* 0x000000ffff007224 */ /* 0x004fc600078e004b */
[----:B------:R-:W-:Y:S04]  /*fb80*/  STL [R1+0x294], R74 ;  /* 0x0002944a01007387 */ /* 0x000fe80000100800 */
[----:B---3--:R-:W-:Y:S04]  /*fb90*/  STL [R1+0x29c], R88 ;  /* 0x00029c5801007387 */ /* 0x008fe80000100800 */
[----:B------:R1:W-:Y:S02]  /*fba0*/  STL [R1+0x290], R0 ;  /* 0x0002900001007387 */ /* 0x0003e40000100800 */
[----:B-1----:R-:W-:-:S05]  /*fbb0*/  IMAD.MOV.U32 R0, RZ, RZ, R89 ;  /* 0x000000ffff007224 */ /* 0x002fca00078e0059 */
[----:B------:R1:W-:Y:S04]  /*fbc0*/  STL [R1+0x298], R0 ;  /* 0x0002980001007387 */ /* 0x0003e80000100800 */
[----:B------:R2:W-:Y:S01]  /*fbd0*/  STL [R1+0x2a4], R162 ;  /* 0x0002a4a201007387 */ /* 0x0005e20000100800 */
[----:B-1----:R-:W-:-:S03]  /*fbe0*/  MOV R0, R163 ;  /* 0x000000a300007202 */ /* 0x002fc60000000f00 */
[----:B------:R-:W-:Y:S04]  /*fbf0*/  STL [R1+0x2ac], R160 ;  /* 0x0002aca001007387 */ /* 0x000fe80000100800 */
[----:B------:R1:W-:Y:S04]  /*fc00*/  STL [R1+0x2a0], R0 ;  /* 0x0002a00001007387 */ /* 0x0003e80000100800 */
[----:B------:R-:W3:Y:S04]  /*fc10*/  LDL.LU.64 R74, [R1+0x450] ;  /* 0x00045000014a7983 */ /* 0x000ee80000300a00 */
[----:B--2---:R-:W2:Y:S01]  /*fc20*/  LDL.LU.64 R162, [R1+0x458] ;  /* 0x0004580001a27983 */ /* 0x004ea20000300a00 */
[----:B-1----:R-:W-:-:S05]  /*fc30*/  IMAD.MOV.U32 R0, RZ, RZ, R161 ;  /* 0x000000ffff007224 */ /* 0x002fca00078e00a1 */
[----:B------:R1:W-:Y:S04]  /*fc40*/  STL [R1+0x2a8], R0 ;  /* 0x0002a80001007387 */ /* 0x0003e80000100800 */
[----:B----4-:R-:W-:Y:S04]  /*fc50*/  STL [R1+0x2b4], R72 ;  /* 0x0002b44801007387 */ /* 0x010fe80000100800 */
[----:B------:R-:W4:Y:S01]  /*fc60*/  LDL.LU.64 R88, [R1+0x3d0] ;  /* 0x0003d00001587983 */ /* 0x000f220000300a00 */
[----:B-1----:R-:W-:Y:S02]  /*fc70*/  IMAD.MOV.U32 R0, RZ, RZ, R73 ;  /* 0x000000ffff007224 */ /* 0x002fe400078e0049 */
[----:B------:R-:W-:-:S02]  /*fc80*/  IMAD.MOV.U32 R160, RZ, RZ, R156 ;  /* 0x000000ffffa07224 */ /* 0x000fc400078e009c */
[----:B------:R-:W-:Y:S02]  /*fc90*/  IMAD.MOV.U32 R161, RZ, RZ, R157 ;  /* 0x000000ffffa17224 */ /* 0x000fe400078e009d */
[----:B------:R-:W2:Y:S04]  /*fca0*/  LDL.LU.64 R156, [R1+0x3c8] ;  /* 0x0003c800019c7983 */ /* 0x000ea80000300a00 */
[----:B------:R1:W-:Y:S04]  /*fcb0*/  STL [R1+0x2b0], R0 ;  /* 0x0002b00001007387 */ /* 0x0003e80000100800 */
[----:B------:R1:W-:Y:S02]  /*fcc0*/  STL [R1+0x2bc], R158 ;  /* 0x0002bc9e01007387 */ /* 0x0003e40000100800 */
[----:B-1----:R-:W-:-:S02]  /*fcd0*/  MOV R0, R159 ;  /* 0x0000009f00007202 */ /* 0x002fc40000000f00 */
[----:B------:R-:W-:Y:S04]  /*fce0*/  STL [R1+0x2c4], R90 ;  /* 0x0002c45a01007387 */ /* 0x000fe80000100800 */
[----:B------:R1:W-:Y:S01]  /*fcf0*/  STL [R1+0x2b8], R0 ;  /* 0x0002b80001007387 */ /* 0x0003e20000100800 */
[----:B------:R-:W-:Y:S02]  /*fd00*/  IMAD.MOV.U32 R158, RZ, RZ, R132 ;  /* 0x000000ffff9e7224 */ /* 0x000fe400078e0084 */
[----:B------:R-:W-:Y:S02]  /*fd10*/  IMAD.MOV.U32 R159, RZ, RZ, R133 ;  /* 0x000000ffff9f7224 */ /* 0x000fe400078e0085 */
[----:B------:R-:W2:Y:S01]  /*fd20*/  LDL.LU.64 R132, [R1+0x460] ;  /* 0x0004600001847983 */ /* 0x000ea20000300a00 */
[----:B-1----:R-:W-:-:S05]  /*fd30*/  IMAD.MOV.U32 R0, RZ, RZ, R91 ;  /* 0x000000ffff007224 */ /* 0x002fca00078e005b */
[----:B------:R1:W-:Y:S04]  /*fd40*/  STL [R1+0x2c0], R0 ;  /* 0x0002c00001007387 */ /* 0x0003e80000100800 */
[----:B---3--:R-:W-:Y:S04]  /*fd50*/  STL [R1+0x2cc], R74 ;  /* 0x0002cc4a01007387 */ /* 0x008fe80000100800 */
[----:B------:R-:W3:Y:S01]  /*fd60*/  LDL.LU.64 R90, [R1+0x3c0] ;  /* 0x0003c000015a7983 */ /* 0x000ee20000300a00 */
[----:B-1----:R-:W-:-:S03]  /*fd70*/  IMAD.MOV.U32 R0, RZ, RZ, R75 ;  /* 0x000000ffff007224 */ /* 0x002fc600078e004b */
[----:B----4-:R-:W-:Y:S04]  /*fd80*/  STL [R1+0x2d4], R88 ;  /* 0x0002d45801007387 */ /* 0x010fe80000100800 */
[----:B------:R1:W-:Y:S02]  /*fd90*/  STL [R1+0x2c8], R0 ;  /* 0x0002c80001007387 */ /* 0x0003e40000100800 */
[----:B-1----:R-:W-:-:S05]  /*fda0*/  MOV R0, R89 ;  /* 0x0000005900007202 */ /* 0x002fca0000000f00 */
[----:B------:R1:W-:Y:S04]  /*fdb0*/  STL [R1+0x2d0], R0 ;  /* 0x0002d00001007387 */ /* 0x0003e80000100800 */
[----:B--2---:R-:W-:Y:S01]  /*fdc0*/  STL [R1+0x2dc], R162 ;  /* 0x0002dca201007387 */ /* 0x004fe20000100800 */
[----:B-1----:R-:W-:-:S03]  /*fdd0*/  IMAD.MOV.U32 R0, RZ, RZ, R163 ;  /* 0x000000ffff007224 */ /* 0x002fc600078e00a3 */
[----:B------:R-:W-:Y:S04]  /*fde0*/  STL [R1+0x2e4], R156 ;  /* 0x0002e49c01007387 */ /* 0x000fe80000100800 */
[----:B------:R1:W-:Y:S02]  /*fdf0*/  STL [R1+0x2d8], R0 ;  /* 0x0002d80001007387 */ /* 0x0003e40000100800 */
[----:B-1----:R-:W-:-:S05]  /*fe00*/  IMAD.MOV.U32 R0, RZ, RZ, R157 ;  /* 0x000000ffff007224 */ /* 0x002fca00078e009d */
[----:B------:R1:W-:Y:S01]  /*fe10*/  STL [R1+0x2e0], R0 ;  /* 0x0002e00001007387 */ /* 0x0003e20000100800 */
[----:B------:R-:W-:-:S03]  /*fe20*/  IMAD.MOV.U32 R162, RZ, RZ, R158 ;  /* 0x000000ffffa27224 */ /* 0x000fc600078e009e */
[----:B------:R-:W-:Y:S01]  /*fe30*/  STL [R1+0x2ec], R132 ;  /* 0x0002ec8401007387 */ /* 0x000fe20000100800 */
[----:B-1----:R-:W-:Y:S01]  /*fe40*/  MOV R0, R133 ;  /* 0x0000008500007202 */ /* 0x002fe20000000f00 */
[----:B------:R-:W-:-:S04]  /*fe50*/  IMAD.MOV.U32 R163, RZ, RZ, R159 ;  /* 0x000000ffffa37224 */ /* 0x000fc800078e009f */
[----:B------:R1:W-:Y:S01]  /*fe60*/  STL [R1+0x2e8], R0 ;  /* 0x0002e80001007387 */ /* 0x0003e20000100800 */
[----:B------:R-:W-:Y:S02]  /*fe70*/  IMAD.MOV.U32 R156, RZ, RZ, R60 ;  /* 0x000000ffff9c7224 */ /* 0x000fe400078e003c */
[----:B------:R-:W-:Y:S01]  /*fe80*/  IMAD.MOV.U32 R157, RZ, RZ, R61 ;  /* 0x000000ffff9d7224 */ /* 0x000fe200078e003d */
[----:B---3--:R-:W-:Y:S04]  /*fe90*/  STL [R1+0x2f4], R90 ;  /* 0x0002f45a01007387 */ /* 0x008fe80000100800 */
[----:B------:R-:W2:Y:S01]  /*fea0*/  LDL.LU.64 R158, [R1+0x3a8] ;  /* 0x0003a800019e7983 */ /* 0x000ea20000300a00 */
[----:B-1----:R-:W-:-:S03]  /*feb0*/  IMAD.MOV.U32 R0, RZ, RZ, R91 ;  /* 0x000000ffff007224 */ /* 0x002fc600078e005b */
[----:B------:R-:W3:Y:S04]  /*fec0*/  LDL.LU.64 R132, [R1+0x480] ;  /* 0x0004800001847983 */ /* 0x000ee80000300a00 */
[----:B------:R-:W4:Y:S04]  /*fed0*/  LDL.LU.64 R60, [R1+0x3a0] ;  /* 0x0003a000013c7983 */ /* 0x000f280000300a00 */
[----:B------:R-:W-:Y:S04]  /*fee0*/  STL [R1+0x2fc], R164 ;  /* 0x0002fca401007387 */ /* 0x000fe80000100800 */
[----:B------:R1:W-:Y:S02]  /*fef0*/  STL [R1+0x2f0], R0 ;  /* 0x0002f00001007387 */ /* 0x0003e40000100800 */
[----:B-1----:R-:W-:-:S05]  /*ff00*/  IMAD.MOV.U32 R0, RZ, RZ, R165 ;  /* 0x000000ffff007224 */ /* 0x002fca00078e00a5 */
[----:B------:R1:W-:Y:S04]  /*ff10*/  STL [R1+0x2f8], R0 ;  /* 0x0002f80001007387 */ /* 0x0003e80000100800 */
[----:B------:R-:W-:Y:S01]  /*ff20*/  STL [R1+0x304], R166 ;  /* 0x000304a601007387 */ /* 0x000fe20000100800 */
[----:B-1----:R-:W-:-:S03]  /*ff30*/  MOV R0, R167 ;  /* 0x000000a700007202 */ /* 0x002fc60000000f00 */
[----:B------:R-:W-:Y:S04]  /*ff40*/  STL [R1+0x30c], R160 ;  /* 0x00030ca001007387 */ /* 0x000fe80000100800 */
[----:B------:R1:W-:Y:S02]  /*ff50*/  STL [R1+0x300], R0 ;  /* 0x0003000001007387 */ /* 0x0003e40000100800 */
[----:B-1----:R-:W-:-:S05]  /*ff60*/  IMAD.MOV.U32 R0, RZ, RZ, R161 ;  /* 0x000000ffff007224 */ /* 0x002fca00078e00a1 */
[----:B------:R1:W-:Y:S04]  /*ff70*/  STL [R1+0x308], R0 ;  /* 0x0003080001007387 */ /* 0x0003e80000100800 */
[----:B------:R-:W-:Y:S04]  /*ff80*/  STL [R1+0x314], R162 ;  /* 0x000314a201007387 */ /* 0x000fe80000100800 */
[----:B------:R-:W4:Y:S01]  /*ff90*/  LDL.LU.64 R160, [R1+0x488] ;  /* 0x0004880001a07983 */ /* 0x000f220000300a00 */
[----:B-1----:R-:W-:-:S05]  /*ffa0*/  IMAD.MOV.U32 R0, RZ, RZ, R163 ;  /* 0x000000ffff007224 */ /* 0x002fca00078e00a3 */
[----:B------:R1:W-:Y:S04]  /*ffb0*/  STL [R1+0x310], R0 ;  /* 0x0003100001007387 */ /* 0x0003e80000100800 */
[----:B------:R-:W-:Y:S01]  /*ffc0*/  STL [R1+0x31c], R156 ;  /* 0x00031c9c01007387 */ /* 0x000fe20000100800 */
[----:B-1----:R-:W-:Y:S01]  /*ffd0*/  IMAD.MOV.U32 R0, RZ, RZ, R157 ;  /* 0x000000ffff007224 */ /* 0x002fe200078e009d */
[----:B------:R-:W-:Y:S01]  /*ffe0*/  MOV R162, R134 ;  /* 0x0000008600a27202 */ /* 0x000fe20000000f00 */
[----:B------:R-:W-:Y:S01]  /*fff0*/  IMAD.MOV.U32 R163, RZ, RZ, R135 ;  /* 0x000000ffffa37224 */ /* 0x000fe200078e0087 */
[----:B--2---:R-:W-:Y:S04]  /*10000*/  STL [R1+0x324], R158 ;  /* 0x0003249e01007387 */ /* 0x004fe80000100800 */
[----:B------:R1:W-:Y:S04]  /*10010*/  STL [R1+0x318], R0 ;  /* 0x0003180001007387 */ /* 0x0003e80000100800 */
[----:B------:R-:W2:Y:S04]  /*10020*/  LDL.LU.64 R164, [R1+0x398] ;  /* 0x0003980001a47983 */ /* 0x000ea80000300a00 */
[----:B------:R-:W2:Y:S01]  /*10030*/  LDL.LU.64 R166, [R1+0x430] ;  /* 0x0004300001a67983 */ /* 0x000ea20000300a00 */
[----:B-1----:R-:W-:-:S03]  /*10040*/  IMAD.MOV.U32 R0, RZ, RZ, R159 ;  /* 0x000000ffff007224 */ /* 0x002fc600078e009f */
[----:B------:R-:W2:Y:S04]  /*10050*/  LDL.LU.64 R156, [R1+0x390] ;  /* 0x00039000019c7983 */ /* 0x000ea80000300a00 */
[----:B---3--:R-:W-:Y:S04]  /*10060*/  STL [R1+0x32c], R132 ;  /* 0x00032c8401007387 */ /* 0x008fe80000100800 */
[----:B------:R1:W-:Y:S04]  /*10070*/  STL [R1+0x320], R0 ;  /* 0x0003200001007387 */ /* 0x0003e80000100800 */
[----:B------:R-:W3:Y:S04]  /*10080*/  LDL.LU.64 R158, [R1+0x428] ;  /* 0x00042800019e7983 */ /* 0x000ee80000300a00 */
[----:B------:R-:W3:Y:S01]  /*10090*/  LDL.LU.64 R134, [R1+0x388] ;  /* 0x0003880001867983 */ /* 0x000ee20000300a00 */
[----:B-1----:R-:W-:-:S02]  /*100a0*/  IMAD.MOV.U32 R0, RZ, RZ, R133 ;  /* 0x000000ffff007224 */ /* 0x002fc400078e0085 */
[----:B------:R-:W-:-:S03]  /*100b0*/  IMAD.MOV.U32 R132, RZ, RZ, R148 ;  /* 0x000000ffff847224 */ /* 0x000fc600078e0094 */
[----:B------:R1:W-:Y:S01]  /*100c0*/  STL [R1+0x328], R0 ;  /* 0x0003280001007387 */ /* 0x0003e20000100800 */
[----:B------:R-:W-:Y:S01]  /*100d0*/  IMAD.MOV.U32 R133, RZ, RZ, R149 ;  /* 0x000000ffff857224 */ /* 0x000fe200078e0095 */
[----:B------:R-:W-:Y:S01]  /*100e0*/  MOV R148, R146 ;  /* 0x0000009200947202 */ /* 0x000fe20000000f00 */
[----:B------:R-:W-:Y:S01]  /*100f0*/  IMAD.MOV.U32 R149, RZ, RZ, R147 ;  /* 0x000000ffff957224 */ /* 0x000fe200078e0093 */
[----:B----4-:R4:W-:Y:S04]  /*10100*/  STL [R1+0x334], R60 ;  /* 0x0003343c01007387 */ /* 0x0109e80000100800 */
[----:B------:R-:W3:Y:S01]  /*10110*/  LDL.LU.64 R146, [R1+0x420] ;  /* 0x0004200001927983 */ /* 0x000ee20000300a00 */
[----:B-1----:R-:W-:-:S05]  /*10120*/  IMAD.MOV.U32 R0, RZ, RZ, R61 ;  /* 0x000000ffff007224 */ /* 0x002fca00078e003d */
[----:B------:R1:W-:Y:S01]  /*10130*/  STL [R1+0x330], R0 ;  /* 0x0003300001007387 */ /* 0x0003e20000100800 */
[----:B----4-:R-:W-:Y:S02]  /*10140*/  IMAD.MOV.U32 R60, RZ, RZ, R138 ;  /* 0x000000ffff3c7224 */ /* 0x010fe400078e008a */
[----:B------:R-:W-:Y:S01]  /*10150*/  IMAD.MOV.U32 R61, RZ, RZ, R139 ;  /* 0x000000ffff3d7224 */ /* 0x000fe200078e008b */
[----:B------:R4:W-:Y:S04]  /*10160*/  STL [R1+0x33c], R160 ;  /* 0x00033ca001007387 */ /* 0x0009e80000100800 */
[----:B------:R-:W3:Y:S01]  /*10170*/  LDL.LU.64 R138, [R1+0x380] ;  /* 0x00038000018a7983 */ /* 0x000ee20000300a00 */
[----:B-1----:R-:W-:-:S03]  /*10180*/  MOV R0, R161 ;  /* 0x000000a100007202 */ /* 0x002fc60000000f00 */
[----:B----4-:R-:W4:Y:S04]  /*10190*/  LDL.LU.64 R160, [R1+0x418] ;  /* 0x0004180001a07983 */ /* 0x010f280000300a00 */
[----:B------:R2:W-:Y:S02]  /*101a0*/  STL [R1+0x338], R0 ;  /* 0x0003380001007387 */ /* 0x0005e40000100800 */
[----:B--2---:R-:W-:Y:S02]  /*101b0*/  IMAD.MOV.U32 R0, RZ, RZ, R165 ;  /* 0x000000ffff007224 */ /* 0x004fe400078e00a5 */
[----:B------:R-:W-:Y:S04]  /*101c0*/  STL [R1+0x344], R164 ;  /* 0x000344a401007387 */ /* 0x000fe80000100800 */
[----:B------:R-:W-:Y:S04]  /*101d0*/  STL [R1+0x34c], R166 ;  /* 0x00034ca601007387 */ /* 0x000fe80000100800 */
[----:B------:R1:W-:Y:S04]  /*101e0*/  STL [R1+0x340], R0 ;  /* 0x0003400001007387 */ /* 0x0003e80000100800 */
[----:B------:R-:W-:Y:S01]  /*101f0*/  STL [R1+0x354], R156 ;  /* 0x0003549c01007387 */ /* 0x000fe20000100800 */
[----:B-1----:R-:W-:-:S05]  /*10200*/  IMAD.MOV.U32 R0, RZ, RZ, R167 ;  /* 0x000000ffff007224 */ /* 0x002fca00078e00a7 */
[----:B------:R1:W-:Y:S02]  /*10210*/  STL [R1+0x348], R0 ;  /* 0x0003480001007387 */ /* 0x0003e40000100800 */
[----:B-1----:R-:W-:-:S05]  /*10220*/  IMAD.MOV.U32 R0, RZ, RZ, R157 ;  /* 0x000000ffff007224 */ /* 0x002fca00078e009d */
[----:B------:R1:W-:Y:S04]  /*10230*/  STL [R1+0x350], R0 ;  /* 0x0003500001007387 */ /* 0x0003e80000100800 */
[----:B---3--:R-:W-:Y:S01]  /*10240*/  STL [R1+0x35c], R158 ;  /* 0x00035c9e01007387 */ /* 0x008fe20000100800 */
[----:B-1----:R-:W-:-:S05]  /*10250*/  IMAD.MOV.U32 R0, RZ, RZ, R159 ;  /* 0x000000ffff007224 */ /* 0x002fca00078e009f */
[----:B------:R1:W-:Y:S04]  /*10260*/  STL [R1+0x358], R0 ;  /* 0x0003580001007387 */ /* 0x0003e80000100800 */
[----:B------:R-:W-:Y:S01]  /*10270*/  STL [R1+0x364], R134 ;  /* 0x0003648601007387 */ /* 0x000fe20000100800 */
[----:B-1----:R-:W-:-:S05]  /*10280*/  IMAD.MOV.U32 R0, RZ, RZ, R135 ;  /* 0x000000ffff007224 */ /* 0x002fca00078e0087 */
[----:B------:R1:W-:Y:S04]  /*10290*/  STL [R1+0x360], R0 ;  /* 0x0003600001007387 */ /* 0x0003e80000100800 */
[----:B------:R-:W-:Y:S01]  /*102a0*/  STL [R1+0x36c], R146 ;  /* 0x00036c9201007387 */ /* 0x000fe20000100800 */
[----:B-1----:R-:W-:-:S03]  /*102b0*/  IMAD.MOV.U32 R0, RZ, RZ, R147 ;  /* 0x000000ffff007224 */ /* 0x002fc600078e0093 */
[----:B------:R-:W-:Y:S04]  /*102c0*/  STL [R1+0x374], R138 ;  /* 0x0003748a01007387 */ /* 0x000fe80000100800 */
[----:B------:R1:W-:Y:S01]  /*102d0*/  STL [R1+0x368], R0 ;  /* 0x0003680001007387 */ /* 0x0003e20000100800 */
[----:B------:R-:W-:Y:S02]  /*102e0*/  IMAD.MOV.U32 R158, RZ, RZ, R148 ;  /* 0x000000ffff9e7224 */ /* 0x000fe400078e0094 */
[----:B------:R-:W-:Y:S01]  /*102f0*/  IMAD.MOV.U32 R159, RZ, RZ, R149 ;  /* 0x000000ffff9f7224 */ /* 0x000fe200078e0095 */
[----:B----4-:R-:W-:Y:S01]  /*10300*/  STL [R1+0x37c], R160 ;  /* 0x00037ca001007387 */ /* 0x010fe20000100800 */
[----:B------:R-:W-:Y:S01]  /*10310*/  IMAD.MOV.U32 R148, RZ, RZ, R60 ;  /* 0x000000ffff947224 */ /* 0x000fe200078e003c */
[----:B-1----:R-:W-:Y:S01]  /*10320*/  MOV R0, R139 ;  /* 0x0000008b00007202 */ /* 0x002fe20000000f00 */
[----:B------:R-:W-:Y:S01]  /*10330*/  IMAD.MOV.U32 R149, RZ, RZ, R61 ;  /* 0x000000ffff957224 */ /* 0x000fe200078e003d */
[----:B------:R-:W-:Y:S01]  /*10340*/  MOV R134, R150 ;  /* 0x0000009600867202 */ /* 0x000fe20000000f00 */
[----:B------:R-:W-:-:S02]  /*10350*/  IMAD.MOV.U32 R135, RZ, RZ, R151 ;  /* 0x000000ffff877224 */ /* 0x000fc400078e0097 */
[----:B------:R1:W-:Y:S01]  /*10360*/  STL [R1+0x370], R0 ;  /* 0x0003700001007387 */ /* 0x0003e20000100800 */
[----:B------:R-:W-:Y:S01]  /*10370*/  MOV R156, R132 ;  /* 0x00000084009c7202 */ /* 0x000fe20000000f00 */
[----:B------:R-:W-:Y:S02]  /*10380*/  IMAD.MOV.U32 R157, RZ, RZ, R133 ;  /* 0x000000ffff9d7224 */ /* 0x000fe400078e0085 */
[----:B------:R-:W2:Y:S04]  /*10390*/  LDL.LU.64 R60, [R1+0x590] ;  /* 0x00059000013c7983 */ /* 0x000ea80000300a00 */
[----:B------:R-:W3:Y:S01]  /*103a0*/  LDL.LU.64 R150, [R1+0x4f0] ;  /* 0x0004f00001967983 */ /* 0x000ee20000300a00 */
[----:B-1----:R-:W-:-:S03]  /*103b0*/  IMAD.MOV.U32 R0, RZ, RZ, R161 ;  /* 0x000000ffff007224 */ /* 0x002fc600078e00a1 */
[----:B------:R-:W4:Y:S04]  /*103c0*/  LDL.LU.64 R146, [R1+0x678] ;  /* 0x0006780001927983 */ /* 0x000f280000300a00 */
[----:B------:R-:W2:Y:S04]  /*103d0*/  LDL.LU.64 R132, [R1+0x4e8] ;  /* 0x0004e80001847983 */ /* 0x000ea80000300a00 */
[----:B------:R-:W3:Y:S04]  /*103e0*/  LDL.LU.64 R138, [R1+0x670] ;  /* 0x00067000018a7983 */ /* 0x000ee80000300a00 */
[----:B------:R-:W3:Y:S04]  /*103f0*/  LDL.LU.64 R90, [R1+0x400] ;  /* 0x00040000015a7983 */ /* 0x000ee80000300a00 */
[----:B------:R1:W-:Y:S04]  /*10400*/  STL [R1+0x378], R0 ;  /* 0x0003780001007387 */ /* 0x0003e80000100800 */
[----:B------:R1:W-:Y:S02]  /*10410*/  STL [R1+0x384], R94 ;  /* 0x0003845e01007387 */ /* 0x0003e40000100800 */
[----:B-1----:R-:W-:-:S02]  /*10420*/  IMAD.MOV.U32 R0, RZ, RZ, R95 ;  /* 0x000000ffff007224 */ /* 0x002fc400078e005f */
[----:B------:R-:W-:Y:S04]  /*10430*/  STL [R1+0x38c], R162 ;  /* 0x00038ca201007387 */ /* 0x000fe80000100800 */
[----:B------:R1:W-:Y:S01]  /*10440*/  STL [R1+0x380], R0 ;  /* 0x0003800001007387 */ /* 0x0003e20000100800 */
[----:B------:R-:W-:Y:S02]  /*10450*/  IMAD.MOV.U32 R94, RZ, RZ, R144 ;  /* 0x000000ffff5e7224 */ /* 0x000fe400078e0090 */
[----:B------:R-:W-:Y:S02]  /*10460*/  IMAD.MOV.U32 R95, RZ, RZ, R145 ;  /* 0x000000ffff5f7224 */ /* 0x000fe400078e0091 */
[----:B------:R-:W4:Y:S01]  /*10470*/  LDL.LU.64 R144, [R1+0x4a8] ;  /* 0x0004a80001907983 */ /* 0x000f220000300a00 */
[----:B-1----:R-:W-:-:S05]  /*10480*/  MOV R0, R163 ;  /* 0x000000a300007202 */ /* 0x002fca0000000f00 */
[----:B------:R1:W-:Y:S04]  /*10490*/  STL [R1+0x388], R0 ;  /* 0x0003880001007387 */ /* 0x0003e80000100800 */
[----:B------:R-:W-:Y:S01]  /*104a0*/  STL [R1+0x394], R156 ;  /* 0x0003949c01007387 */ /* 0x000fe20000100800 */
[----:B-1----:R-:W-:-:S05]  /*104b0*/  IMAD.MOV.U32 R0, RZ, RZ, R157 ;  /* 0x000000ffff007224 */ /* 0x002fca00078e009d */
[----:B------:R1:W-:Y:S04]  /*104c0*/  STL [R1+0x390], R0 ;  /* 0x0003900001007387 */ /* 0x0003e80000100800 */
[----:B------:R-:W-:Y:S04]  /*104d0*/  STL [R1+0x39c], R158 ;  /* 0x00039c9e01007387 */ /* 0x000fe80000100800 */
[----:B------:R-:W4:Y:S04]  /*104e0*/  LDL.LU.64 R164, [R1+0x3f8] ;  /* 0x0003f80001a47983 */ /* 0x000f280000300a00 */
[----:B------:R-:W4:Y:S01]  /*104f0*/  LDL.LU.64 R166, [R1+0x4b0] ;  /* 0x0004b00001a67983 */ /* 0x000f220000300a00 */
[----:B-1----:R-:W-:-:S03]  /*10500*/  IMAD.MOV.U32 R0, RZ, RZ, R159 ;  /* 0x000000ffff007224 */ /* 0x002fc600078e009f */
[----:B------:R-:W4:Y:S04]  /*10510*/  LDL.LU.64 R160, [R1+0x3f0] ;  /* 0x0003f00001a07983 */ /* 0x000f280000300a00 */
[----:B------:R-:W-:Y:S04]  /*10520*/  STL [R1+0x3a4], R134 ;  /* 0x0003a48601007387 */ /* 0x000fe80000100800 */
[----:B------:R1:W-:Y:S04]  /*10530*/  STL [R1+0x398], R0 ;  /* 0x0003980001007387 */ /* 0x0003e80000100800 */
[----:B------:R-:W4:Y:S04]  /*10540*/  LDL.LU.64 R162, [R1+0x4b8] ;  /* 0x0004b80001a27983 */ /* 0x000f280000300a00 */
[----:B------:R-:W4:Y:S01]  /*10550*/  LDL.LU.64 R156, [R1+0x3e8] ;  /* 0x0003e800019c7983 */ /* 0x000f220000300a00 */
[----:B-1----:R-:W-:-:S05]  /*10560*/  MOV R0, R135 ;  /* 0x0000008700007202 */ /* 0x002fca0000000f00 */
[----:B------:R1:W-:Y:S04]  /*10570*/  STL [R1+0x3a0], R0 ;  /* 0x0003a00001007387 */ /* 0x0003e80000100800 */
[----:B------:R-:W4:Y:S01]  /*10580*/  LDL.LU.64 R134, [R1+0x4c0] ;  /* 0x0004c00001867983 */ /* 0x000f220000300a00 */
[----:B--2---:R-:W-:Y:S02]  /*10590*/  IMAD.MOV.U32 R158, RZ, RZ, R132 ;  /* 0x000000ffff9e7224 */ /* 0x004fe400078e0084 */
[----:B------:R-:W-:Y:S02]  /*105a0*/  IMAD.MOV.U32 R159, RZ, RZ, R133 ;  /* 0x000000ffff9f7224 */ /* 0x000fe400078e0085 */
[----:B------:R-:W-:Y:S02]  /*105b0*/  IMAD.MOV.U32 R132, RZ, RZ, R92 ;  /* 0x000000ffff847224 */ /* 0x000fe400078e005c */
[----:B------:R-:W-:Y:S01]  /*105c0*/  IMAD.MOV.U32 R133, RZ, RZ, R93 ;  /* 0x000000ffff857224 */ /* 0x000fe200078e005d */
[----:B---3--:R-:W-:Y:S01]  /*105d0*/  STL [R1+0x3ac], R90 ;  /* 0x0003ac5a01007387 */ /* 0x008fe20000100800 */
[----:B------:R-:W-:Y:S01]  /*105e0*/  IMAD.MOV.U32 R92, RZ, RZ, R94 ;  /* 0x000000ffff5c7224 */ /* 0x000fe200078e005e */
[----:B-1----:R-:W-:Y:S01]  /*105f0*/  MOV R0, R91 ;  /* 0x0000005b00007202 */ /* 0x002fe20000000f00 */
[----:B------:R-:W-:-:S02]  /*10600*/  IMAD.MOV.U32 R93, RZ, RZ, R95 ;  /* 0x000000ffff5d7224 */ /* 0x000fc400078e005f */
[----:B------:R-:W2:Y:S04]  /*10610*/  LDL.LU.64 R94, [R1+0x4d0] ;  /* 0x0004d000015e7983 */ /* 0x000ea80000300a00 */
[----:B------:R1:W-:Y:S04]  /*10620*/  STL [R1+0x3a8], R0 ;  /* 0x0003a80001007387 */ /* 0x0003e80000100800 */
[----:B----4-:R3:W-:Y:S01]  /*10630*/  STL [R1+0x3b4], R144 ;  /* 0x0003b49001007387 */ /* 0x0107e20000100800 */
[----:B-1----:R-:W-:-:S03]  /*10640*/  IMAD.MOV.U32 R0, RZ, RZ, R145 ;  /* 0x000000ffff007224 */ /* 0x002fc600078e0091 */
[----:B---3--:R-:W3:Y:S04]  /*10650*/  LDL.LU.64 R144, [R1+0x4d8] ;  /* 0x0004d80001907983 */ /* 0x008ee80000300a00 */
[----:B------:R1:W-:Y:S02]  /*10660*/  STL [R1+0x3b0], R0 ;  /* 0x0003b00001007387 */ /* 0x0003e40000100800 */
[----:B-1----:R-:W-:Y:S02]  /*10670*/  IMAD.MOV.U32 R0, RZ, RZ, R165 ;  /* 0x000000ffff007224 */ /* 0x002fe400078e00a5 */
[----:B------:R-:W-:Y:S04]  /*10680*/  STL [R1+0x3bc], R164 ;  /* 0x0003bca401007387 */ /* 0x000fe80000100800 */
[----:B------:R1:W-:Y:S04]  /*10690*/  STL [R1+0x3b8], R0 ;  /* 0x0003b80001007387 */ /* 0x0003e80000100800 */
[----:B------:R-:W-:Y:S01]  /*106a0*/  STL [R1+0x3c4], R166 ;  /* 0x0003c4a601007387 */ /* 0x000fe20000100800 */
[----:B-1----:R-:W-:-:S03]  /*106b0*/  IMAD.MOV.U32 R0, RZ, RZ, R167 ;  /* 0x000000ffff007224 */ /* 0x002fc600078e00a7 */
        /* <DEDUP_REMOVED lines=10> */
[----:B------:R4:W-:Y:S01]  /*10760*/  STL [R1+0x3e4], R134 ;  /* 0x0003e48601007387 */ /* 0x0009e20000100800 */
[----:B-1----:R-:W-:-:S05]  /*10770*/  IMAD.MOV.U32 R0, RZ, RZ, R135 ;  /* 0x000000ffff007224 */ /* 0x002fca00078e0087 */
[----:B------:R2:W-:Y:S01]  /*10780*/  STL [R1+0x3e0], R0 ;  /* 0x0003e00001007387 */ /* 0x0005e20000100800 */
[----:B----4-:R-:W-:Y:S01]  /*10790*/  IMAD.MOV.U32 R134, RZ, RZ, R44 ;  /* 0x000000ffff867224 */ /* 0x010fe200078e002c */
[----:B------:R-:W-:Y:S01]  /*107a0*/  MOV R44, R62 ;  /* 0x0000003e002c7202 */ /* 0x000fe20000000f00 */
[----:B------:R-:W-:Y:S02]  /*107b0*/  IMAD.MOV.U32 R135, RZ, RZ, R45 ;  /* 0x000000ffff877224 */ /* 0x000fe400078e002d */
[----:B------:R-:W-:Y:S02]  /*107c0*/  IMAD.MOV.U32 R45, RZ, RZ, R63 ;  /* 0x000000ffff2d7224 */ /* 0x000fe400078e003f */
[----:B--2---:R-:W-:Y:S01]  /*107d0*/  IMAD.MOV.U32 R0, RZ, RZ, R95 ;  /* 0x000000ffff007224 */ /* 0x004fe200078e005f */
[----:B------:R1:W-:Y:S04]  /*107e0*/  STL [R1+0x3ec], R94 ;  /* 0x0003ec5e01007387 */ /* 0x0003e80000100800 */
[----:B------:R3:W-:Y:S01]  /*107f0*/  STL [R1+0x3e8], R0 ;  /* 0x0003e80001007387 */ /* 0x0007e20000100800 */
[----:B-1----:R-:W-:-:S02]  /*10800*/  IMAD.MOV.U32 R94, RZ, RZ, R136 ;  /* 0x000000ffff5e7224 */ /* 0x002fc400078e0088 */
[----:B------:R-:W-:Y:S01]  /*10810*/  IMAD.MOV.U32 R95, RZ, RZ, R137 ;  /* 0x000000ffff5f7224 */ /* 0x000fe200078e0089 */
[----:B---3--:R-:W-:Y:S01]  /*10820*/  MOV R0, R145 ;  /* 0x0000009100007202 */ /* 0x008fe20000000f00 */
[----:B------:R1:W-:Y:S04]  /*10830*/  STL [R1+0x3f4], R144 ;  /* 0x0003f49001007387 */ /* 0x0003e80000100800 */
[----:B------:R-:W2:Y:S04]  /*10840*/  LDL.LU.64 R136, [R1+0x608] ;  /* 0x0006080001887983 */ /* 0x000ea80000300a00 */
[----:B------:R-:W-:Y:S04]  /*10850*/  STL [R1+0x3fc], R148 ;  /* 0x0003fc9401007387 */ /* 0x000fe80000100800 */
[----:B------:R3:W-:Y:S04]  /*10860*/  STL [R1+0x3f0], R0 ;  /* 0x0003f00001007387 */ /* 0x0007e80000100800 */
[----:B------:R-:W4:Y:S04]  /*10870*/  LDL.LU.64 R62, [R1+0x580] ;  /* 0x00058000013e7983 */ /* 0x000f280000300a00 */
[----:B-1----:R-:W2:Y:S01]  /*10880*/  LDL.LU.64 R144, [R1+0x508] ;  /* 0x0005080001907983 */ /* 0x002ea20000300a00 */
[----:B---3--:R-:W-:-:S05]  /*10890*/  IMAD.MOV.U32 R0, RZ, RZ, R149 ;  /* 0x000000ffff007224 */ /* 0x008fca00078e0095 */
[----:B------:R1:W-:Y:S04]  /*108a0*/  STL [R1+0x3f8], R0 ;  /* 0x0003f80001007387 */ /* 0x0003e80000100800 */
[----:B------:R3:W-:Y:S04]  /*108b0*/  STL [R1+0x404], R150 ;  /* 0x0004049601007387 */ /* 0x0007e80000100800 */
[----:B------:R-:W2:Y:S01]  /*108c0*/  LDL.LU.64 R148, [R1+0x518] ;  /* 0x0005180001947983 */ /* 0x000ea20000300a00 */
[----:B-1----:R-:W-:-:S05]  /*108d0*/  IMAD.MOV.U32 R0, RZ, RZ, R151 ;  /* 0x000000ffff007224 */ /* 0x002fca00078e0097 */
[----:B------:R1:W-:Y:S04]  /*108e0*/  STL [R1+0x400], R0 ;  /* 0x0004000001007387 */ /* 0x0003e80000100800 */
[----:B------:R-:W-:Y:S04]  /*108f0*/  STL [R1+0x40c], R158 ;  /* 0x00040c9e01007387 */ /* 0x000fe80000100800 */
[----:B---3--:R-:W3:Y:S04]  /*10900*/  LDL.LU.64 R150, [R1+0x520] ;  /* 0x0005200001967983 */ /* 0x008ee80000300a00 */
[----:B------:R-:W3:Y:S01]  /*10910*/  LDL.LU.64 R162, [R1+0x530] ;  /* 0x0005300001a27983 */ /* 0x000ee20000300a00 */
[----:B-1----:R-:W-:-:S05]  /*10920*/  IMAD.MOV.U32 R0, RZ, RZ, R159 ;  /* 0x000000ffff007224 */ /* 0x002fca00078e009f */
[----:B------:R1:W-:Y:S04]  /*10930*/  STL [R1+0x408], R0 ;  /* 0x0004080001007387 */ /* 0x0003e80000100800 */
[----:B------:R-:W-:Y:S01]  /*10940*/  STL [R1+0x414], R132 ;  /* 0x0004148401007387 */ /* 0x000fe20000100800 */
[----:B-1----:R-:W-:-:S05]  /*10950*/  IMAD.MOV.U32 R0, RZ, RZ, R133 ;  /* 0x000000ffff007224 */ /* 0x002fca00078e0085 */
[----:B------:R1:W-:Y:S04]  /*10960*/  STL [R1+0x410], R0 ;  /* 0x0004100001007387 */ /* 0x0003e80000100800 */
[----:B------:R-:W3:Y:S04]  /*10970*/  LDL.LU.64 R156, [R1+0x528] ;  /* 0x00052800019c7983 */ /* 0x000ee80000300a00 */
[----:B------:R-:W3:Y:S01]  /*10980*/  LDL.LU.64 R158, [R1+0x538] ;  /* 0x00053800019e7983 */ /* 0x000ee20000300a00 */
[----:B-1----:R-:W-:-:S03]  /*10990*/  MOV R0, R135 ;  /* 0x0000008700007202 */ /* 0x002fc60000000f00 */
[----:B------:R-:W-:Y:S04]  /*109a0*/  STL [R1+0x41c], R134 ;  /* 0x00041c8601007387 */ /* 0x000fe80000100800 */
[----:B------:R1:W-:Y:S04]  /*109b0*/  STL [R1+0x418], R0 ;  /* 0x0004180001007387 */ /* 0x0003e80000100800 */
[----:B------:R4:W-:Y:S04]  /*109c0*/  STL [R1+0x424], R46 ;  /* 0x0004242e01007387 */ /* 0x0009e80000100800 */
[----:B------:R-:W3:Y:S01]  /*109d0*/  LDL.LU.64 R132, [R1+0x540] ;  /* 0x0005400001847983 */ /* 0x000ee20000300a00 */
[----:B-1----:R-:W-:-:S03]  /*109e0*/  IMAD.MOV.U32 R0, RZ, RZ, R47 ;  /* 0x000000ffff007224 */ /* 0x002fc600078e002f */
[----:B------:R-:W3:Y:S01]  /*109f0*/  LDL.LU.64 R134, [R1+0x550] ;  /* 0x0005500001867983 */ /* 0x000ee20000300a00 */
[----:B----4-:R-:W-:Y:S02]  /*10a00*/  IMAD.MOV.U32 R46, RZ, RZ, R62 ;  /* 0x000000ffff2e7224 */ /* 0x010fe400078e003e */
[----:B------:R-:W-:Y:S02]  /*10a10*/  IMAD.MOV.U32 R47, RZ, RZ, R63 ;  /* 0x000000ffff2f7224 */ /* 0x000fe400078e003f */
[----:B------:R-:W4:Y:S04]  /*10a20*/  LDL.LU.64 R62, [R1+0x548] ;  /* 0x00054800013e7983 */ /* 0x000f280000300a00 */
[----:B------:R1:W-:Y:S04]  /*10a30*/  STL [R1+0x420], R0 ;  /* 0x0004200001007387 */ /* 0x0003e80000100800 */
[----:B--2---:R2:W-:Y:S01]  /*10a40*/  STL [R1+0x42c], R144 ;  /* 0x00042c9001007387 */ /* 0x0045e20000100800 */
[----:B-1----:R-:W-:-:S03]  /*10a50*/  IMAD.MOV.U32 R0, RZ, RZ, R145 ;  /* 0x000000ffff007224 */ /* 0x002fc600078e0091 */
[----:B--2---:R-:W2:Y:S04]  /*10a60*/  LDL.LU.64 R144, [R1+0x558] ;  /* 0x0005580001907983 */ /* 0x004ea80000300a00 */
[----:B------:R1:W-:Y:S04]  /*10a70*/  STL [R1+0x428], R0 ;  /* 0x0004280001007387 */ /* 0x0003e80000100800 */
[----:B------:R1:W-:Y:S02]  /*10a80*/  STL [R1+0x434], R148 ;  /* 0x0004349401007387 */ /* 0x0003e40000100800 */
[----:B-1----:R-:W-:-:S02]  /*10a90*/  MOV R0, R149 ;  /* 0x0000009500007202 */ /* 0x002fc40000000f00 */
[----:B------:R-:W2:Y:S04]  /*10aa0*/  LDL.LU.64 R148, [R1+0x560] ;  /* 0x0005600001947983 */ /* 0x000ea80000300a00 */
[----:B------:R1:W-:Y:S04]  /*10ab0*/  STL [R1+0x430], R0 ;  /* 0x0004300001007387 */ /* 0x0003e80000100800 */
[----:B---3--:R3:W-:Y:S01]  /*10ac0*/  STL [R1+0x43c], R150 ;  /* 0x00043c9601007387 */ /* 0x0087e20000100800 */
[----:B-1----:R-:W-:-:S03]  /*10ad0*/  IMAD.MOV.U32 R0, RZ, RZ, R151 ;  /* 0x000000ffff007224 */ /* 0x002fc600078e0097 */
[----:B------:R-:W-:Y:S04]  /*10ae0*/  STL [R1+0x444], R162 ;  /* 0x000444a201007387 */ /* 0x000fe80000100800 */
[----:B------:R1:W-:Y:S04]  /*10af0*/  STL [R1+0x438], R0 ;  /* 0x0004380001007387 */ /* 0x0003e80000100800 */
[----:B---3--:R-:W3:Y:S01]  /*10b00*/  LDL.LU.64 R150, [R1+0x570] ;  /* 0x0005700001967983 */ /* 0x008ee20000300a00 */
[----:B-1----:R-:W-:-:S05]  /*10b10*/  IMAD.MOV.U32 R0, RZ, RZ, R163 ;  /* 0x000000ffff007224 */ /* 0x002fca00078e00a3 */
        /* <DEDUP_REMOVED lines=8> */
[----:B-1----:R-:W-:-:S05]  /*10ba0*/  MOV R0, R133 ;  /* 0x0000008500007202 */ /* 0x002fca0000000f00 */
[----:B------:R1:W-:Y:S04]  /*10bb0*/  STL [R1+0x458], R0 ;  /* 0x0004580001007387 */ /* 0x0003e80000100800 */
[----:B------:R-:W-:Y:S01]  /*10bc0*/  STL [R1+0x464], R134 ;  /* 0x0004648601007387 */ /* 0x000fe20000100800 */
[----:B-1----:R-:W-:-:S03]  /*10bd0*/  IMAD.MOV.U32 R0, RZ, RZ, R135 ;  /* 0x000000ffff007224 */ /* 0x002fc600078e0087 */
[----:B----4-:R-:W-:Y:S04]  /*10be0*/  STL [R1+0x46c], R62 ;  /* 0x00046c3e01007387 */ /* 0x010fe80000100800 */
[----:B------:R1:W-:Y:S02]  /*10bf0*/  STL [R1+0x460], R0 ;  /* 0x0004600001007387 */ /* 0x0003e40000100800 */
[----:B-1----:R-:W-:Y:S02]  /*10c00*/  IMAD.MOV.U32 R0, RZ, RZ, R63 ;  /* 0x000000ffff007224 */ /* 0x002fe400078e003f */
[----:B------:R-:W4:Y:S04]  /*10c10*/  LDL.LU.64 R62, [R1+0x588] ;  /* 0x00058800013e7983 */ /* 0x000f280000300a00 */
[----:B------:R1:W-:Y:S04]  /*10c20*/  STL [R1+0x468], R0 ;  /* 0x0004680001007387 */ /* 0x0003e80000100800 */
[----:B--2---:R2:W-:Y:S04]  /*10c30*/  STL [R1+0x474], R144 ;  /* 0x0004749001007387 */ /* 0x0045e80000100800 */
[----:B------:R-:W4:Y:S01]  /*10c40*/  LDL.LU.64 R132, [R1+0x598] ;  /* 0x0005980001847983 */ /* 0x000f220000300a00 */
[----:B-1----:R-:W-:-:S05]  /*10c50*/  IMAD.MOV.U32 R0, RZ, RZ, R145 ;  /* 0x000000ffff007224 */ /* 0x002fca00078e0091 */
[----:B------:R1:W-:Y:S01]  /*10c60*/  STL [R1+0x470], R0 ;  /* 0x0004700001007387 */ /* 0x0003e20000100800 */
[----:B--2---:R-:W-:Y:S01]  /*10c70*/  IMAD.MOV.U32 R144, RZ, RZ, R146 ;  /* 0x000000ffff907224 */ /* 0x004fe200078e0092 */
[----:B------:R-:W-:Y:S01]  /*10c80*/  MOV R145, R147 ;  /* 0x0000009300917202 */ /* 0x000fe20000000f00 */
[----:B------:R-:W-:Y:S01]  /*10c90*/  IMAD.MOV.U32 R146, RZ, RZ, R142 ;  /* 0x000000ffff927224 */ /* 0x000fe200078e008e */
[----:B------:R-:W-:Y:S01]  /*10ca0*/  STL [R1+0x47c], R148 ;  /* 0x00047c9401007387 */ /* 0x000fe20000100800 */
[----:B------:R-:W-:-:S03]  /*10cb0*/  IMAD.MOV.U32 R147, RZ, RZ, R143 ;  /* 0x000000ffff937224 */ /* 0x000fc600078e008f */
[----:B------:R-:W2:Y:S01]  /*10cc0*/  LDL.LU.64 R142, [R1+0x5a0] ;  /* 0x0005a000018e7983 */ /* 0x000ea20000300a00 */
[----:B-1----:R-:W-:-:S05]  /*10cd0*/  IMAD.MOV.U32 R0, RZ, RZ, R149 ;  /* 0x000000ffff007224 */ /* 0x002fca00078e0095 */
[----:B------:R1:W-:Y:S04]  /*10ce0*/  STL [R1+0x478], R0 ;  /* 0x0004780001007387 */ /* 0x0003e80000100800 */
[----:B---3--:R-:W-:Y:S01]  /*10cf0*/  STL [R1+0x484], R150 ;  /* 0x0004849601007387 */ /* 0x008fe20000100800 */
[----:B-1----:R-:W-:-:S03]  /*10d00*/  IMAD.MOV.U32 R0, RZ, RZ, R151 ;  /* 0x000000ffff007224 */ /* 0x002fc600078e0097 */
[----:B------:R-:W3:Y:S04]  /*10d10*/  LDL.LU.64 R134, [R1+0x5b0] ;  /* 0x0005b00001867983 */ /* 0x000ee80000300a00 */
[----:B------:R1:W-:Y:S04]  /*10d20*/  STL [R1+0x480], R0 ;  /* 0x0004800001007387 */ /* 0x0003e80000100800 */
[----:B------:R1:W-:Y:S04]  /*10d30*/  STL [R1+0x48c], R92 ;  /* 0x00048c5c01007387 */ /* 0x0003e80000100800 */
[----:B------:R-:W3:Y:S01]  /*10d40*/  LDL.LU.64 R148, [R1+0x5a8] ;  /* 0x0005a80001947983 */ /* 0x000ee20000300a00 */
[----:B-1----:R-:W-:-:S03]  /*10d50*/  MOV R0, R93 ;  /* 0x0000005d00007202 */ /* 0x002fc60000000f00 */
[----:B------:R-:W3:Y:S04]  /*10d60*/  LDL.LU.64 R150, [R1+0x5b8] ;  /* 0x0005b80001967983 */ /* 0x000ee80000300a00 */
[----:B------:R1:W-:Y:S01]  /*10d70*/  STL [R1+0x488], R0 ;  /* 0x0004880001007387 */ /* 0x0003e20000100800 */
[----:B------:R-:W-:Y:S02]  /*10d80*/  IMAD.MOV.U32 R92, RZ, RZ, R94 ;  /* 0x000000ffff5c7224 */ /* 0x000fe400078e005e */
[----:B------:R-:W-:Y:S01]  /*10d90*/  IMAD.MOV.U32 R93, RZ, RZ, R95 ;  /* 0x000000ffff5d7224 */ /* 0x000fe200078e005f */
[----:B------:R1:W-:Y:S04]  /*10da0*/  STL [R1+0x494], R44 ;  /* 0x0004942c01007387 */ /* 0x0003e80000100800 */
[----:B------:R-:W3:Y:S01]  /*10db0*/  LDL.LU.64 R94, [R1+0x5c0] ;  /* 0x0005c000015e7983 */ /* 0x000ee20000300a00 */
[----:B-1----:R-:W-:-:S03]  /*10dc0*/  IMAD.MOV.U32 R0, RZ, RZ, R45 ;  /* 0x000000ffff007224 */ /* 0x002fc600078e002d */
[----:B------:R-:W3:Y:S04]  /*10dd0*/  LDL.LU.64 R44, [R1+0x5c8] ;  /* 0x0005c800012c7983 */ /* 0x000ee80000300a00 */
[----:B------:R1:W-:Y:S04]  /*10de0*/  STL [R1+0x490], R0 ;  /* 0x0004900001007387 */ /* 0x0003e80000100800 */
[----:B------:R1:W-:Y:S02]  /*10df0*/  STL [R1+0x49c], R46 ;  /* 0x00049c2e01007387 */ /* 0x0003e40000100800 */
[----:B-1----:R-:W-:-:S02]  /*10e00*/  IMAD.MOV.U32 R0, RZ, RZ, R47 ;  /* 0x000000ffff007224 */ /* 0x002fc400078e002f */
[----:B------:R-:W3:Y:S04]  /*10e10*/  LDL.LU.64 R46, [R1+0x5d0] ;  /* 0x0005d000012e7983 */ /* 0x000ee80000300a00 */
[----:B------:R1:W-:Y:S04]  /*10e20*/  STL [R1+0x498], R0 ;  /* 0x0004980001007387 */ /* 0x0003e80000100800 */
[----:B------:R1:W-:Y:S02]  /*10e30*/  STL [R1+0x4a4], R60 ;  /* 0x0004a43c01007387 */ /* 0x0003e40000100800 */
[----:B-1----:R-:W-:-:S02]  /*10e40*/  MOV R0, R61 ;  /* 0x0000003d00007202 */ /* 0x002fc40000000f00 */
[----:B------:R-:W3:Y:S04]  /*10e50*/  LDL.LU.64 R60, [R1+0x5d8] ;  /* 0x0005d800013c7983 */ /* 0x000ee80000300a00 */
[----:B------:R1:W-:Y:S04]  /*10e60*/  STL [R1+0x4a0], R0 ;  /* 0x0004a00001007387 */ /* 0x0003e80000100800 */
[----:B----4-:R4:W-:Y:S01]  /*10e70*/  STL [R1+0x4ac], R62 ;  /* 0x0004ac3e01007387 */ /* 0x0109e20000100800 */
[----:B-1----:R-:W-:-:S03]  /*10e80*/  IMAD.MOV.U32 R0, RZ, RZ, R63 ;  /* 0x000000ffff007224 */ /* 0x002fc600078e003f */
[----:B----4-:R-:W4:Y:S04]  /*10e90*/  LDL.LU.64 R62, [R1+0x5e0] ;  /* 0x0005e000013e7983 */ /* 0x010f280000300a00 */
[----:B------:R1:W-:Y:S04]  /*10ea0*/  STL [R1+0x4a8], R0 ;  /* 0x0004a80001007387 */ /* 0x0003e80000100800 */
[----:B------:R-:W-:Y:S01]  /*10eb0*/  STL [R1+0x4b4], R132 ;  /* 0x0004b48401007387 */ /* 0x000fe20000100800 */
[----:B-1----:R-:W-:-:S03]  /*10ec0*/  IMAD.MOV.U32 R0, RZ, RZ, R133 ;  /* 0x000000ffff007224 */ /* 0x002fc600078e0085 */
[----:B--2---:R-:W-:Y:S04]  /*10ed0*/  STL [R1+0x4bc], R142 ;  /* 0x0004bc8e01007387 */ /* 0x004fe80000100800 */
[----:B------:R1:W-:Y:S02]  /*10ee0*/  STL [R1+0x4b0], R0 ;  /* 0x0004b00001007387 */ /* 0x0003e40000100800 */
[----:B-1----:R-:W-:Y:S02]  /*10ef0*/  IMAD.MOV.U32 R0, RZ, RZ, R143 ;  /* 0x000000ffff007224 */ /* 0x002fe400078e008f */
[----:B------:R-:W2:Y:S04]  /*10f00*/  LDL.LU.64 R142, [R1+0x5e8] ;  /* 0x0005e800018e7983 */ /* 0x000ea80000300a00 */
[----:B------:R1:W-:Y:S04]  /*10f10*/  STL [R1+0x4b8], R0 ;  /* 0x0004b80001007387 */ /* 0x0003e80000100800 */
[----:B---3--:R-:W-:Y:S01]  /*10f20*/  STL [R1+0x4c4], R134 ;  /* 0x0004c48601007387 */ /* 0x008fe20000100800 */
[----:B-1----:R-:W-:-:S05]  /*10f30*/  IMAD.MOV.U32 R0, RZ, RZ, R135 ;  /* 0x000000ffff007224 */ /* 0x002fca00078e0087 */
[----:B------:R1:W-:Y:S04]  /*10f40*/  STL [R1+0x4c0], R0 ;  /* 0x0004c00001007387 */ /* 0x0003e80000100800 */
[----:B------:R-:W-:Y:S01]  /*10f50*/  STL [R1+0x4cc], R148 ;  /* 0x0004cc9401007387 */ /* 0x000fe20000100800 */
[----:B-1----:R-:W-:-:S05]  /*10f60*/  MOV R0, R149 ;  /* 0x0000009500007202 */ /* 0x002fca0000000f00 */
[----:B------:R1:W-:Y:S04]  /*10f70*/  STL [R1+0x4c8], R0 ;  /* 0x0004c80001007387 */ /* 0x0003e80000100800 */
[----:B------:R-:W-:Y:S01]  /*10f80*/  STL [R1+0x4d4], R150 ;  /* 0x0004d49601007387 */ /* 0x000fe20000100800 */
[----:B-1----:R-:W-:-:S05]  /*10f90*/  IMAD.MOV.U32 R0, RZ, RZ, R151 ;  /* 0x000000ffff007224 */ /* 0x002fca00078e0097 */
[----:B------:R1:W-:Y:S04]  /*10fa0*/  STL [R1+0x4d0], R0 ;  /* 0x0004d00001007387 */ /* 0x0003e80000100800 */
[----:B------:R3:W-:Y:S01]  /*10fb0*/  STL [R1+0x4dc], R94 ;  /* 0x0004dc5e01007387 */ /* 0x0007e20000100800 */
[----:B-1----:R-:W-:-:S05]  /*10fc0*/  IMAD.MOV.U32 R0, RZ, RZ, R95 ;  /* 0x000000ffff007224 */ /* 0x002fca00078e005f */
[----:B------:R1:W-:Y:S04]  /*10fd0*/  STL [R1+0x4d8], R0 ;  /* 0x0004d80001007387 */ /* 0x0003e80000100800 */
[----:B------:R3:W-:Y:S04]  /*10fe0*/  STL [R1+0x4e4], R44 ;  /* 0x0004e42c01007387 */ /* 0x0007e80000100800 */
[----:B---3--:R-:W2:Y:S01]  /*10ff0*/  LDL.LU.64 R94, [R1+0x610] ;  /* 0x00061000015e7983 */ /* 0x008ea20000300a00 */
[----:B-1----:R-:W-:-:S03]  /*11000*/  IMAD.MOV.U32 R0, RZ, RZ, R45 ;  /* 0x000000ffff007224 */ /* 0x002fc600078e002d */
[----:B------:R-:W-:Y:S04]  /*11010*/  STL [R1+0x4ec], R46 ;  /* 0x0004ec2e01007387 */ /* 0x000fe80000100800 */
[----:B------:R1:W-:Y:S04]  /*11020*/  STL [R1+0x4e0], R0 ;  /* 0x0004e00001007387 */ /* 0x0003e80000100800 */
[----:B------:R-:W2:Y:S04]  /*11030*/  LDL.LU.64 R150, [R1+0x618] ;  /* 0x0006180001967983 */ /* 0x000ea80000300a00 */
[----:B------:R-:W2:Y:S01]  /*11040*/  LDL.LU.64 R44, [R1+0x628] ;  /* 0x00062800012c7983 */ /* 0x000ea20000300a00 */
[----:B-1----:R-:W-:-:S05]  /*11050*/  IMAD.MOV.U32 R0, RZ, RZ, R47 ;  /* 0x000000ffff007224 */ /* 0x002fca00078e002f */
[----:B------:R1:W-:Y:S04]  /*11060*/  STL [R1+0x4e8], R0 ;  /* 0x0004e80001007387 */ /* 0x0003e80000100800 */
[----:B------:R4:W-:Y:S04]  /*11070*/  STL [R1+0x4f4], R60 ;  /* 0x0004f43c01007387 */ /* 0x0009e80000100800 */
[----:B------:R-:W2:Y:S01]  /*11080*/  LDL.LU.64 R46, [R1+0x620] ;  /* 0x00062000012e7983 */ /* 0x000ea20000300a00 */
[----:B-1----:R-:W-:-:S05]  /*11090*/  MOV R0, R61 ;  /* 0x0000003d00007202 */ /* 0x002fca0000000f00 */
[----:B------:R1:W-:Y:S04]  /*110a0*/  STL [R1+0x4f0], R0 ;  /* 0x0004f00001007387 */ /* 0x0003e80000100800 */
[----:B----4-:R4:W-:Y:S04]  /*110b0*/  STL [R1+0x4fc], R62 ;  /* 0x0004fc3e01007387 */ /* 0x0109e80000100800 */
[----:B------:R-:W3:Y:S01]  /*110c0*/  LDL.LU.64 R60, [R1+0x630] ;  /* 0x00063000013c7983 */ /* 0x000ee20000300a00 */
[----:B-1----:R-:W-:Y:S02]  /*110d0*/  IMAD.MOV.U32 R0, RZ, RZ, R63 ;  /* 0x000000ffff007224 */ /* 0x002fe400078e003f */
[----:B----4-:R-:W-:-:S02]  /*110e0*/  IMAD.MOV.U32 R62, RZ, RZ, R140 ;  /* 0x000000ffff3e7224 */ /* 0x010fc400078e008c */
        /* <DEDUP_REMOVED lines=11> */
[----:B------:R1:W-:Y:S02]  /*111a0*/  STL [R1+0x514], R130 ;  /* 0x0005148201007387 */ /* 0x0003e40000100800 */
[----:B-1----:R-:W-:-:S02]  /*111b0*/  IMAD.MOV.U32 R0, RZ, RZ, R131 ;  /* 0x000000ffff007224 */ /* 0x002fc400078e0083 */
        /* <DEDUP_REMOVED lines=8> */
[----:B------:R-:W-:Y:S04]  /*11240*/  STL [R1+0x52c], R94 ;  /* 0x00052c5e01007387 */ /* 0x000fe80000100800 */
[----:B------:R1:W-:Y:S04]  /*11250*/  STL [R1+0x520], R0 ;  /* 0x0005200001007387 */ /* 0x0003e80000100800 */
[----:B------:R-:W2:Y:S01]  /*11260*/  LDL.LU.64 R136, [R1+0x660] ;  /* 0x0006600001887983 */ /* 0x000ea20000300a00 */
[----:B-1----:R-:W-:-:S03]  /*11270*/  IMAD.MOV.U32 R0, RZ, RZ, R95 ;  /* 0x000000ffff007224 */ /* 0x002fc600078e005f */
[----:B------:R-:W-:Y:S04]  /*11280*/  STL [R1+0x534], R150 ;  /* 0x0005349601007387 */ /* 0x000fe80000100800 */
[----:B------:R1:W-:Y:S04]  /*11290*/  STL [R1+0x528], R0 ;  /* 0x0005280001007387 */ /* 0x0003e80000100800 */
[----:B------:R-:W2:Y:S01]  /*112a0*/  LDL.LU.64 R94, [R1+0x668] ;  /* 0x00066800015e7983 */ /* 0x000ea20000300a00 */
[----:B-1----:R-:W-:-:S03]  /*112b0*/  MOV R0, R151 ;  /* 0x0000009700007202 */ /* 0x002fc60000000f00 */
[----:B------:R-:W-:Y:S04]  /*112c0*/  STL [R1+0x53c], R44 ;  /* 0x00053c2c01007387 */ /* 0x000fe80000100800 */
[----:B------:R1:W-:Y:S04]  /*112d0*/  STL [R1+0x530], R0 ;  /* 0x0005300001007387 */ /* 0x0003e80000100800 */
[----:B------:R-:W-:Y:S01]  /*112e0*/  STL [R1+0x544], R46 ;  /* 0x0005442e01007387 */ /* 0x000fe20000100800 */
[----:B-1----:R-:W-:-:S05]  /*112f0*/  IMAD.MOV.U32 R0, RZ, RZ, R45 ;  /* 0x000000ffff007224 */ /* 0x002fca00078e002d */
[----:B------:R1:W-:Y:S02]  /*11300*/  STL [R1+0x538], R0 ;  /* 0x0005380001007387 */ /* 0x0003e40000100800 */
[----:B-1----:R-:W-:-:S05]  /*11310*/  IMAD.MOV.U32 R0, RZ, RZ, R47 ;  /* 0x000000ffff007224 */ /* 0x002fca00078e002f */
[----:B------:R3:W-:Y:S02]  /*11320*/  STL [R1+0x540], R0 ;  /* 0x0005400001007387 */ /* 0x0007e40000100800 */
[----:B---3--:R-:W-:Y:S02]  /*11330*/  IMAD.MOV.U32 R0, RZ, RZ, R61 ;  /* 0x000000ffff007224 */ /* 0x008fe400078e003d */
[----:B------:R-:W-:Y:S04]  /*11340*/  STL [R1+0x54c], R60 ;  /* 0x00054c3c01007387 */ /* 0x000fe80000100800 */
[----:B------:R1:W-:Y:S04]  /*11350*/  STL [R1+0x548], R0 ;  /* 0x0005480001007387 */ /* 0x0003e80000100800 */
[----:B----4-:R3:W-:Y:S01]  /*11360*/  STL [R1+0x554], R140 ;  /* 0x0005548c01007387 */ /* 0x0107e20000100800 */
[----:B-1----:R-:W-:-:S03]  /*11370*/  IMAD.MOV.U32 R0, RZ, RZ, R141 ;  /* 0x000000ffff007224 */ /* 0x002fc600078e008d */
[----:B---3--:R-:W3:Y:S04]  /*11380*/  LDL.LU.64 R140, [R1+0x690] ;  /* 0x00069000018c7983 */ /* 0x008ee80000300a00 */
[----:B------:R2:W-:Y:S01]  /*11390*/  STL [R1+0x550], R0 ;  /* 0x0005500001007387 */ /* 0x0005e20000100800 */
[----:B------:R-:W-:Y:S01]  /*113a0*/  IMAD.MOV.U32 R60, RZ, RZ, R62 ;  /* 0x000000ffff3c7224 */ /* 0x000fe200078e003e */
[----:B------:R-:W-:Y:S01]  /*113b0*/  MOV R61, R63 ;  /* 0x0000003f003d7202 */ /* 0x000fe20000000f00 */
[----:B--2---:R-:W-:Y:S01]  /*113c0*/  IMAD.MOV.U32 R0, RZ, RZ, R143 ;  /* 0x000000ffff007224 */ /* 0x004fe200078e008f */
[----:B------:R1:W-:Y:S04]  /*113d0*/  STL [R1+0x55c], R142 ;  /* 0x00055c8e01007387 */ /* 0x0003e80000100800 */
[----:B-1----:R-:W2:Y:S04]  /*113e0*/  LDL.LU.64 R142, [R1+0x698] ;  /* 0x00069800018e7983 */ /* 0x002ea80000300a00 */
[----:B------:R1:W-:Y:S04]  /*113f0*/  STL [R1+0x558], R0 ;  /* 0x0005580001007387 */ /* 0x0003e80000100800 */
[----:B------:R4:W-:Y:S04]  /*11400*/  STL [R1+0x564], R128 ;  /* 0x0005648001007387 */ /* 0x0009e80000100800 */
[----:B------:R-:W2:Y:S01]  /*11410*/  LDL.LU.64 R62, [R1+0x6a0] ;  /* 0x0006a000013e7983 */ /* 0x000ea20000300a00 */
[----:B-1----:R-:W-:-:S03]  /*11420*/  IMAD.MOV.U32 R0, RZ, RZ, R129 ;  /* 0x000000ffff007224 */ /* 0x002fc600078e0081 */
[----:B------:R-:W-:Y:S04]  /*11430*/  STL [R1+0x56c], R130 ;  /* 0x00056c8201007387 */ /* 0x000fe80000100800 */
[----:B------:R1:W-:Y:S04]  /*11440*/  STL [R1+0x560], R0 ;  /* 0x0005600001007387 */ /* 0x0003e80000100800 */
[----:B----4-:R-:W4:Y:S01]  /*11450*/  LDL.64 R128, [R1+0x770] ;  /* 0x0007700001807983 */ /* 0x010f220000100a00 */
[----:B-1----:R-:W-:-:S03]  /*11460*/  IMAD.MOV.U32 R0, RZ, RZ, R131 ;  /* 0x000000ffff007224 */ /* 0x002fc600078e0083 */
[----:B------:R-:W-:Y:S04]  /*11470*/  STL [R1+0x574], R92 ;  /* 0x0005745c01007387 */ /* 0x000fe80000100800 */
[----:B------:R1:W-:Y:S04]  /*11480*/  STL [R1+0x568], R0 ;  /* 0x0005680001007387 */ /* 0x0003e80000100800 */
[----:B------:R-:W4:Y:S01]  /*11490*/  LDL.64 R130, [R1+0x778] ;  /* 0x0007780001827983 */ /* 0x000f220000100a00 */
[----:B-1----:R-:W-:-:S03]  /*114a0*/  MOV R0, R93 ;  /* 0x0000005d00007202 */ /* 0x002fc60000000f00 */
[----:B------:R-:W4:Y:S04]  /*114b0*/  LDL.64 R92, [R1+0x780] ;  /* 0x00078000015c7983 */ /* 0x000f280000100a00 */
[----:B------:R1:W-:Y:S04]  /*114c0*/  STL [R1+0x570], R0 ;  /* 0x0005700001007387 */ /* 0x0003e80000100800 */
[----:B------:R1:W-:Y:S02]  /*114d0*/  STL [R1+0x57c], R136 ;  /* 0x00057c8801007387 */ /* 0x0003e40000100800 */
[----:B-1----:R-:W-:-:S02]  /*114e0*/  IMAD.MOV.U32 R0, RZ, RZ, R137 ;  /* 0x000000ffff007224 */ /* 0x002fc400078e0089 */
[----:B------:R-:W4:Y:S04]  /*114f0*/  LDL.LU.64 R136, [R1+0x788] ;  /* 0x0007880001887983 */ /* 0x000f280000300a00 */
        /* <DEDUP_REMOVED lines=11> */
[----:B------:R-:W-:Y:S04]  /*115b0*/  STL [R1+0x59c], R146 ;  /* 0x00059c9201007387 */ /* 0x000fe80000100800 */
[----:B------:R1:W-:Y:S04]  /*115c0*/  STL [R1+0x590], R0 ;  /* 0x0005900001007387 */ /* 0x0003e80000100800 */
[----:B------:R-:W4:Y:S01]  /*115d0*/  LDL.LU.64 R144, [R1+0x7a0] ;  /* 0x0007a00001907983 */ /* 0x000f220000300a00 */
[----:B-1----:R-:W-:-:S03]  /*115e0*/  MOV R0, R147 ;  /* 0x0000009300007202 */ /* 0x002fc60000000f00 */
[----:B------:R-:W-:Y:S04]  /*115f0*/  STL [R1+0x5a4], R60 ;  /* 0x0005a43c01007387 */ /* 0x000fe80000100800 */
[----:B------:R1:W-:Y:S04]  /*11600*/  STL [R1+0x598], R0 ;  /* 0x0005980001007387 */ /* 0x0003e80000100800 */
[----:B------:R-:W4:Y:S01]  /*11610*/  LDL.LU.64 R146, [R1+0x7a8] ;  /* 0x0007a80001927983 */ /* 0x000f220000300a00 */
[----:B-1----:R-:W-:-:S03]  /*11620*/  IMAD.MOV.U32 R0, RZ, RZ, R61 ;  /* 0x000000ffff007224 */ /* 0x002fc600078e003d */
[----:B---3--:R-:W-:Y:S04]  /*11630*/  STL [R1+0x5ac], R140 ;  /* 0x0005ac8c01007387 */ /* 0x008fe80000100800 */
[----:B------:R1:W-:Y:S02]  /*11640*/  STL [R1+0x5a0], R0 ;  /* 0x0005a00001007387 */ /* 0x0003e40000100800 */
[----:B-1----:R-:W-:Y:S02]  /*11650*/  IMAD.MOV.U32 R0, RZ, RZ, R141 ;  /* 0x000000ffff007224 */ /* 0x002fe400078e008d */
[----:B------:R-:W3:Y:S04]  /*11660*/  LDL.LU.64 R140, [R1+0x7b0] ;  /* 0x0007b000018c7983 */ /* 0x000ee80000300a00 */
[----:B------:R2:W-:Y:S02]  /*11670*/  STL [R1+0x5a8], R0 ;  /* 0x0005a80001007387 */ /* 0x0005e40000100800 */
[----:B--2---:R-:W-:-:S02]  /*11680*/  IMAD.MOV.U32 R0, RZ, RZ, R143 ;  /* 0x000000ffff007224 */ /* 0x004fc400078e008f */
[----:B------:R1:W-:Y:S04]  /*11690*/  STL [R1+0x5b4], R142 ;  /* 0x0005b48e01007387 */ /* 0x0003e80000100800 */
[----:B------:R-:W-:Y:S04]  /*116a0*/  STL [R1+0x5bc], R62 ;  /* 0x0005bc3e01007387 */ /* 0x000fe80000100800 */
[----:B------:R2:W-:Y:S04]  /*116b0*/  STL [R1+0x5b0], R0 ;  /* 0x0005b00001007387 */ /* 0x0005e80000100800 */
[----:B-1----:R-:W3:Y:S01]  /*116c0*/  LDL.LU.64 R142, [R1+0x7b8] ;  /* 0x0007b800018e7983 */ /* 0x002ee20000300a00 */
[----:B--2---:R-:W-:-:S03]  /*116d0*/  IMAD.MOV.U32 R0, RZ, RZ, R63 ;  /* 0x000000ffff007224 */ /* 0x004fc600078e003f */
[----:B----4-:R-:W-:Y:S04]  /*116e0*/  STL [R1+0x5c4], R128 ;  /* 0x0005c48001007387 */ /* 0x010fe80000100800 */
[----:B------:R1:W-:Y:S02]  /*116f0*/  STL [R1+0x5b8], R0 ;  /* 0x0005b80001007387 */ /* 0x0003e40000100800 */
[----:B-1----:R-:W-:Y:S02]  /*11700*/  MOV R0, R129 ;  /* 0x0000008100007202 */ /* 0x002fe40000000f00 */
[----:B------:R-:W2:Y:S04]  /*11710*/  LDL.LU.64 R128, [R1+0x7c0] ;  /* 0x0007c00001807983 */ /* 0x000ea80000300a00 */
[----:B------:R1:W-:Y:S04]  /*11720*/  STL [R1+0x5c0], R0 ;  /* 0x0005c00001007387 */ /* 0x0003e80000100800 */
[----:B------:R4:W-:Y:S01]  /*11730*/  STL [R1+0x5cc], R130 ;  /* 0x0005cc8201007387 */ /* 0x0009e20000100800 */
[----:B-1----:R-:W-:-:S03]  /*11740*/  IMAD.MOV.U32 R0, RZ, RZ, R131 ;  /* 0x000000ffff007224 */ /* 0x002fc600078e0083 */
[----:B------:R-:W-:Y:S04]  /*11750*/  STL [R1+0x5d4], R92 ;  /* 0x0005d45c01007387 */ /* 0x000fe80000100800 */
[----:B------:R1:W-:Y:S04]  /*11760*/  STL [R1+0x5c8], R0 ;  /* 0x0005c80001007387 */ /* 0x0003e80000100800 */
[----:B----4-:R-:W4:Y:S01]  /*11770*/  LDL.LU.64 R130, [R1+0x7c8] ;  /* 0x0007c80001827983 */ /* 0x010f220000300a00 */
[----:B-1----:R-:W-:-:S03]  /*11780*/  IMAD.MOV.U32 R0, RZ, RZ, R93 ;  /* 0x000000ffff007224 */ /* 0x002fc600078e005d */
[----:B------:R-:W-:Y:S04]  /*11790*/  STL [R1+0x5dc], R136 ;  /* 0x0005dc8801007387 */ /* 0x000fe80000100800 */
[----:B------:R1:W-:Y:S04]  /*117a0*/  STL [R1+0x5d0], R0 ;  /* 0x0005d00001007387 */ /* 0x0003e80000100800 */
[----:B------:R-:W4:Y:S01]  /*117b0*/  LDL.LU.64 R150, [R1+0x7d0] ;  /* 0x0007d00001967983 */ /* 0x000f220000300a00 */
[----:B-1----:R-:W-:-:S05]  /*117c0*/  IMAD.MOV.U32 R0, RZ, RZ, R137 ;  /* 0x000000ffff007224 */ /* 0x002fca00078e0089 */
[----:B------:R1:W-:Y:S04]  /*117d0*/  STL [R1+0x5d8], R0 ;  /* 0x0005d80001007387 */ /* 0x0003e80000100800 */
[----:B------:R-:W-:Y:S04]  /*117e0*/  STL [R1+0x5e4], R94 ;  /* 0x0005e45e01007387 */ /* 0x000fe80000100800 */
[----:B------:R-:W4:Y:S01]  /*117f0*/  LDL.LU.64 R136, [R1+0x7d8] ;  /* 0x0007d80001887983 */ /* 0x000f220000300a00 */
[----:B-1----:R-:W-:-:S03]  /*11800*/  IMAD.MOV.U32 R0, RZ, RZ, R95 ;  /* 0x000000ffff007224 */ /* 0x002fc600078e005f */
[----:B------:R-:W-:Y:S04]  /*11810*/  STL [R1+0x5ec], R138 ;  /* 0x0005ec8a01007387 */ /* 0x000fe80000100800 */
[----:B------:R1:W-:Y:S04]  /*11820*/  STL [R1+0x5e0], R0 ;  /* 0x0005e00001007387 */ /* 0x0003e80000100800 */
[----:B------:R-:W4:Y:S01]  /*11830*/  LDL.LU.64 R44, [R1+0x7e0] ;  /* 0x0007e000012c7983 */ /* 0x000f220000300a00 */
[----:B-1----:R-:W-:-:S03]  /*11840*/  MOV R0, R139 ;  /* 0x0000008b00007202 */ /* 0x002fc60000000f00 */
[----:B------:R-:W4:Y:S04]  /*11850*/  LDL.LU.64 R138, [R1+0x7e8] ;  /* 0x0007e800018a7983 */ /* 0x000f280000300a00 */
[----:B------:R1:W-:Y:S04]  /*11860*/  STL [R1+0x5e8], R0 ;  /* 0x0005e80001007387 */ /* 0x0003e80000100800 */
[----:B------:R-:W-:Y:S04]  /*11870*/  STL [R1+0x5f4], R144 ;  /* 0x0005f49001007387 */ /* 0x000fe80000100800 */
[----:B------:R-:W4:Y:S01]  /*11880*/  LDL.LU.64 R46, [R1+0x7f0] ;  /* 0x0007f000012e7983 */ /* 0x000f220000300a00 */
[----:B-1----:R-:W-:-:S03]  /*11890*/  IMAD.MOV.U32 R0, RZ, RZ, R145 ;  /* 0x000000ffff007224 */ /* 0x002fc600078e0091 */
[----:B------:R-:W-:Y:S04]  /*118a0*/  STL [R1+0x5fc], R146 ;  /* 0x0005fc9201007387 */ /* 0x000fe80000100800 */
[----:B------:R1:W-:Y:S04]  /*118b0*/  STL [R1+0x5f0], R0 ;  /* 0x0005f00001007387 */ /* 0x0003e80000100800 */
[----:B------:R-:W4:Y:S04]  /*118c0*/  LDL.LU.64 R60, [R1+0x7f8] ;  /* 0x0007f800013c7983 */ /* 0x000f280000300a00 */
[----:B------:R-:W4:Y:S01]  /*118d0*/  LDL.LU.64 R62, [R1+0x800] ;  /* 0x00080000013e7983 */ /* 0x000f220000300a00 */
[----:B-1----:R-:W-:-:S05]  /*118e0*/  IMAD.MOV.U32 R0, RZ, RZ, R147 ;  /* 0x000000ffff007224 */ /* 0x002fca00078e0093 */
[----:B------:R1:W-:Y:S04]  /*118f0*/  STL [R1+0x5f8], R0 ;  /* 0x0005f80001007387 */ /* 0x0003e80000100800 */
[----:B---3--:R-:W-:Y:S04]  /*11900*/  STL [R1+0x604], R140 ;  /* 0x0006048c01007387 */ /* 0x008fe80000100800 */
[----:B------:R-:W3:Y:S01]  /*11910*/  LDL.LU.64 R92, [R1+0x808] ;  /* 0x00080800015c7983 */ /* 0x000ee20000300a00 */
[----:B-1----:R-:W-:-:S03]  /*11920*/  IMAD.MOV.U32 R0, RZ, RZ, R141 ;  /* 0x000000ffff007224 */ /* 0x002fc600078e008d */
[----:B------:R-:W3:Y:S04]  /*11930*/  LDL.LU.64 R94, [R1+0x810] ;  /* 0x00081000015e7983 */ /* 0x000ee80000300a00 */
[----:B------:R1:W-:Y:S04]  /*11940*/  STL [R1+0x600], R0 ;  /* 0x0006000001007387 */ /* 0x0003e80000100800 */
[----:B------:R-:W-:Y:S04]  /*11950*/  STL [R1+0x60c], R142 ;  /* 0x00060c8e01007387 */ /* 0x000fe80000100800 */
[----:B------:R-:W3:Y:S01]  /*11960*/  LDL.LU.64 R144, [R1+0x818] ;  /* 0x0008180001907983 */ /* 0x000ee20000300a00 */
[----:B-1----:R-:W-:-:S03]  /*11970*/  IMAD.MOV.U32 R0, RZ, RZ, R143 ;  /* 0x000000ffff007224 */ /* 0x002fc600078e008f */
[----:B------:R-:W3:Y:S04]  /*11980*/  LDL.LU.64 R146, [R1+0x820] ;  /* 0x0008200001927983 */ /* 0x000ee80000300a00 */
[----:B------:R1:W-:Y:S04]  /*11990*/  STL [R1+0x608], R0 ;  /* 0x0006080001007387 */ /* 0x0003e80000100800 */
[----:B--2---:R-:W-:Y:S04]  /*119a0*/  STL [R1+0x614], R128 ;  /* 0x0006148001007387 */ /* 0x004fe80000100800 */
[----:B------:R-:W2:Y:S01]  /*119b0*/  LDL.LU.64 R140, [R1+0x828] ;  /* 0x00082800018c7983 */ /* 0x000ea20000300a00 */
[----:B-1----:R-:W-:-:S03]  /*119c0*/  MOV R0, R129 ;  /* 0x0000008100007202 */ /* 0x002fc60000000f00 */
[----:B------:R-:W2:Y:S04]  /*119d0*/  LDL.LU.64 R142, [R1+0x830] ;  /* 0x00083000018e7983 */ /* 0x000ea80000300a00 */
[----:B------:R1:W-:Y:S04]  /*119e0*/  STL [R1+0x610], R0 ;  /* 0x0006100001007387 */ /* 0x0003e80000100800 */
[----:B----4-:R4:W-:Y:S01]  /*119f0*/  STL [R1+0x61c], R130 ;  /* 0x00061c8201007387 */ /* 0x0109e20000100800 */
[----:B-1----:R-:W-:-:S03]  /*11a00*/  IMAD.MOV.U32 R0, RZ, RZ, R131 ;  /* 0x000000ffff007224 */ /* 0x002fc600078e0083 */
[----:B------:R-:W2:Y:S04]  /*11a10*/  LDL.LU.64 R128, [R1+0x838] ;  /* 0x0008380001807983 */ /* 0x000ea80000300a00 */
[----:B----4-:R-:W4:Y:S04]  /*11a20*/  LDL.LU.64 R130, [R1+0x840] ;  /* 0x0008400001827983 */ /* 0x010f280000300a00 */
[----:B------:R1:W-:Y:S04]  /*11a30*/  STL [R1+0x618], R0 ;  /* 0x0006180001007387 */ /* 0x0003e80000100800 */
[----:B------:R-:W-:Y:S01]  /*11a40*/  STL [R1+0x624], R150 ;  /* 0x0006249601007387 */ /* 0x000fe20000100800 */
[----:B-1----:R-:W-:-:S03]  /*11a50*/  IMAD.MOV.U32 R0, RZ, RZ, R151 ;  /* 0x000000ffff007224 */ /* 0x002fc600078e0097 */
[----:B------:R-:W-:Y:S04]  /*11a60*/  STL [R1+0x62c], R136 ;  /* 0x00062c8801007387 */ /* 0x000fe80000100800 */
[----:B------:R1:W-:Y:S02]  /*11a70*/  STL [R1+0x620], R0 ;  /* 0x0006200001007387 */ /* 0x0003e40000100800 */
[----:B-1----:R-:W-:Y:S02]  /*11a80*/  IMAD.MOV.U32 R0, RZ, RZ, R137 ;  /* 0x000000ffff007224 */ /* 0x002fe400078e0089 */
[----:B------:R-:W4:Y:S04]  /*11a90*/  LDL.LU.64 R136, [R1+0x848] ;  /* 0x0008480001887983 */ /* 0x000f280000300a00 */
[----:B------:R1:W-:Y:S04]  /*11aa0*/  STL [R1+0x628], R0 ;  /* 0x0006280001007387 */ /* 0x0003e80000100800 */
[----:B------:R-:W-:Y:S01]  /*11ab0*/  STL [R1+0x634], R44 ;  /* 0x0006342c01007387 */ /* 0x000fe20000100800 */
[----:B-1----:R-:W-:-:S03]  /*11ac0*/  IMAD.MOV.U32 R0, RZ, RZ, R45 ;  /* 0x000000ffff007224 */ /* 0x002fc600078e002d */
[----:B------:R-:W-:Y:S04]  /*11ad0*/  STL [R1+0x63c], R138 ;  /* 0x00063c8a01007387 */ /* 0x000fe80000100800 */
[----:B------:R1:W-:Y:S04]  /*11ae0*/  STL [R1+0x630], R0 ;  /* 0x0006300001007387 */ /* 0x0003e80000100800 */
[----:B------:R-:W-:Y:S01]  /*11af0*/  STL [R1+0x644], R46 ;  /* 0x0006442e01007387 */ /* 0x000fe20000100800 */
[----:B-1----:R-:W-:-:S05]  /*11b00*/  MOV R0, R139 ;  /* 0x0000008b00007202 */ /* 0x002fca0000000f00 */
[----:B------:R1:W-:Y:S04]  /*11b10*/  STL [R1+0x638], R0 ;  /* 0x0006380001007387 */ /* 0x0003e80000100800 */
[----:B------:R-:W4:Y:S01]  /*11b20*/  LDL.LU.64 R138, [R1+0x850] ;  /* 0x00085000018a7983 */ /* 0x000f220000300a00 */
[----:B-1----:R-:W-:-:S03]  /*11b30*/  IMAD.MOV.U32 R0, RZ, RZ, R47 ;  /* 0x000000ffff007224 */ /* 0x002fc600078e002f */
[----:B------:R-:W-:Y:S04]  /*11b40*/  STL [R1+0x64c], R60 ;  /* 0x00064c3c01007387 */ /* 0x000fe80000100800 */
[----:B------:R1:W-:Y:S04]  /*11b50*/  STL [R1+0x640], R0 ;  /* 0x0006400001007387 */ /* 0x0003e80000100800 */
[----:B------:R-:W-:Y:S01]  /*11b60*/  STL [R1+0x654], R62 ;  /* 0x0006543e01007387 */ /* 0x000fe20000100800 */
[----:B-1----:R-:W-:-:S05]  /*11b70*/  IMAD.MOV.U32 R0, RZ, RZ, R61 ;  /* 0x000000ffff007224 */ /* 0x002fca00078e003d */
[----:B------:R1:W-:Y:S02]  /*11b80*/  STL [R1+0x648], R0 ;  /* 0x0006480001007387 */ /* 0x0003e40000100800 */
[----:B-1----:R-:W-:Y:S01]  /*11b90*/  IMAD.MOV.U32 R0, RZ, RZ, R63 ;  /* 0x000000ffff007224 */ /* 0x002fe200078e003f */
[----:B------:R-:W-:Y:S01]  /*11ba0*/  CS2R R80, SRZ ;  /* 0x0000000000507805 */ /* 0x000fe2000001ff00 */
[----:B------:R-:W-:Y:S01]  /*11bb0*/  IMAD.MOV.U32 R201, RZ, RZ, RZ ;  /* 0x000000ffffc97224 */ /* 0x000fe200078e00ff */
        /* <DEDUP_REMOVED lines=10> */
[----:B---3--:R-:W-:Y:S04]  /*11c60*/  STL [R1+0x65c], R92 ;  /* 0x00065c5c01007387 */ /* 0x008fe80000100800 */
[----:B------:R1:W-:Y:S04]  /*11c70*/  STL [R1+0x650], R0 ;  /* 0x0006500001007387 */ /* 0x0003e80000100800 */
[----:B------:R-:W-:Y:S01]  /*11c80*/  STL [R1+0x664], R94 ;  /* 0x0006645e01007387 */ /* 0x000fe20000100800 */
[----:B-1----:R-:W-:-:S05]  /*11c90*/  IMAD.MOV.U32 R0, RZ, RZ, R93 ;  /* 0x000000ffff007224 */ /* 0x002fca00078e005d */
[----:B------:R1:W-:Y:S02]  /*11ca0*/  STL [R1+0x658], R0 ;  /* 0x0006580001007387 */ /* 0x0003e40000100800 */
[----:B-1----:R-:W-:Y:S02]  /*11cb0*/  MOV R0, R95 ;  /* 0x0000005f00007202 */ /* 0x002fe40000000f00 */
[----:B------:R-:W-:Y:S04]  /*11cc0*/  STL [R1+0x66c], R144 ;  /* 0x00066c9001007387 */ /* 0x000fe80000100800 */
[----:B------:R1:W-:Y:S04]  /*11cd0*/  STL [R1+0x660], R0 ;  /* 0x0006600001007387 */ /* 0x0003e80000100800 */
[----:B------:R-:W-:Y:S01]  /*11ce0*/  STL [R1+0x674], R146 ;  /* 0x0006749201007387 */ /* 0x000fe20000100800 */
[----:B-1----:R-:W-:-:S05]  /*11cf0*/  IMAD.MOV.U32 R0, RZ, RZ, R145 ;  /* 0x000000ffff007224 */ /* 0x002fca00078e0091 */
[----:B------:R1:W-:Y:S02]  /*11d00*/  STL [R1+0x668], R0 ;  /* 0x0006680001007387 */ /* 0x0003e40000100800 */
[----:B-1----:R-:W-:Y:S02]  /*11d10*/  IMAD.MOV.U32 R0, RZ, RZ, R147 ;  /* 0x000000ffff007224 */ /* 0x002fe400078e0093 */
[----:B--2---:R-:W-:Y:S04]  /*11d20*/  STL [R1+0x67c], R140 ;  /* 0x00067c8c01007387 */ /* 0x004fe80000100800 */
[----:B------:R1:W-:Y:S04]  /*11d30*/  STL [R1+0x670], R0 ;  /* 0x0006700001007387 */ /* 0x0003e80000100800 */
[----:B------:R-:W-:Y:S01]  /*11d40*/  STL [R1+0x684], R142 ;  /* 0x0006848e01007387 */ /* 0x000fe20000100800 */
[----:B-1----:R-:W-:-:S05]  /*11d50*/  IMAD.MOV.U32 R0, RZ, RZ, R141 ;  /* 0x000000ffff007224 */ /* 0x002fca00078e008d */
[----:B------:R1:W-:Y:S04]  /*11d60*/  STL [R1+0x678], R0 ;  /* 0x0006780001007387 */ /* 0x0003e80000100800 */
[----:B------:R-:W-:Y:S01]  /*11d70*/  STL [R1+0x68c], R128 ;  /* 0x00068c8001007387 */ /* 0x000fe20000100800 */
[----:B-1----:R-:W-:-:S05]  /*11d80*/  IMAD.MOV.U32 R0, RZ, RZ, R143 ;  /* 0x000000ffff007224 */ /* 0x002fca00078e008f */
[----:B------:R1:W-:Y:S04]  /*11d90*/  STL [R1+0x680], R0 ;  /* 0x0006800001007387 */ /* 0x0003e80000100800 */
[----:B----4-:R2:W-:Y:S01]  /*11da0*/  STL [R1+0x694], R130 ;  /* 0x0006948201007387 */ /* 0x0105e20000100800 */
[----:B-1----:R-:W-:-:S03]  /*11db0*/  MOV R0, R129 ;  /* 0x0000008100007202 */ /* 0x002fc60000000f00 */
[----:B--2---:R-:W1:Y:S04]  /*11dc0*/  S2R R130, SR_TID.X ;  /* 0x0000000000827919 */ /* 0x004e680000002100 */
[----:B------:R2:W-:Y:S01]  /*11dd0*/  STL [R1+0x688], R0 ;  /* 0x0006880001007387 */ /* 0x0005e20000100800 */
[----:B------:R-:W-:Y:S02]  /*11de0*/  IMAD.MOV.U32 R129, RZ, RZ, 0x3f ;  /* 0x0000003fff817424 */ /* 0x000fe400078e00ff */
[----:B--2---:R-:W-:-:S05]  /*11df0*/  IMAD.MOV.U32 R0, RZ, RZ, R131 ;  /* 0x000000ffff007224 */ /* 0x004fca00078e0083 */
[----:B------:R2:W-:Y:S01]  /*11e00*/  STL [R1+0x690], R0 ;  /* 0x0006900001007387 */ /* 0x0005e20000100800 */
[----:B------:R-:W-:Y:S02]  /*11e10*/  IADD3 R129, R129, c[0x0][0x180], RZ ;  /* 0x0000600081817a10 */ /* 0x000fe40007ffe0ff */
[----:B------:R-:W-:Y:S01]  /*11e20*/  MOV R131, c[0x0][0x188] ;  /* 0x0000620000837a02 */ /* 0x000fe20000000f00 */
[----:B------:R-:W-:Y:S01]  /*11e30*/  STL [R1+0x69c], R136 ;  /* 0x00069c8801007387 */ /* 0x000fe20000100800 */
[----:B--2---:R-:W-:Y:S01]  /*11e40*/  IMAD.MOV.U32 R0, RZ, RZ, R137 ;  /* 0x000000ffff007224 */ /* 0x004fe200078e0089 */
[C---:B-1----:R-:W-:Y:S02]  /*11e50*/  LOP3.LUT R3, R130.reuse, 0x3, RZ, 0xc0, !PT ;  /* 0x0000000382037812 */ /* 0x042fe400078ec0ff */
[C---:B------:R-:W-:Y:S02]  /*11e60*/  LOP3.LUT R4, R130.reuse, 0x7, RZ, 0xc0, !PT ;  /* 0x0000000782047812 */ /* 0x040fe400078ec0ff */
[----:B------:R1:W-:Y:S01]  /*11e70*/  STL [R1+0x698], R0 ;  /* 0x0006980001007387 */ /* 0x0003e20000100800 */
[----:B------:R-:W-:Y:S01]  /*11e80*/  SHF.R.S32.HI R2, RZ, 0x1f, R129 ;  /* 0x0000001fff027819 */ /* 0x000fe20000011481 */
[----:B------:R-:W-:Y:S01]  /*11e90*/  IMAD.SHL.U32 R131, R131, 0x40, RZ ;  /* 0x0000004083837824 */ /* 0x000fe200078e00ff */
[----:B-1----:R-:W-:-:S02]  /*11ea0*/  LOP3.LUT R0, R130, 0x1c, RZ, 0xc0, !PT ;  /* 0x0000001c82007812 */ /* 0x002fc400078ec0ff */
[----:B------:R-:W-:-:S03]  /*11eb0*/  LEA.HI R2, R2, R129, RZ, 0x6 ;  /* 0x0000008102027211 */ /* 0x000fc600078f30ff */
[----:B------:R-:W-:Y:S02]  /*11ec0*/  IMAD R6, R3, 0x120, R0 ;  /* 0x0000012003067824 */ /* 0x000fe400078e0200 */
[----:B------:R-:W-:Y:S02]  /*11ed0*/  IMAD R0, R4, 0x110, RZ ;  /* 0x0000011004007824 */ /* 0x000fe400078e02ff */
[----:B------:R-:W-:Y:S01]  /*11ee0*/  IMAD.SHL.U32 R4, R130, 0x2, RZ ;  /* 0x0000000282047824 */ /* 0x000fe200078e00ff */
[----:B------:R-:W-:Y:S01]  /*11ef0*/  SHF.R.S32.HI R3, RZ, 0x1f, R131 ;  /* 0x0000001fff037819 */ /* 0x000fe20000011483 */
[----:B------:R-:W-:Y:S01]  /*11f00*/  IMAD.MOV.U32 R5, RZ, RZ, R139 ;  /* 0x000000ffff057224 */ /* 0x000fe200078e008b */
[----:B------:R-:W-:Y:S01]  /*11f10*/  STL [R1+0x6a4], R138 ;  /* 0x0006a48a01007387 */ /* 0x000fe20000100800 */
[----:B------:R-:W-:-:S03]  /*11f20*/  SHF.R.S32.HI R2, RZ, 0x6, R2 ;  /* 0x00000006ff027819 */ /* 0x000fc60000011402 */
[----:B------:R1:W-:Y:S01]  /*11f30*/  STL [R1+0x6a0], R5 ;  /* 0x0006a00501007387 */ /* 0x0003e20000100800 */
[C---:B------:R-:W-:Y:S01]  /*11f40*/  IMAD.SHL.U32 R200, R131.reuse, 0x4, RZ ;  /* 0x0000000483c87824 */ /* 0x040fe200078e00ff */
[----:B------:R-:W-:Y:S01]  /*11f50*/  CS2R R38, SRZ ;  /* 0x0000000000267805 */ /* 0x000fe2000001ff00 */
[----:B------:R-:W-:Y:S01]  /*11f60*/  CS2R R52, SRZ ;  /* 0x0000000000347805 */ /* 0x000fe2000001ff00 */
[----:B------:R-:W-:Y:S01]  /*11f70*/  CS2R R54, SRZ ;  /* 0x0000000000367805 */ /* 0x000fe2000001ff00 */
[----:B------:R-:W-:Y:S01]  /*11f80*/  CS2R R68, SRZ ;  /* 0x0000000000447805 */ /* 0x000fe2000001ff00 */
[----:B------:R-:W-:Y:S01]  /*11f90*/  CS2R R70, SRZ ;  /* 0x0000000000467805 */ /* 0x000fe2000001ff00 */
[----:B-1----:R-:W-:Y:S02]  /*11fa0*/  LOP3.LUT R5, R0, 0x30, R4, 0x78, !PT ;  /* 0x0000003000057812 */ /* 0x002fe400078e7804 */
[----:B------:R-:W-:Y:S02]  /*11fb0*/  SHF.L.U64.HI R0, R131, 0x2, R3 ;  /* 0x0000000283007819 */ /* 0x000fe40000010203 */
[----:B------:R-:W-:Y:S01]  /*11fc0*/  LOP3.LUT R3, R6, 0x20, RZ, 0x3c, !PT ;  /* 0x0000002006037812 */ /* 0x000fe200078e3cff */
[----:B------:R-:W-:Y:S01]  /*11fd0*/  CS2R R84, SRZ ;  /* 0x0000000000547805 */ /* 0x000fe2000001ff00 */
[----:B------:R-:W-:Y:S01]  /*11fe0*/  IADD3 R3, R2, -0x2, RZ ;  /* 0xfffffffe02037810 */ /* 0x000fe20007ffe0ff */
        /* <DEDUP_REMOVED lines=41> */
[----:B------:R-:W-:-:S02]  /*12280*/  LOP3.LUT R7, R6, 0x40, RZ, 0x3c, !PT ;  /* 0x0000004006077812 */ /* 0x000fc400078e3cff */
[----:B------:R-:W-:Y:S02]  /*12290*/  LOP3.LUT R4, R6, 0x60, RZ, 0x3c, !PT ;  /* 0x0000006006047812 */ /* 0x000fe400078e3cff */
[----:B------:R-:W-:Y:S01]  /*122a0*/  LOP3.LUT R2, R5, 0x40, RZ, 0x3c, !PT ;  /* 0x0000004005027812 */ /* 0x000fe200078e3cff */
[----:B------:R-:W-:Y:S02]  /*122b0*/  USHF.L.U32 UR7, UR4, 0x2, URZ ;  /* 0x0000000204077899 */ /* 0x000fe4000800063f */
[----:B------:R-:W-:Y:S02]  /*122c0*/  USHF.L.U64.HI UR6, UR4, 0x2, UR6 ;  /* 0x0000000204067899 */ /* 0x000fe40008010206 */
[----:B------:R-:W-:Y:S02]  /*122d0*/  UMOV UR5, 0x1 ;  /* 0x0000000100057882 */ /* 0x000fe40000000000 */
[----:B------:R-:W-:Y:S02]  /*122e0*/  UMOV UR4, 0xffffffff ;  /* 0xffffffff00047882 */ /* 0x000fe40000000000 */
.L_x_1:
[----:B------:R-:W1:Y:S01]  /*122f0*/  S2R R6, SR_TID.X ;  /* 0x0000000000067919 */ /* 0x000e620000002100 */
[----:B------:R-:W-:Y:S01]  /*12300*/  UIADD3 UR4, UR4, 0x1, URZ ;  /* 0x0000000104047890 */ /* 0x000fe2000fffe03f */
[----:B------:R-:W-:-:S04]  /*12310*/  DEPBAR.LE SB0, 0x2 ;  /* 0x000080800000791a */ /* 0x000fc80000000000 */
[----:B------:R-:W2:Y:S01]  /*12320*/  S2R R8, SR_TID.X ;  /* 0x0000000000087919 */ /* 0x000ea20000002100 */
[----:B------:R-:W-:Y:S02]  /*12330*/  UISETP.GT.AND UP0, UPT, UR4, 0x1, UPT ;  /* 0x000000010400788c */ /* 0x000fe4000bf04270 */
[----:B------:R-:W-:Y:S01]  /*12340*/  UIADD3 UR5, UR5, 0x1, URZ ;  /* 0x0000000105057890 */ /* 0x000fe2000fffe03f */
[----:B------:R-:W3:Y:S01]  /*12350*/  S2R R180, SR_TID.X ;  /* 0x0000000000b47919 */ /* 0x000ee20000002100 */
[----:B------:R-:W-:-:S06]  /*12360*/  USEL UR4, UR4, URZ, !UP0 ;  /* 0x0000003f04047287 */ /* 0x000fcc000c000000 */
[----:B------:R-:W-:Y:S01]  /*12370*/  MOV R2, UR4 ;  /* 0x0000000400027c02 */ /* 0x000fe20008000f00 */
[----:B------:R-:W-:Y:S01]  /*12380*/  IMAD.U32 R3, RZ, RZ, UR4 ;  /* 0x00000004ff037e24 */ /* 0x000fe2000f8e00ff */
[----:B------:R-:W-:Y:S01]  /*12390*/  MOV R193, UR4 ;  /* 0x0000000400c17c02 */ /* 0x000fe20008000f00 */
[----:B------:R-:W-:Y:S02]  /*123a0*/  IMAD.U32 R195, RZ, RZ, UR4 ;  /* 0x00000004ffc37e24 */ /* 0x000fe4000f8e00ff */
[----:B------:R-:W-:Y:S01]  /*123b0*/  IMAD.U32 R192, RZ, RZ, UR4 ;  /* 0x00000004ffc07e24 */ /* 0x000fe2000f8e00ff */
[C---:B-1----:R-:W-:Y:S01]  /*123c0*/  LOP3.LUT R5, R6.reuse, 0x1c, RZ, 0xc0, !PT ;  /* 0x0000001c06057812 */ /* 0x042fe200078ec0ff */
[----:B------:R-:W-:Y:S01]  /*123d0*/  IMAD.U32 R194, RZ, RZ, UR4 ;  /* 0x00000004ffc27e24 */ /* 0x000fe2000f8e00ff */
[C---:B------:R-:W-:Y:S02]  /*123e0*/  LOP3.LUT R4, R6.reuse, 0x3, RZ, 0xc0, !PT ;  /* 0x0000000306047812 */ /* 0x040fe400078ec0ff */
[----:B------:R-:W-:-:S02]  /*123f0*/  LOP3.LUT R7, R6, 0x1c, RZ, 0xc0, !PT ;  /* 0x0000001c06077812 */ /* 0x000fc400078ec0ff */
[----:B------:R-:W-:Y:S01]  /*12400*/  LOP3.LUT R6, R6, 0x3, RZ, 0xc0, !PT ;  /* 0x0000000306067812 */ /* 0x000fe200078ec0ff */
[----:B------:R-:W-:Y:S01]  /*12410*/  IMAD R4, R4, 0x120, R5 ;  /* 0x0000012004047824 */ /* 0x000fe200078e0205 */
[C---:B--2---:R-:W-:Y:S01]  /*12420*/  LOP3.LUT R9, R8.reuse, 0x1c, RZ, 0xc0, !PT ;  /* 0x0000001c08097812 */ /* 0x044fe200078ec0ff */
[----:B------:R-:W-:Y:S02]  /*12430*/  IMAD.SHL.U32 R5, R8, 0x2, RZ ;  /* 0x0000000208057824 */ /* 0x000fe400078e00ff */
[----:B------:R-:W-:Y:S01]  /*12440*/  IMAD R6, R6, 0x120, R7 ;  /* 0x0000012006067824 */ /* 0x000fe200078e0207 */
[----:B------:R-:W-:Y:S01]  /*12450*/  LOP3.LUT R4, R4, 0x20, RZ, 0x3c, !PT ;  /* 0x0000002004047812 */ /* 0x000fe200078e3cff */
[----:B---3--:R-:W-:Y:S01]  /*12460*/  IMAD.SHL.U32 R181, R180, 0x2, RZ ;  /* 0x00000002b4b57824 */ /* 0x008fe200078e00ff */
[----:B------:R-:W-:Y:S01]  /*12470*/  LOP3.LUT R7, R8, 0x1c, RZ, 0xc0, !PT ;  /* 0x0000001c08077812 */ /* 0x000fe200078ec0ff */
[----:B------:R-:W-:Y:S01]  /*12480*/  IMAD R2, R2, 0x4000, R6 ;  /* 0x0000400002027824 */ /* 0x000fe200078e0206 */
[----:B------:R-:W-:Y:S01]  /*12490*/  BAR.SYNC.DEFER_BLOCKING 0x0 ;  /* 0x0000000000007b1d */ /* 0x000fe20000010000 */
[----:B------:R-:W-:Y:S01]  /*124a0*/  IMAD R3, R3, 0x4000, R4 ;  /* 0x0000400003037824 */ /* 0x000fe200078e0204 */
[----:B------:R-:W-:-:S02]  /*124b0*/  LOP3.LUT R4, R8, 0x7, RZ, 0xc0, !PT ;  /* 0x0000000708047812 */ /* 0x000fc400078ec0ff */
[C---:B------:R-:W-:Y:S02]  /*124c0*/  LOP3.LUT R6, R8.reuse, 0x3, RZ, 0xc0, !PT ;  /* 0x0000000308067812 */ /* 0x040fe400078ec0ff */
[----:B------:R-:W-:Y:S01]  /*124d0*/  LOP3.LUT R8, R8, 0x3, RZ, 0xc0, !PT ;  /* 0x0000000308087812 */ /* 0x000fe200078ec0ff */
[----:B------:R-:W-:Y:S01]  /*124e0*/  IMAD R4, R4, 0x110, RZ ;  /* 0x0000011004047824 */ /* 0x000fe200078e02ff */
[----:B------:R-:W-:Y:S01]  /*124f0*/  LOP3.LUT R180, R180, 0x7, RZ, 0xc0, !PT ;  /* 0x00000007b4b47812 */ /* 0x000fe200078ec0ff */
[----:B------:R-:W-:Y:S02]  /*12500*/  IMAD R6, R6, 0x120, R7 ;  /* 0x0000012006067824 */ /* 0x000fe400078e0207 */
[----:B------:R-:W-:Y:S01]  /*12510*/  IMAD R8, R8, 0x120, R9 ;  /* 0x0000012008087824 */ /* 0x000fe200078e0209 */
[----:B------:R-:W-:Y:S01]  /*12520*/  LOP3.LUT R4, R4, 0x30, R5, 0x78, !PT ;  /* 0x0000003004047812 */ /* 0x000fe200078e7805 */
[----:B------:R-:W-:Y:S01]  /*12530*/  IMAD R180, R180, 0x110, RZ ;  /* 0x00000110b4b47824 */ /* 0x000fe200078e02ff */
[----:B------:R-:W-:-:S02]  /*12540*/  LOP3.LUT R6, R6, 0x60, RZ, 0x3c, !PT ;  /* 0x0000006006067812 */ /* 0x000fc400078e3cff */
[----:B------:R-:W-:Y:S02]  /*12550*/  LOP3.LUT R8, R8, 0x40, RZ, 0x3c, !PT ;  /* 0x0000004008087812 */ /* 0x000fe400078e3cff */
[----:B------:R-:W-:Y:S01]  /*12560*/  LEA R195, R195, R4, 0xe ;  /* 0x00000004c3c37211 */ /* 0x000fe200078e70ff */
[----:B------:R-:W-:Y:S01]  /*12570*/  IMAD R193, R193, 0x4000, R6 ;  /* 0x00004000c1c17824 */ /* 0x000fe200078e0206 */
[----:B------:R-:W-:Y:S01]  /*12580*/  LOP3.LUT R180, R180, 0x30, R181, 0x78, !PT ;  /* 0x00000030b4b47812 */ /* 0x000fe200078e78b5 */
[----:B------:R-:W-:Y:S01]  /*12590*/  IMAD R192, R192, 0x4000, R8 ;  /* 0x00004000c0c07824 */ /* 0x000fe200078e0208 */
[----:B------:R-:W-:Y:S02]  /*125a0*/  LDS R24, [R2+0x80] ;  /* 0x0000800002187984 */ /* 0x000fe40000000800 */
[----:B------:R-:W-:Y:S02]  /*125b0*/  LOP3.LUT R180, R180, 0x40, RZ, 0x3c, !PT ;  /* 0x00000040b4b47812 */ /* 0x000fe400078e3cff */
[----:B------:R-:W-:Y:S03]  /*125c0*/  LDS R26, [R2+0x480] ;  /* 0x00048000021a7984 */ /* 0x000fe60000000800 */
[----:B------:R-:W-:Y:S01]  /*125d0*/  IMAD R194, R194, 0x4000, R180 ;  /* 0x00004000c2c27824 */ /* 0x000fe200078e02b4 */
[----:B------:R-:W-:Y:S04]  /*125e0*/  LDS R25, [R3+0x80] ;  /* 0x0000800003197984 */ /* 0x000fe80000000800 */
[----:B------:R-:W-:Y:S04]  /*125f0*/  LDS R27, [R3+0x480] ;  /* 0x00048000031b7984 */ /* 0x000fe80000000800 */
[----:B------:R-:W-:Y:S04]  /*12600*/  LDS R20, [R192+0x80] ;  /* 0x00008000c0147984 */ /* 0x000fe80000000800 */
[----:B------:R-:W-:Y:S04]  /*12610*/  LDS R22, [R192+0x480] ;  /* 0x00048000c0167984 */ /* 0x000fe80000000800 */
[----:B------:R-:W-:Y:S04]  /*12620*/  LDS R21, [R193+0x80] ;  /* 0x00008000c1157984 */ /* 0x000fe80000000800 */
[----:B------:R-:W-:Y:S04]  /*12630*/  LDS R23, [R193+0x480] ;  /* 0x00048000c1177984 */ /* 0x000fe80000000800 */
[----:B------:R-:W1:Y:S04]  /*12640*/  LDSM.16.M88.4 R8, [R195+0x8000] ;  /* 0x00800000c308783b */ /* 0x000e680000000200 */
[----:B------:R-:W2:Y:S04]  /*12650*/  LDSM.16.M88.4 R12, [R195+0x9800] ;  /* 0x00980000c30c783b */ /* 0x000ea80000000200 */
[----:B------:R-:W3:Y:S04]  /*12660*/  LDSM.16.M88.4 R4, [R195+0x8800] ;  /* 0x00880000c304783b */ /* 0x000ee80000000200 */
[----:B------:R-:W4:Y:S04]  /*12670*/  LDSM.16.M88.4 R16, [R195+0x9000] ;  /* 0x00900000c310783b */ /* 0x000f280000000200 */
[----:B------:R-:W-:Y:S04]  /*12680*/  LDSM.16.M88.4 R76, [R195+0xb800] ;  /* 0x00b80000c34c783b */ /* 0x000fe80000000200 */
[----:B------:R-:W-:Y:S04]  /*12690*/  LDS R28, [R192] ;  /* 0x00000000c01c7984 */ /* 0x000fe80000000800 */
[----:B------:R-:W-:Y:S04]  /*126a0*/  LDS R30, [R192+0x400] ;  /* 0x00040000c01e7984 */ /* 0x000fe80000000800 */
[----:B------:R-:W-:Y:S04]  /*126b0*/  LDS R29, [R193] ;  /* 0x00000000c11d7984 */ /* 0x000fe80000000800 */
[----:B------:R-:W-:Y:S04]  /*126c0*/  LDS R31, [R193+0x400] ;  /* 0x00040000c11f7984 */ /* 0x000fe80000000800 */
[----:B------:R-:W-:Y:S01]  /*126d0*/  LDS R176, [R2] ;  /* 0x0000000002b07984 */ /* 0x000fe20000000800 */
[----:B-1----:R-:W-:Y:S03]  /*126e0*/  HMMA.1688.F32.TF32 R32, R20, R8, R148 ;  /* 0x000000081420723c */ /* 0x002fe60000081094 */
[----:B------:R-:W1:Y:S04]  /*126f0*/  LDSM.16.M88.4 R148, [R195+0xa000] ;  /* 0x00a00000c394783b */ /* 0x000e680000000200 */
[----:B------:R-:W-:Y:S01]  /*12700*/  LDS R178, [R2+0x400] ;  /* 0x0004000002b27984 */ /* 0x000fe20000000800 */
[-C--:B--2---:R-:W-:Y:S03]  /*12710*/  HMMA.1688.F32.TF32 R152, R24, R12.reuse, R88 ;  /* 0x0000000c1898723c */ /* 0x084fe60000081058 */
[----:B------:R-:W2:Y:S04]  /*12720*/  LDSM.16.M88.4 R88, [R195+0xb000] ;  /* 0x00b00000c358783b */ /* 0x000ea80000000200 */
[----:B------:R-:W-:Y:S01]  /*12730*/  LDS R177, [R3] ;  /* 0x0000000003b17984 */ /* 0x000fe20000000800 */
[C---:B------:R-:W-:Y:S03]  /*12740*/  HMMA.1688.F32.TF32 R172, R20.reuse, R12, R92 ;  /* 0x0000000c14ac723c */ /* 0x040fe6000008105c */
[----:B------:R-:W5:Y:S04]  /*12750*/  LDSM.16.M88.4 R92, [R195+0xa800] ;  /* 0x00a80000c35c783b */ /* 0x000f680000000200 */
[----:B------:R-:W-:Y:S01]  /*12760*/  LDS R179, [R3+0x400] ;  /* 0x0004000003b37984 */ /* 0x000fe20000000800 */
[C---:B---3--:R-:W-:Y:S03]  /*12770*/  HMMA.1688.F32.TF32 R44, R20.reuse, R4, R44 ;  /* 0x00000004142c723c */ /* 0x048fe6000008102c */
[----:B------:R-:W-:Y:S04]  /*12780*/  LDS R180, [R2+0x1000] ;  /* 0x0010000002b47984 */ /* 0x000fe80000000800 */
[----:B------:R-:W-:Y:S01]  /*12790*/  LDS R182, [R2+0x1400] ;  /* 0x0014000002b67984 */ /* 0x000fe20000000800 */
[----:B----4-:R-:W-:Y:S03]  /*127a0*/  HMMA.1688.F32.TF32 R60, R20, R16, R60 ;  /* 0x00000010143c723c */ /* 0x010fe6000008103c */
[----:B------:R-:W-:Y:S04]  /*127b0*/  LDS R181, [R3+0x1000] ;  /* 0x0010000003b57984 */ /* 0x000fe80000000800 */
[----:B------:R-:W-:Y:S01]  /*127c0*/  LDS R183, [R3+0x1400] ;  /* 0x0014000003b77984 */ /* 0x000fe20000000800 */
[----:B------:R-:W-:Y:S08]  /*127d0*/  HMMA.1688.F32.TF32 R40, R24, R8, R40 ;  /* 0x000000081828723c */ /* 0x000ff00000081028 */
[C---:B-1----:R-:W-:Y:S08]  /*127e0*/  HMMA.1688.F32.TF32 R144, R20.reuse, R148, R144 ;  /* 0x000000941490723c */ /* 0x042ff00000081090 */
[C---:B--2---:R-:W-:Y:S08]  /*127f0*/  HMMA.1688.F32.TF32 R136, R20.reuse, R88, R136 ;  /* 0x000000581488723c */ /* 0x044ff00000081088 */
[C---:B-----5:R-:W-:Y:S08]  /*12800*/  HMMA.1688.F32.TF32 R140, R20.reuse, R92, R140 ;  /* 0x0000005c148c723c */ /* 0x060ff0000008108c */
[----:B------:R-:W-:Y:S01]  /*12810*/  HMMA.1688.F32.TF32 R20, R20, R76, R128 ;  /* 0x0000004c1414723c */ /* 0x000fe20000081080 */
[----:B------:R-:W-:Y:S04]  /*12820*/  LDS R128, [R192+0x880] ;  /* 0x00088000c0807984 */ /* 0x000fe80000000800 */
[----:B------:R-:W-:Y:S03]  /*12830*/  LDS R130, [R192+0xc80] ;  /* 0x000c8000c0827984 */ /* 0x000fe60000000800 */
[C---:B------:R-:W-:Y:S01]  /*12840*/  HMMA.1688.F32.TF32 R56, R24.reuse, R4, R56 ;  /* 0x000000041838723c */ /* 0x040fe20000081038 */
[----:B------:R-:W-:Y:S04]  /*12850*/  LDS R129, [R193+0x880] ;  /* 0x00088000c1817984 */ /* 0x000fe80000000800 */
[----:B------:R-:W1:Y:S03]  /*12860*/  LDS R131, [R193+0xc80] ;  /* 0x000c8000c1837984 */ /* 0x000e660000000800 */
[C---:B------:R-:W-:Y:S08]  /*12870*/  HMMA.1688.F32.TF32 R72, R24.reuse, R16, R72 ;  /* 0x000000101848723c */ /* 0x040ff00000081048 */
[C---:B------:R-:W-:Y:S08]  /*12880*/  HMMA.1688.F32.TF32 R164, R24.reuse, R148, R164 ;  /* 0x0000009418a4723c */ /* 0x040ff000000810a4 */
[C---:B------:R-:W-:Y:S08]  /*12890*/  HMMA.1688.F32.TF32 R160, R24.reuse, R92, R160 ;  /* 0x0000005c18a0723c */ /* 0x040ff000000810a0 */
[C---:B------:R-:W-:Y:S08]  /*128a0*/  HMMA.1688.F32.TF32 R156, R24.reuse, R88, R156 ;  /* 0x00000058189c723c */ /* 0x040ff0000008109c */
[----:B------:R-:W-:Y:S01]  /*128b0*/  HMMA.1688.F32.TF32 R24, R24, R76, R132 ;  /* 0x0000004c1818723c */ /* 0x000fe20000081084 */
[----:B------:R-:W-:Y:S04]  /*128c0*/  LDS R132, [R2+0x880] ;  /* 0x0008800002847984 */ /* 0x000fe80000000800 */
[----:B------:R-:W-:Y:S03]  /*128d0*/  LDS R134, [R2+0xc80] ;  /* 0x000c800002867984 */ /* 0x000fe60000000800 */
[C---:B------:R-:W-:Y:S01]  /*128e0*/  HMMA.1688.F32.TF32 R36, R28.reuse, R8, R36 ;  /* 0x000000081c24723c */ /* 0x040fe20000081024 */
[----:B------:R-:W-:Y:S04]  /*128f0*/  LDS R133, [R3+0x880] ;  /* 0x0008800003857984 */ /* 0x000fe80000000800 */
[----:B------:R-:W2:Y:S03]  /*12900*/  LDS R135, [R3+0xc80] ;  /* 0x000c800003877984 */ /* 0x000ea60000000800 */
[C---:B------:R-:W-:Y:S08]  /*12910*/  HMMA.1688.F32.TF32 R52, R28.reuse, R4, R52 ;  /* 0x000000041c34723c */ /* 0x040ff00000081034 */
[C---:B------:R-:W-:Y:S08]  /*12920*/  HMMA.1688.F32.TF32 R68, R28.reuse, R16, R68 ;  /* 0x000000101c44723c */ /* 0x040ff00000081044 */
[C---:B------:R-:W-:Y:S08]  /*12930*/  HMMA.1688.F32.TF32 R84, R28.reuse, R12, R84 ;  /* 0x0000000c1c54723c */ /* 0x040ff00000081054 */
[C---:B------:R-:W-:Y:S08]  /*12940*/  HMMA.1688.F32.TF32 R112, R28.reuse, R148, R112 ;  /* 0x000000941c70723c */ /* 0x040ff00000081070 */
[C---:B------:R-:W-:Y:S08]  /*12950*/  HMMA.1688.F32.TF32 R116, R28.reuse, R92, R116 ;  /* 0x0000005c1c74723c */ /* 0x040ff00000081074 */
[C---:B------:R-:W-:Y:S08]  /*12960*/  HMMA.1688.F32.TF32 R120, R28.reuse, R88, R120 ;  /* 0x000000581c78723c */ /* 0x040ff00000081078 */
[----:B------:R-:W-:Y:S01]  /*12970*/  HMMA.1688.F32.TF32 R28, R28, R76, R168 ;  /* 0x0000004c1c1c723c */ /* 0x000fe200000810a8 */
[----:B------:R-:W-:Y:S04]  /*12980*/  LDS R168, [R192+0x800] ;  /* 0x00080000c0a87984 */ /* 0x000fe80000000800 */
[----:B------:R-:W-:Y:S03]  /*12990*/  LDS R170, [R192+0xc00] ;  /* 0x000c0000c0aa7984 */ /* 0x000fe60000000800 */
[----:B-1----:R-:W-:Y:S01]  /*129a0*/  HMMA.1688.F32.TF32 R188, R128, R10, R32 ;  /* 0x0000000a80bc723c */ /* 0x002fe20000081020 */
[----:B------:R-:W-:Y:S04]  /*129b0*/  LDS R169, [R193+0x800] ;  /* 0x00080000c1a97984 */ /* 0x000fe80000000800 */
[----:B------:R-:W1:Y:S03]  /*129c0*/  LDS R171, [R193+0xc00] ;  /* 0x000c0000c1ab7984 */ /* 0x000e660000000800 */
[C---:B------:R-:W-:Y:S08]  /*129d0*/  HMMA.1688.F32.TF32 R124, R176.reuse, R8, R124 ;  /* 0x00000008b07c723c */ /* 0x040ff0000008107c */
[C---:B------:R-:W-:Y:S08]  /*129e0*/  HMMA.1688.F32.TF32 R48, R176.reuse, R4, R48 ;  /* 0x00000004b030723c */ /* 0x040ff00000081030 */
[C---:B------:R-:W-:Y:S08]  /*129f0*/  HMMA.1688.F32.TF32 R64, R176.reuse, R16, R64 ;  /* 0x00000010b040723c */ /* 0x040ff00000081040 */
[C---:B------:R-:W-:Y:S08]  /*12a00*/  HMMA.1688.F32.TF32 R80, R176.reuse, R12, R80 ;  /* 0x0000000cb050723c */ /* 0x040ff00000081050 */
[C---:B------:R-:W-:Y:S01]  /*12a10*/  HMMA.1688.F32.TF32 R96, R176.reuse, R148, R96 ;  /* 0x00000094b060723c */ /* 0x040fe20000081060 */
[----:B------:R-:W-:Y:S04]  /*12a20*/  LDS R148, [R2+0x1080] ;  /* 0x0010800002947984 */ /* 0x000fe80000000800 */
[----:B------:R-:W-:Y:S03]  /*12a30*/  LDS R149, [R3+0x1080] ;  /* 0x0010800003957984 */ /* 0x000fe60000000800 */
[C---:B------:R-:W-:Y:S08]  /*12a40*/  HMMA.1688.F32.TF32 R100, R176.reuse, R92, R100 ;  /* 0x0000005cb064723c */ /* 0x040ff00000081064 */
[C---:B------:R-:W-:Y:S08]  /*12a50*/  HMMA.1688.F32.TF32 R104, R176.reuse, R88, R104 ;  /* 0x00000058b068723c */ /* 0x040ff00000081068 */
[----:B------:R-:W-:Y:S01]  /*12a60*/  HMMA.1688.F32.TF32 R108, R176, R76, R108 ;  /* 0x0000004cb06c723c */ /* 0x000fe2000008106c */
[----:B------:R-:W-:Y:S04]  /*12a70*/  LDS R176, [R2+0x800] ;  /* 0x0008000002b07984 */ /* 0x000fe80000000800 */
[----:B------:R-:W-:Y:S03]  /*12a80*/  LDS R178, [R2+0xc00] ;  /* 0x000c000002b27984 */ /* 0x000fe60000000800 */
[----:B------:R-:W-:Y:S01]  /*12a90*/  HMMA.1688.F32.TF32 R32, R128, R6, R44 ;  /* 0x000000068020723c */ /* 0x000fe2000008102c */
[----:B------:R-:W-:Y:S04]  /*12aa0*/  LDS R177, [R3+0x800] ;  /* 0x0008000003b17984 */ /* 0x000fe80000000800 */
[----:B------:R-:W3:Y:S03]  /*12ab0*/  LDS R179, [R3+0xc00] ;  /* 0x000c000003b37984 */ /* 0x000ee60000000800 */
[C---:B--2---:R-:W-:Y:S08]  /*12ac0*/  HMMA.1688.F32.TF32 R40, R132.reuse, R10, R40 ;  /* 0x0000000a8428723c */ /* 0x044ff00000081028 */
[C---:B------:R-:W-:Y:S08]  /*12ad0*/  HMMA.1688.F32.TF32 R56, R132.reuse, R6, R56 ;  /* 0x000000068438723c */ /* 0x040ff00000081038 */
[C---:B------:R-:W-:Y:S08]  /*12ae0*/  HMMA.1688.F32.TF32 R72, R132.reuse, R18, R72 ;  /* 0x000000128448723c */ /* 0x040ff00000081048 */
[C---:B------:R-:W-:Y:S08]  /*12af0*/  HMMA.1688.F32.TF32 R152, R132.reuse, R14, R152 ;  /* 0x0000000e8498723c */ /* 0x040ff00000081098 */
[C---:B------:R-:W-:Y:S08]  /*12b00*/  HMMA.1688.F32.TF32 R164, R132.reuse, R150, R164 ;  /* 0x0000009684a4723c */ /* 0x040ff000000810a4 */
[C---:B------:R-:W-:Y:S08]  /*12b10*/  HMMA.1688.F32.TF32 R160, R132.reuse, R94, R160 ;  /* 0x0000005e84a0723c */ /* 0x040ff000000810a0 */
[C---:B------:R-:W-:Y:S08]  /*12b20*/  HMMA.1688.F32.TF32 R156, R132.reuse, R90, R156 ;  /* 0x0000005a849c723c */ /* 0x040ff0000008109c */
[----:B------:R-:W-:Y:S01]  /*12b30*/  HMMA.1688.F32.TF32 R24, R132, R78, R24 ;  /* 0x0000004e8418723c */ /* 0x000fe20000081018 */
[----:B------:R-:W-:Y:S07]  /*12b40*/  LDSM.16.M88.4 R132, [R194+0xa000] ;  /* 0x00a00000c284783b */ /* 0x000fee0000000200 */
[C---:B------:R-:W-:Y:S01]  /*12b50*/  HMMA.1688.F32.TF32 R44, R128.reuse, R14, R172 ;  /* 0x0000000e802c723c */ /* 0x040fe200000810ac */
[----:B------:R-:W-:Y:S04]  /*12b60*/  LDS R172, [R192+0x1080] ;  /* 0x00108000c0ac7984 */ /* 0x000fe80000000800 */
[----:B------:R-:W-:Y:S03]  /*12b70*/  LDS R174, [R192+0x1480] ;  /* 0x00148000c0ae7984 */ /* 0x000fe60000000800 */
[C---:B------:R-:W-:Y:S01]  /*12b80*/  HMMA.1688.F32.TF32 R184, R128.reuse, R18, R60 ;  /* 0x0000001280b8723c */ /* 0x040fe2000008103c */
[----:B------:R-:W-:Y:S04]  /*12b90*/  LDS R173, [R193+0x1080] ;  /* 0x00108000c1ad7984 */ /* 0x000fe80000000800 */
[----:B------:R-:W2:Y:S03]  /*12ba0*/  LDS R175, [R193+0x1480] ;  /* 0x00148000c1af7984 */ /* 0x000ea60000000800 */
[----:B------:R-:W-:Y:S08]  /*12bb0*/  HMMA.1688.F32.TF32 R60, R128, R150, R144 ;  /* 0x00000096803c723c */ /* 0x000ff00000081090 */
[C---:B-1----:R-:W-:Y:S08]  /*12bc0*/  HMMA.1688.F32.TF32 R36, R168.reuse, R10, R36 ;  /* 0x0000000aa824723c */ /* 0x042ff00000081024 */
[C---:B------:R-:W-:Y:S08]  /*12bd0*/  HMMA.1688.F32.TF32 R52, R168.reuse, R6, R52 ;  /* 0x00000006a834723c */ /* 0x040ff00000081034 */
[C---:B------:R-:W-:Y:S08]  /*12be0*/  HMMA.1688.F32.TF32 R68, R168.reuse, R18, R68 ;  /* 0x00000012a844723c */ /* 0x040ff00000081044 */
[C---:B------:R-:W-:Y:S08]  /*12bf0*/  HMMA.1688.F32.TF32 R84, R168.reuse, R14, R84 ;  /* 0x0000000ea854723c */ /* 0x040ff00000081054 */
[C---:B------:R-:W-:Y:S08]  /*12c00*/  HMMA.1688.F32.TF32 R112, R168.reuse, R150, R112 ;  /* 0x00000096a870723c */ /* 0x040ff00000081070 */
[C---:B------:R-:W-:Y:S08]  /*12c10*/  HMMA.1688.F32.TF32 R116, R168.reuse, R94, R116 ;  /* 0x0000005ea874723c */ /* 0x040ff00000081074 */
[C---:B------:R-:W-:Y:S08]  /*12c20*/  HMMA.1688.F32.TF32 R120, R168.reuse, R90, R120 ;  /* 0x0000005aa878723c */ /* 0x040ff00000081078 */
[----:B------:R-:W-:Y:S08]  /*12c30*/  HMMA.1688.F32.TF32 R28, R168, R78, R28 ;  /* 0x0000004ea81c723c */ /* 0x000ff0000008101c */
[C---:B---3--:R-:W-:Y:S01]  /*12c40*/  HMMA.1688.F32.TF32 R124, R176.reuse, R10, R124 ;  /* 0x0000000ab07c723c */ /* 0x048fe2000008107c */
[----:B------:R-:W-:Y:S07]  /*12c50*/  LDSM.16.M88.4 R8, [R194+0x8000] ;  /* 0x00800000c208783b */ /* 0x000fee0000000200 */
[C---:B------:R-:W-:Y:S01]  /*12c60*/  HMMA.1688.F32.TF32 R48, R176.reuse, R6, R48 ;  /* 0x00000006b030723c */ /* 0x040fe20000081030 */
[----:B------:R-:W-:Y:S07]  /*12c70*/  LDSM.16.M88.4 R4, [R194+0x8800] ;  /* 0x00880000c204783b */ /* 0x000fee0000000200 */
[C---:B------:R-:W-:Y:S01]  /*12c80*/  HMMA.1688.F32.TF32 R64, R176.reuse, R18, R64 ;  /* 0x00000012b040723c */ /* 0x040fe20000081040 */
[----:B------:R-:W-:Y:S07]  /*12c90*/  LDSM.16.M88.4 R16, [R194+0x9000] ;  /* 0x00900000c210783b */ /* 0x000fee0000000200 */
[C---:B------:R-:W-:Y:S01]  /*12ca0*/  HMMA.1688.F32.TF32 R80, R176.reuse, R14, R80 ;  /* 0x0000000eb050723c */ /* 0x040fe20000081050 */
[----:B------:R-:W-:Y:S07]  /*12cb0*/  LDSM.16.M88.4 R12, [R194+0x9800] ;  /* 0x00980000c20c783b */ /* 0x000fee0000000200 */
[C---:B------:R-:W-:Y:S01]  /*12cc0*/  HMMA.1688.F32.TF32 R96, R176.reuse, R150, R96 ;  /* 0x00000096b060723c */ /* 0x040fe20000081060 */
[----:B------:R-:W-:Y:S04]  /*12cd0*/  LDS R150, [R2+0x1480] ;  /* 0x0014800002967984 */ /* 0x000fe80000000800 */
[----:B------:R-:W1:Y:S03]  /*12ce0*/  LDS R151, [R3+0x1480] ;  /* 0x0014800003977984 */ /* 0x000e660000000800 */
[-C--:B------:R-:W-:Y:S08]  /*12cf0*/  HMMA.1688.F32.TF32 R100, R176, R94.reuse, R100 ;  /* 0x0000005eb064723c */ /* 0x080ff00000081064 */
[C---:B------:R-:W-:Y:S01]  /*12d00*/  HMMA.1688.F32.TF32 R140, R128.reuse, R94, R140 ;  /* 0x0000005e808c723c */ /* 0x040fe2000008108c */
[----:B------:R-:W-:Y:S07]  /*12d10*/  LDSM.16.M88.4 R92, [R194+0xb000] ;  /* 0x00b00000c25c783b */ /* 0x000fee0000000200 */
[C---:B------:R-:W-:Y:S08]  /*12d20*/  HMMA.1688.F32.TF32 R144, R128.reuse, R90, R136 ;  /* 0x0000005a8090723c */ /* 0x040ff00000081088 */
[----:B------:R-:W-:Y:S01]  /*12d30*/  HMMA.1688.F32.TF32 R168, R128, R78, R20 ;  /* 0x0000004e80a8723c */ /* 0x000fe20000081014 */
[----:B------:R-:W3:Y:S07]  /*12d40*/  LDSM.16.M88.4 R128, [R194+0xa800] ;  /* 0x00a80000c280783b */ /* 0x000eee0000000200 */
[C---:B------:R-:W-:Y:S08]  /*12d50*/  HMMA.1688.F32.TF32 R104, R176.reuse, R90, R104 ;  /* 0x0000005ab068723c */ /* 0x040ff00000081068 */
[----:B------:R-:W-:Y:S01]  /*12d60*/  HMMA.1688.F32.TF32 R108, R176, R78, R108 ;  /* 0x0000004eb06c723c */ /* 0x000fe2000008106c */
[----:B------:R-:W-:Y:S04]  /*12d70*/  LDS R176, [R192+0x1000] ;  /* 0x00100000c0b07984 */ /* 0x000fe80000000800 */
[----:B------:R-:W-:Y:S03]  /*12d80*/  LDS R178, [R192+0x1400] ;  /* 0x00140000c0b27984 */ /* 0x000fe60000000800 */
[----:B--2---:R-:W-:Y:S01]  /*12d90*/  HMMA.1688.F32.TF32 R136, R172, R132, R60 ;  /* 0x00000084ac88723c */ /* 0x004fe2000008103c */
[----:B------:R-:W-:Y:S04]  /*12da0*/  LDS R177, [R193+0x1000] ;  /* 0x00100000c1b17984 */ /* 0x000fe80000000800 */
[----:B------:R-:W2:Y:S03]  /*12db0*/  LDS R179, [R193+0x1400] ;  /* 0x00140000c1b37984 */ /* 0x000ea60000000800 */
[C---:B-1----:R-:W-:Y:S01]  /*12dc0*/  HMMA.1688.F32.TF32 R40, R148.reuse, R8, R40 ;  /* 0x000000089428723c */ /* 0x042fe20000081028 */
[----:B------:R-:W1:Y:S07]  /*12dd0*/  LDSM.16.M88.4 R60, [R194+0xb800] ;  /* 0x00b80000c23c783b */ /* 0x000e6e0000000200 */
[C---:B------:R-:W-:Y:S08]  /*12de0*/  HMMA.1688.F32.TF32 R56, R148.reuse, R4, R56 ;  /* 0x000000049438723c */ /* 0x040ff00000081038 */
[C---:B------:R-:W-:Y:S08]  /*12df0*/  HMMA.1688.F32.TF32 R72, R148.reuse, R16, R72 ;  /* 0x000000109448723c */ /* 0x040ff00000081048 */
[C---:B------:R-:W-:Y:S08]  /*12e00*/  HMMA.1688.F32.TF32 R88, R148.reuse, R12, R152 ;  /* 0x0000000c9458723c */ /* 0x040ff00000081098 */
[C---:B------:R-:W-:Y:S08]  /*12e10*/  HMMA.1688.F32.TF32 R164, R148.reuse, R132, R164 ;  /* 0x0000008494a4723c */ /* 0x040ff000000810a4 */
[C---:B---3--:R-:W-:Y:S08]  /*12e20*/  HMMA.1688.F32.TF32 R160, R148.reuse, R128, R160 ;  /* 0x0000008094a0723c */ /* 0x048ff000000810a0 */
[----:B------:R-:W-:Y:S08]  /*12e30*/  HMMA.1688.F32.TF32 R156, R148, R92, R156 ;  /* 0x0000005c949c723c */ /* 0x000ff0000008109c */
[----:B--2---:R-:W-:Y:S08]  /*12e40*/  HMMA.1688.F32.TF32 R76, R176, R8, R36 ;  /* 0x00000008b04c723c */ /* 0x004ff00000081024 */
[----:B-1----:R-:W-:Y:S08]  /*12e50*/  HMMA.1688.F32.TF32 R148, R148, R60, R24 ;  /* 0x0000003c9494723c */ /* 0x002ff00000081018 */
[----:B------:R-:W-:Y:S08]  /*12e60*/  HMMA.1688.F32.TF32 R20, R172, R8, R188 ;  /* 0x00000008ac14723c */ /* 0x000ff000000810bc */
[-C--:B------:R-:W-:Y:S08]  /*12e70*/  HMMA.1688.F32.TF32 R52, R176, R4.reuse, R52 ;  /* 0x00000004b034723c */ /* 0x080ff00000081034 */
[----:B------:R-:W-:Y:S08]  /*12e80*/  HMMA.1688.F32.TF32 R32, R172, R4, R32 ;  /* 0x00000004ac20723c */ /* 0x000ff00000081020 */
[-C--:B------:R-:W-:Y:S08]  /*12e90*/  HMMA.1688.F32.TF32 R68, R176, R16.reuse, R68 ;  /* 0x00000010b044723c */ /* 0x080ff00000081044 */
[----:B------:R-:W-:Y:S08]  /*12ea0*/  HMMA.1688.F32.TF32 R36, R172, R16, R184 ;  /* 0x00000010ac24723c */ /* 0x000ff000000810b8 */
[-C--:B------:R-:W-:Y:S08]  /*12eb0*/  HMMA.1688.F32.TF32 R84, R176, R12.reuse, R84 ;  /* 0x0000000cb054723c */ /* 0x080ff00000081054 */
[----:B------:R-:W-:Y:S08]  /*12ec0*/  HMMA.1688.F32.TF32 R44, R172, R12, R44 ;  /* 0x0000000cac2c723c */ /* 0x000ff0000008102c */
        /* <DEDUP_REMOVED lines=8> */
[----:B------:R-:W1:Y:S03]  /*12f50*/  LDS R179, [R3+0x1c00] ;  /* 0x001c000003b37984 */ /* 0x000e660000000800 */
[C---:B------:R-:W-:Y:S01]  /*12f60*/  HMMA.1688.F32.TF32 R144, R172.reuse, R92, R144 ;  /* 0x0000005cac90723c */ /* 0x040fe20000081090 */
[----:B------:R-:W-:Y:S04]  /*12f70*/  LDS R28, [R192+0x1880] ;  /* 0x00188000c01c7984 */ /* 0x000fe80000000800 */
[----:B------:R-:W-:Y:S03]  /*12f80*/  LDS R30, [R192+0x1c80] ;  /* 0x001c8000c01e7984 */ /* 0x000fe60000000800 */
[----:B------:R-:W-:Y:S01]  /*12f90*/  HMMA.1688.F32.TF32 R24, R172, R60, R168 ;  /* 0x0000003cac18723c */ /* 0x000fe200000810a8 */
[----:B------:R-:W-:Y:S04]  /*12fa0*/  LDS R168, [R192+0x1800] ;  /* 0x00180000c0a87984 */ /* 0x000fe80000000800 */
[----:B------:R-:W-:Y:S03]  /*12fb0*/  LDS R170, [R192+0x1c00] ;  /* 0x001c0000c0aa7984 */ /* 0x000fe60000000800 */
[C---:B------:R-:W-:Y:S01]  /*12fc0*/  HMMA.1688.F32.TF32 R124, R180.reuse, R8, R124 ;  /* 0x00000008b47c723c */ /* 0x040fe2000008107c */
[----:B------:R-:W-:Y:S04]  /*12fd0*/  LDS R169, [R193+0x1800] ;  /* 0x00180000c1a97984 */ /* 0x000fe80000000800 */
[----:B------:R-:W2:Y:S03]  /*12fe0*/  LDS R171, [R193+0x1c00] ;  /* 0x001c0000c1ab7984 */ /* 0x000ea60000000800 */
[C---:B------:R-:W-:Y:S01]  /*12ff0*/  HMMA.1688.F32.TF32 R48, R180.reuse, R4, R48 ;  /* 0x00000004b430723c */ /* 0x040fe20000081030 */
[----:B------:R-:W-:Y:S04]  /*13000*/  LDS R172, [R2+0x1880] ;  /* 0x0018800002ac7984 */ /* 0x000fe80000000800 */
[----:B------:R-:W-:Y:S03]  /*13010*/  LDS R174, [R2+0x1c80] ;  /* 0x001c800002ae7984 */ /* 0x000fe60000000800 */
[C---:B------:R-:W-:Y:S01]  /*13020*/  HMMA.1688.F32.TF32 R64, R180.reuse, R16, R64 ;  /* 0x00000010b440723c */ /* 0x040fe20000081040 */
[----:B------:R-:W-:Y:S04]  /*13030*/  LDS R173, [R3+0x1880] ;  /* 0x0018800003ad7984 */ /* 0x000fe80000000800 */
[----:B------:R-:W3:Y:S03]  /*13040*/  LDS R175, [R3+0x1c80] ;  /* 0x001c800003af7984 */ /* 0x000ee60000000800 */
[C---:B------:R-:W-:Y:S01]  /*13050*/  HMMA.1688.F32.TF32 R80, R180.reuse, R12, R80 ;  /* 0x0000000cb450723c */ /* 0x040fe20000081050 */
[----:B------:R-:W-:Y:S04]  /*13060*/  LDS R29, [R193+0x1880] ;  /* 0x00188000c11d7984 */ /* 0x000fe80000000800 */
[----:B------:R-:W4:Y:S03]  /*13070*/  LDS R31, [R193+0x1c80] ;  /* 0x001c8000c11f7984 */ /* 0x000f260000000800 */
        /* <DEDUP_REMOVED lines=8> */
[C---:B-1----:R-:W-:Y:S01]  /*13100*/  HMMA.1688.F32.TF32 R124, R176.reuse, R10, R124 ;  /* 0x0000000ab07c723c */ /* 0x042fe2000008107c */
[----:B------:R-:W-:Y:S04]  /*13110*/  LDS R181, [R3+0x2000] ;  /* 0x0020000003b57984 */ /* 0x000fe80000000800 */
[----:B------:R-:W-:Y:S03]  /*13120*/  LDS R183, [R3+0x2400] ;  /* 0x0024000003b77984 */ /* 0x000fe60000000800 */
[C---:B------:R-:W-:Y:S08]  /*13130*/  HMMA.1688.F32.TF32 R48, R176.reuse, R6, R48 ;  /* 0x00000006b030723c */ /* 0x040ff00000081030 */
[C---:B------:R-:W-:Y:S08]  /*13140*/  HMMA.1688.F32.TF32 R64, R176.reuse, R18, R64 ;  /* 0x00000012b040723c */ /* 0x040ff00000081040 */
[C---:B------:R-:W-:Y:S08]  /*13150*/  HMMA.1688.F32.TF32 R80, R176.reuse, R14, R80 ;  /* 0x0000000eb050723c */ /* 0x040ff00000081050 */
[C---:B------:R-:W-:Y:S08]  /*13160*/  HMMA.1688.F32.TF32 R96, R176.reuse, R134, R96 ;  /* 0x00000086b060723c */ /* 0x040ff00000081060 */
[C---:B------:R-:W-:Y:S08]  /*13170*/  HMMA.1688.F32.TF32 R100, R176.reuse, R130, R100 ;  /* 0x00000082b064723c */ /* 0x040ff00000081064 */
[C---:B------:R-:W-:Y:S08]  /*13180*/  HMMA.1688.F32.TF32 R104, R176.reuse, R94, R104 ;  /* 0x0000005eb068723c */ /* 0x040ff00000081068 */
[----:B------:R-:W-:Y:S08]  /*13190*/  HMMA.1688.F32.TF32 R108, R176, R62, R108 ;  /* 0x0000003eb06c723c */ /* 0x000ff0000008106c */
[-C--:B--2---:R-:W-:Y:S08]  /*131a0*/  HMMA.1688.F32.TF32 R52, R168, R6.reuse, R52 ;  /* 0x00000006a834723c */ /* 0x084ff00000081034 */
[-C--:B---3--:R-:W-:Y:S08]  /*131b0*/  HMMA.1688.F32.TF32 R56, R172, R6.reuse, R56 ;  /* 0x00000006ac38723c */ /* 0x088ff00000081038 */
[----:B----4-:R-:W-:Y:S01]  /*131c0*/  HMMA.1688.F32.TF32 R188, R28, R6, R32 ;  /* 0x000000061cbc723c */ /* 0x010fe20000081020 */
[----:B------:R-:W-:Y:S07]  /*131d0*/  LDSM.16.M88.4 R32, [R195+0x9080] ;  /* 0x00908000c320783b */ /* 0x000fee0000000200 */
[C---:B------:R-:W-:Y:S08]  /*131e0*/  HMMA.1688.F32.TF32 R76, R168.reuse, R10, R76 ;  /* 0x0000000aa84c723c */ /* 0x040ff0000008104c */
[C---:B------:R-:W-:Y:S08]  /*131f0*/  HMMA.1688.F32.TF32 R68, R168.reuse, R18, R68 ;  /* 0x00000012a844723c */ /* 0x040ff00000081044 */
[C---:B------:R-:W-:Y:S08]  /*13200*/  HMMA.1688.F32.TF32 R84, R168.reuse, R14, R84 ;  /* 0x0000000ea854723c */ /* 0x040ff00000081054 */
[C---:B------:R-:W-:Y:S08]  /*13210*/  HMMA.1688.F32.TF32 R112, R168.reuse, R134, R112 ;  /* 0x00000086a870723c */ /* 0x040ff00000081070 */
[C---:B------:R-:W-:Y:S08]  /*13220*/  HMMA.1688.F32.TF32 R116, R168.reuse, R130, R116 ;  /* 0x00000082a874723c */ /* 0x040ff00000081074 */
[----:B------:R-:W-:Y:S08]  /*13230*/  HMMA.1688.F32.TF32 R120, R168, R94, R120 ;  /* 0x0000005ea878723c */ /* 0x000ff00000081078 */
        /* <DEDUP_REMOVED lines=11> */
[----:B------:R-:W-:Y:S03]  /*132f0*/  LDS R175, [R193+0x2400] ;  /* 0x00240000c1af7984 */ /* 0x000fe60000000800 */
[C---:B------:R-:W-:Y:S08]  /*13300*/  HMMA.1688.F32.TF32 R176, R28.reuse, R14, R44 ;  /* 0x0000000e1cb0723c */ /* 0x040ff0000008102c */
[-C--:B------:R-:W-:Y:S01]  /*13310*/  HMMA.1688.F32.TF32 R4, R28, R62.reuse, R24 ;  /* 0x0000003e1c04723c */ /* 0x080fe20000081018 */
[----:B------:R-:W1:Y:S07]  /*13320*/  LDSM.16.M88.4 R24, [R195+0x8080] ;  /* 0x00808000c318783b */ /* 0x000e6e0000000200 */
        /* <DEDUP_REMOVED lines=10> */
[----:B------:R-:W3:Y:S04]  /*133d0*/  LDSM.16.M88.4 R20, [R195+0x8880] ;  /* 0x00888000c314783b */ /* 0x000ee80000000200 */
[----:B------:R-:W-:Y:S03]  /*133e0*/  LDSM.16.M88.4 R140, [R195+0xa880] ;  /* 0x00a88000c38c783b */ /* 0x000fe60000000200 */
[----:B------:R-:W-:Y:S01]  /*133f0*/  HMMA.1688.F32.TF32 R12, R28, R94, R144 ;  /* 0x0000005e1c0c723c */ /* 0x000fe20000081090 */
[----:B------:R-:W4:Y:S04]  /*13400*/  LDSM.16.M88.4 R28, [R195+0x9880] ;  /* 0x00988000c31c783b */ /* 0x000f280000000200 */
[----:B------:R-:W5:Y:S03]  /*13410*/  LDSM.16.M88.4 R144, [R195+0xa080] ;  /* 0x00a08000c390783b */ /* 0x000f660000000200 */
[C---:B-1----:R-:W-:Y:S01]  /*13420*/  HMMA.1688.F32.TF32 R36, R172.reuse, R24, R76 ;  /* 0x00000018ac24723c */ /* 0x042fe2000008104c */
[----:B------:R-:W1:Y:S04]  /*13430*/  LDSM.16.M88.4 R136, [R195+0xb080] ;  /* 0x00b08000c388783b */ /* 0x000e680000000200 */
[----:B------:R-:W1:Y:S03]  /*13440*/  LDSM.16.M88.4 R128, [R195+0xb880] ;  /* 0x00b88000c380783b */ /* 0x000e660000000200 */
[----:B------:R-:W-:Y:S08]  /*13450*/  HMMA.1688.F32.TF32 R68, R172, R32, R68 ;  /* 0x00000020ac44723c */ /* 0x000ff00000081044 */
[C---:B--2---:R-:W-:Y:S08]  /*13460*/  HMMA.1688.F32.TF32 R40, R152.reuse, R24, R40 ;  /* 0x000000189828723c */ /* 0x044ff00000081028 */
[----:B------:R-:W-:Y:S08]  /*13470*/  HMMA.1688.F32.TF32 R72, R152, R32, R72 ;  /* 0x000000209848723c */ /* 0x000ff00000081048 */
[-C--:B---3--:R-:W-:Y:S08]  /*13480*/  HMMA.1688.F32.TF32 R52, R172, R20.reuse, R52 ;  /* 0x00000014ac34723c */ /* 0x088ff00000081034 */
[----:B------:R-:W-:Y:S08]  /*13490*/  HMMA.1688.F32.TF32 R56, R152, R20, R56 ;  /* 0x000000149838723c */ /* 0x000ff00000081038 */
[-C--:B----4-:R-:W-:Y:S08]  /*134a0*/  HMMA.1688.F32.TF32 R84, R172, R28.reuse, R84 ;  /* 0x0000001cac54723c */ /* 0x090ff00000081054 */
[-C--:B------:R-:W-:Y:S08]  /*134b0*/  HMMA.1688.F32.TF32 R88, R152, R28.reuse, R88 ;  /* 0x0000001c9858723c */ /* 0x080ff00000081058 */
[----:B------:R-:W-:Y:S01]  /*134c0*/  HMMA.1688.F32.TF32 R76, R8, R28, R176 ;  /* 0x0000001c084c723c */ /* 0x000fe200000810b0 */
[----:B------:R-:W-:Y:S04]  /*134d0*/  LDS R176, [R2+0x2800] ;  /* 0x0028000002b07984 */ /* 0x000fe80000000800 */
[----:B------:R-:W-:Y:S03]  /*134e0*/  LDS R178, [R2+0x2c00] ;  /* 0x002c000002b27984 */ /* 0x000fe60000000800 */
[C---:B-----5:R-:W-:Y:S01]  /*134f0*/  HMMA.1688.F32.TF32 R112, R172.reuse, R144, R112 ;  /* 0x00000090ac70723c */ /* 0x060fe20000081070 */
[----:B------:R-:W-:Y:S04]  /*13500*/  LDS R177, [R3+0x2800] ;  /* 0x0028000003b17984 */ /* 0x000fe80000000800 */
[----:B------:R-:W2:Y:S03]  /*13510*/  LDS R179, [R3+0x2c00] ;  /* 0x002c000003b37984 */ /* 0x000ea60000000800 */
[C---:B------:R-:W-:Y:S08]  /*13520*/  HMMA.1688.F32.TF32 R116, R172.reuse, R140, R116 ;  /* 0x0000008cac74723c */ /* 0x040ff00000081074 */
[C---:B-1----:R-:W-:Y:S08]  /*13530*/  HMMA.1688.F32.TF32 R120, R172.reuse, R136, R120 ;  /* 0x00000088ac78723c */ /* 0x042ff00000081078 */
        /* <DEDUP_REMOVED lines=8> */
[----:B------:R-:W-:Y:S01]  /*135c0*/  HMMA.1688.F32.TF32 R148, R152, R128, R148 ;  /* 0x000000809894723c */ /* 0x000fe20000081094 */
[----:B------:R-:W-:Y:S04]  /*135d0*/  LDS R152, [R2+0x2880] ;  /* 0x0028800002987984 */ /* 0x000fe80000000800 */
[----:B------:R-:W-:Y:S03]  /*135e0*/  LDS R154, [R2+0x2c80] ;  /* 0x002c8000029a7984 */ /* 0x000fe60000000800 */
[C---:B------:R-:W-:Y:S01]  /*135f0*/  HMMA.1688.F32.TF32 R92, R8.reuse, R24, R196 ;  /* 0x00000018085c723c */ /* 0x040fe200000810c4 */
[----:B------:R-:W-:Y:S04]  /*13600*/  LDS R153, [R3+0x2880] ;  /* 0x0028800003997984 */ /* 0x000fe80000000800 */
[----:B------:R-:W3:Y:S02]  /*13610*/  LDS R155, [R3+0x2c80] ;  /* 0x002c8000039b7984 */ /* 0x000ee40000000800 */
[----:B------:R-:W-:Y:S01]  /*13620*/  IMAD.MOV.U32 R197, RZ, RZ, 0x3f ;  /* 0x0000003fffc57424 */ /* 0x000fe200078e00ff */
[----:B------:R-:W-:Y:S01]  /*13630*/  HMMA.1688.F32.TF32 R44, R8, R20, R188 ;  /* 0x00000014082c723c */ /* 0x000fe200000810bc */
[----:B------:R-:W-:-:S03]  /*13640*/  MOV R198, c[0x0][0x180] ;  /* 0x0000600000c67a02 */ /* 0x000fc60000000f00 */
[----:B------:R-:W-:Y:S02]  /*13650*/  IADD3 R197, R197, c[0x0][0x180], RZ ;  /* 0x00006000c5c57a10 */ /* 0x000fe40007ffe0ff */
[----:B------:R-:W-:Y:S02]  /*13660*/  IADD3 R198, R198, -0x80, RZ ;  /* 0xffffff80c6c67810 */ /* 0x000fe40007ffe0ff */
[----:B------:R-:W-:Y:S01]  /*13670*/  HMMA.1688.F32.TF32 R60, R8, R32, R184 ;  /* 0x00000020083c723c */ /* 0x000fe200000810b8 */
[----:B------:R-:W-:-:S04]  /*13680*/  SHF.R.S32.HI R199, RZ, 0x1f, R197 ;  /* 0x0000001fffc77819 */ /* 0x000fc800000114c5 */
[----:B------:R-:W-:-:S03]  /*13690*/  LEA.HI R199, R199, R197, RZ, 0x6 ;  /* 0x000000c5c7c77211 */ /* 0x000fc600078f30ff */
[----:B------:R-:W-:Y:S01]  /*136a0*/  HMMA.1688.F32.TF32 R132, R8, R144, R132 ;  /* 0x000000900884723c */ /* 0x000fe20000081084 */
[----:B------:R-:W-:-:S04]  /*136b0*/  SHF.R.S32.HI R199, RZ, 0x6, R199 ;  /* 0x00000006ffc77819 */ /* 0x000fc800000114c7 */
[----:B------:R-:W-:-:S03]  /*136c0*/  IADD3 R199, R199, -0x2, RZ ;  /* 0xfffffffec7c77810 */ /* 0x000fc60007ffe0ff */
[----:B------:R-:W-:Y:S01]  /*136d0*/  HMMA.1688.F32.TF32 R16, R8, R140, R16 ;  /* 0x0000008c0810723c */ /* 0x000fe20000081010 */
[----:B------:R-:W-:-:S07]  /*136e0*/  ISETP.GE.AND P0, PT, R201, R199, PT ;  /* 0x000000c7c900720c */ /* 0x000fce0003f06270 */
[C---:B------:R-:W-:Y:S08]  /*136f0*/  HMMA.1688.F32.TF32 R12, R8.reuse, R136, R12 ;  /* 0x00000088080c723c */ /* 0x040ff0000008100c */
[----:B------:R-:W-:Y:S01]  /*13700*/  HMMA.1688.F32.TF32 R4, R8, R128, R4 ;  /* 0x000000800804723c */ /* 0x000fe20000081004 */
[----:B------:R-:W-:Y:S04]  /*13710*/  LDS R8, [R192+0x2880] ;  /* 0x00288000c0087984 */ /* 0x000fe80000000800 */
[----:B------:R-:W-:Y:S03]  /*13720*/  LDS R10, [R192+0x2c80] ;  /* 0x002c8000c00a7984 */ /* 0x000fe60000000800 */
[C---:B------:R-:W-:Y:S01]  /*13730*/  HMMA.1688.F32.TF32 R124, R180.reuse, R24, R124 ;  /* 0x00000018b47c723c */ /* 0x040fe2000008107c */
[----:B------:R-:W-:Y:S04]  /*13740*/  LDS R9, [R193+0x2880] ;  /* 0x00288000c1097984 */ /* 0x000fe80000000800 */
[----:B------:R-:W4:Y:S03]  /*13750*/  LDS R11, [R193+0x2c80] ;  /* 0x002c8000c10b7984 */ /* 0x000f260000000800 */
[C---:B------:R-:W-:Y:S08]  /*13760*/  HMMA.1688.F32.TF32 R48, R180.reuse, R20, R48 ;  /* 0x00000014b430723c */ /* 0x040ff00000081030 */
[C---:B------:R-:W-:Y:S08]  /*13770*/  HMMA.1688.F32.TF32 R64, R180.reuse, R32, R64 ;  /* 0x00000020b440723c */ /* 0x040ff00000081040 */
[C---:B------:R-:W-:Y:S08]  /*13780*/  HMMA.1688.F32.TF32 R96, R180.reuse, R144, R96 ;  /* 0x00000090b460723c */ /* 0x040ff00000081060 */
[C---:B------:R-:W-:Y:S08]  /*13790*/  HMMA.1688.F32.TF32 R100, R180.reuse, R140, R100 ;  /* 0x0000008cb464723c */ /* 0x040ff00000081064 */
[C---:B------:R-:W-:Y:S08]  /*137a0*/  HMMA.1688.F32.TF32 R104, R180.reuse, R136, R104 ;  /* 0x00000088b468723c */ /* 0x040ff00000081068 */
[----:B------:R-:W-:Y:S08]  /*137b0*/  HMMA.1688.F32.TF32 R108, R180, R128, R108 ;  /* 0x00000080b46c723c */ /* 0x000ff0000008106c */
[-C--:B--2---:R-:W-:Y:S08]  /*137c0*/  HMMA.1688.F32.TF32 R124, R176, R26.reuse, R124 ;  /* 0x0000001ab07c723c */ /* 0x084ff0000008107c */
[-C--:B-1----:R-:W-:Y:S08]  /*137d0*/  HMMA.1688.F32.TF32 R36, R172, R26.reuse, R36 ;  /* 0x0000001aac24723c */ /* 0x082ff00000081024 */
[----:B---3--:R-:W-:Y:S08]  /*137e0*/  HMMA.1688.F32.TF32 R40, R152, R26, R40 ;  /* 0x0000001a9828723c */ /* 0x008ff00000081028 */
        /* <DEDUP_REMOVED lines=18> */
[C---:B----4-:R-:W-:Y:S08]  /*13910*/  HMMA.1688.F32.TF32 R24, R8.reuse, R26, R92 ;  /* 0x0000001a0818723c */ /* 0x050ff0000008105c */
[C---:B------:R-:W-:Y:S08]  /*13920*/  HMMA.1688.F32.TF32 R20, R8.reuse, R22, R44 ;  /* 0x000000160814723c */ /* 0x040ff0000008102c */
[C---:B------:R-:W-:Y:S08]  /*13930*/  HMMA.1688.F32.TF32 R32, R8.reuse, R34, R60 ;  /* 0x000000220820723c */ /* 0x040ff0000008103c */
[C---:B------:R-:W-:Y:S08]  /*13940*/  HMMA.1688.F32.TF32 R92, R8.reuse, R30, R76 ;  /* 0x0000001e085c723c */ /* 0x040ff0000008104c */
[C---:B------:R-:W-:Y:S01]  /*13950*/  HMMA.1688.F32.TF32 R144, R8.reuse, R146, R132 ;  /* 0x000000920890723c */ /* 0x040fe20000081084 */
[----:B------:R-:W-:Y:S04]  /*13960*/  LDS R132, [R192+0x3080] ;  /* 0x00308000c0847984 */ /* 0x000fe80000000800 */
[----:B------:R-:W-:Y:S03]  /*13970*/  LDS R134, [R192+0x3480] ;  /* 0x00348000c0867984 */ /* 0x000fe60000000800 */
[C---:B------:R-:W-:Y:S01]  /*13980*/  HMMA.1688.F32.TF32 R140, R8.reuse, R142, R16 ;  /* 0x0000008e088c723c */ /* 0x040fe20000081010 */
[----:B------:R-:W-:Y:S04]  /*13990*/  LDS R133, [R193+0x3080] ;  /* 0x00308000c1857984 */ /* 0x000fe80000000800 */
[----:B------:R-:W-:Y:S03]  /*139a0*/  LDS R135, [R193+0x3480] ;  /* 0x00348000c1877984 */ /* 0x000fe60000000800 */
[C---:B------:R-:W-:Y:S01]  /*139b0*/  HMMA.1688.F32.TF32 R136, R8.reuse, R138, R12 ;  /* 0x0000008a0888723c */ /* 0x040fe2000008100c */
[----:B------:R-:W1:Y:S04]  /*139c0*/  LDSM.16.M88.4 R12, [R194+0x9080] ;  /* 0x00908000c20c783b */ /* 0x000e680000000200 */
[----:B------:R-:W-:Y:S03]  /*139d0*/  LDSM.16.M88.4 R16, [R194+0x9880] ;  /* 0x00988000c210783b */ /* 0x000fe60000000200 */
[----:B------:R-:W-:Y:S01]  /*139e0*/  HMMA.1688.F32.TF32 R128, R8, R130, R4 ;  /* 0x000000820880723c */ /* 0x000fe20000081004 */
[----:B------:R-:W2:Y:S04]  /*139f0*/  LDSM.16.M88.4 R4, [R194+0x8080] ;  /* 0x00808000c204783b */ /* 0x000ea80000000200 */
[----:B------:R-:W3:Y:S03]  /*13a00*/  LDSM.16.M88.4 R8, [R194+0x8880] ;  /* 0x00888000c208783b */ /* 0x000ee60000000200 */
[----:B------:R-:W-:Y:S08]  /*13a10*/  HMMA.1688.F32.TF32 R80, R180, R28, R80 ;  /* 0x0000001cb450723c */ /* 0x000ff00000081050 */
[-C--:B------:R-:W-:Y:S01]  /*13a20*/  HMMA.1688.F32.TF32 R84, R172, R30.reuse, R84 ;  /* 0x0000001eac54723c */ /* 0x080fe20000081054 */
[----:B------:R-:W-:Y:S04]  /*13a30*/  LDS R172, [R192+0x3000] ;  /* 0x00300000c0ac7984 */ /* 0x000fe80000000800 */
[----:B------:R-:W-:Y:S03]  /*13a40*/  LDS R174, [R192+0x3400] ;  /* 0x00340000c0ae7984 */ /* 0x000fe60000000800 */
[-C--:B------:R-:W-:Y:S01]  /*13a50*/  HMMA.1688.F32.TF32 R88, R152, R30.reuse, R88 ;  /* 0x0000001e9858723c */ /* 0x080fe20000081058 */
[----:B------:R-:W-:Y:S04]  /*13a60*/  LDS R152, [R2+0x3080] ;  /* 0x0030800002987984 */ /* 0x000fe80000000800 */
[----:B------:R-:W-:Y:S03]  /*13a70*/  LDS R154, [R2+0x3480] ;  /* 0x00348000029a7984 */ /* 0x000fe60000000800 */
[----:B------:R-:W-:Y:S01]  /*13a80*/  HMMA.1688.F32.TF32 R80, R176, R30, R80 ;  /* 0x0000001eb050723c */ /* 0x000fe20000081050 */
[----:B------:R-:W4:Y:S04]  /*13a90*/  LDSM.16.M88.4 R28, [R194+0xb080] ;  /* 0x00b08000c21c783b */ /* 0x000f280000000200 */
[----:B------:R-:W-:Y:S03]  /*13aa0*/  LDS R153, [R3+0x3080] ;  /* 0x0030800003997984 */ /* 0x000fe60000000800 */
[C---:B-1----:R-:W-:Y:S01]  /*13ab0*/  HMMA.1688.F32.TF32 R76, R132.reuse, R12, R32 ;  /* 0x0000000c844c723c */ /* 0x042fe20000081020 */
[----:B------:R-:W1:Y:S04]  /*13ac0*/  LDSM.16.M88.4 R32, [R194+0xb880] ;  /* 0x00b88000c220783b */ /* 0x000e680000000200 */
[----:B------:R-:W-:Y:S03]  /*13ad0*/  LDS R155, [R3+0x3480] ;  /* 0x00348000039b7984 */ /* 0x000fe60000000800 */
[C---:B--2---:R-:W-:Y:S01]  /*13ae0*/  HMMA.1688.F32.TF32 R44, R132.reuse, R4, R24 ;  /* 0x00000004842c723c */ /* 0x044fe20000081018 */
[----:B------:R-:W2:Y:S04]  /*13af0*/  LDSM.16.M88.4 R24, [R194+0xa880] ;  /* 0x00a88000c218783b */ /* 0x000ea80000000200 */
[----:B------:R-:W-:Y:S03]  /*13b00*/  LDS R176, [R2+0x3000] ;  /* 0x0030000002b07984 */ /* 0x000fe60000000800 */
[C---:B---3--:R-:W-:Y:S01]  /*13b10*/  HMMA.1688.F32.TF32 R60, R132.reuse, R8, R20 ;  /* 0x00000008843c723c */ /* 0x048fe20000081014 */
[----:B------:R-:W3:Y:S04]  /*13b20*/  LDSM.16.M88.4 R20, [R194+0xa080] ;  /* 0x00a08000c214783b */ /* 0x000ee80000000200 */
[----:B------:R-:W-:Y:S03]  /*13b30*/  LDS R178, [R2+0x3400] ;  /* 0x0034000002b27984 */ /* 0x000fe60000000800 */
[C---:B------:R-:W-:Y:S01]  /*13b40*/  HMMA.1688.F32.TF32 R92, R132.reuse, R16, R92 ;  /* 0x00000010845c723c */ /* 0x040fe2000008105c */
[----:B------:R-:W-:Y:S04]  /*13b50*/  LDS R177, [R3+0x3000] ;  /* 0x0030000003b17984 */ /* 0x000fe80000000800 */
[----:B------:R-:W5:Y:S04]  /*13b60*/  LDS R179, [R3+0x3400] ;  /* 0x0034000003b37984 */ /* 0x000f680000000800 */
[----:B------:R-:W-:Y:S01]  /*13b70*/  LDS R173, [R193+0x3000] ;  /* 0x00300000c1ad7984 */ /* 0x000fe20000000800 */
[C---:B----4-:R-:W-:Y:S03]  /*13b80*/  HMMA.1688.F32.TF32 R136, R132.reuse, R28, R136 ;  /* 0x0000001c8488723c */ /* 0x050fe60000081088 */
[----:B------:R-:W4:Y:S05]  /*13b90*/  LDS R175, [R193+0x3400] ;  /* 0x00340000c1af7984 */ /* 0x000f2a0000000800 */
[C---:B-1----:R-:W-:Y:S08]  /*13ba0*/  HMMA.1688.F32.TF32 R128, R132.reuse, R32, R128 ;  /* 0x000000208480723c */ /* 0x042ff00000081080 */
[C---:B--2---:R-:W-:Y:S08]  /*13bb0*/  HMMA.1688.F32.TF32 R140, R132.reuse, R24, R140 ;  /* 0x00000018848c723c */ /* 0x044ff0000008108c */
[----:B---3--:R-:W-:Y:S01]  /*13bc0*/  HMMA.1688.F32.TF32 R144, R132, R20, R144 ;  /* 0x000000148490723c */ /* 0x008fe20000081090 */
        /* <DEDUP_REMOVED lines=14> */
[-C--:B-----5:R-:W-:Y:S01]  /*13cb0*/  HMMA.1688.F32.TF32 R124, R176, R4.reuse, R124 ;  /* 0x00000004b07c723c */ /* 0x0a0fe2000008107c */
[----:B------:R-:W-:Y:S04]  /*13cc0*/  LDS R153, [R193+0x3880] ;  /* 0x00388000c1997984 */ /* 0x000fe80000000800 */
[----:B------:R-:W2:Y:S03]  /*13cd0*/  LDS R155, [R193+0x3c80] ;  /* 0x003c8000c19b7984 */ /* 0x000ea60000000800 */
[----:B----4-:R-:W-:Y:S08]  /*13ce0*/  HMMA.1688.F32.TF32 R36, R172, R4, R36 ;  /* 0x00000004ac24723c */ /* 0x010ff00000081024 */
        /* <DEDUP_REMOVED lines=11> */
[----:B------:R3:W-:Y:S03]  /*13da0*/  LDS R178, [R2+0x3c00] ;  /* 0x003c000002b27984 */ /* 0x0007e60000000800 */
[----:B------:R-:W-:Y:S01]  /*13db0*/  HMMA.1688.F32.TF32 R112, R172, R20, R112 ;  /* 0x00000014ac70723c */ /* 0x000fe20000081070 */
[----:B------:R-:W-:Y:S04]  /*13dc0*/  LDS R177, [R3+0x3800] ;  /* 0x0038000003b17984 */ /* 0x000fe80000000800 */
[----:B------:R-:W4:Y:S01]  /*13dd0*/  LDS R179, [R3+0x3c00] ;  /* 0x003c000003b37984 */ /* 0x000f220000000800 */
[----:B---3--:R-:W-:-:S02]  /*13de0*/  IMAD R2, R201, -0x40, R198 ;  /* 0xffffffc0c9027824 */ /* 0x008fc400078e02c6 */
[----:B------:R-:W-:Y:S03]  /*13df0*/  HMMA.1688.F32.TF32 R116, R172, R24, R116 ;  /* 0x00000018ac74723c */ /* 0x000fe60000081074 */
[----:B------:R-:W-:-:S05]  /*13e00*/  ISETP.GT.AND P1, PT, R2, RZ, PT ;  /* 0x000000ff0200720c */ /* 0x000fca0003f24270 */
[C---:B------:R-:W-:Y:S08]  /*13e10*/  HMMA.1688.F32.TF32 R120, R172.reuse, R28, R120 ;  /* 0x0000001cac78723c */ /* 0x040ff00000081078 */
[----:B------:R-:W-:Y:S01]  /*13e20*/  HMMA.1688.F32.TF32 R168, R172, R32, R168 ;  /* 0x00000020aca8723c */ /* 0x000fe200000810a8 */
[----:B------:R-:W-:Y:S04]  /*13e30*/  LDS R172, [R192+0x3800] ;  /* 0x00380000c0ac7984 */ /* 0x000fe80000000800 */
[----:B------:R-:W-:Y:S03]  /*13e40*/  LDS R174, [R192+0x3c00] ;  /* 0x003c0000c0ae7984 */ /* 0x000fe60000000800 */
[C---:B-1----:R-:W-:Y:S01]  /*13e50*/  HMMA.1688.F32.TF32 R40, R132.reuse, R6, R40 ;  /* 0x000000068428723c */ /* 0x042fe20000081028 */
        /* <DEDUP_REMOVED lines=8> */
[----:B------:R-:W-:Y:S08]  /*13ee0*/  HMMA.1688.F32.TF32 R132, R132, R34, R148 ;  /* 0x000000228484723c */ /* 0x000ff00000081094 */
[----:B--2---:R-:W-:Y:S08]  /*13ef0*/  HMMA.1688.F32.TF32 R148, R152, R6, R44 ;  /* 0x000000069894723c */ /* 0x004ff0000008102c */
[-C--:B----4-:R-:W-:Y:S08]  /*13f00*/  HMMA.1688.F32.TF32 R48, R176, R10.reuse, R48 ;  /* 0x0000000ab030723c */ /* 0x090ff00000081030 */
[-C--:B-1----:R-:W-:Y:S08]  /*13f10*/  HMMA.1688.F32.TF32 R52, R172, R10.reuse, R52 ;  /* 0x0000000aac34723c */ /* 0x082ff00000081034 */
[----:B------:R-:W-:Y:S01]  /*13f20*/  HMMA.1688.F32.TF32 R44, R152, R10, R60 ;  /* 0x0000000a982c723c */ /* 0x000fe2000008103c */
[----:B------:R-:W2:Y:S04]  /*13f30*/  LDL.LU R10, [R1+0x72c] ;  /* 0x00072c00010a7983 */ /* 0x000ea80000300800 */
[----:B------:R-:W3:Y:S01]  /*13f40*/  LDL.LU R9, [R1+0x728] ;  /* 0x0007280001097983 */ /* 0x000ee20000300800 */
[----:B------:R-:W-:Y:S01]  /*13f50*/  SEL R3, RZ, 0x4, !P1 ;  /* 0x00000004ff037807 */ /* 0x000fe20004800000 */
[----:B------:R-:W-:Y:S01]  /*13f60*/  UISETP.GT.AND UP0, UPT, UR5, 0x1, UPT ;  /* 0x000000010500788c */ /* 0x000fe2000bf04270 */
[-C--:B------:R-:W-:Y:S01]  /*13f70*/  IADD3 R209, P3, R209, R200.reuse, RZ ;  /* 0x000000c8d1d17210 */ /* 0x080fe20007f7e0ff */
[----:B------:R-:W4:Y:S01]  /*13f80*/  LDL.LU R8, [R1+0x70c] ;  /* 0x00070c0001087983 */ /* 0x000f220000300800 */
[----:B------:R-:W-:Y:S01]  /*13f90*/  SEL R3, R3, RZ, !P0 ;  /* 0x000000ff03037207 */ /* 0x000fe20004000000 */
[----:B------:R-:W-:Y:S01]  /*13fa0*/  USEL UR5, UR5, URZ, !UP0 ;  /* 0x0000003f05057287 */ /* 0x000fe2000c000000 */
[----:B------:R-:W-:Y:S01]  /*13fb0*/  IADD3 R207, P1, R207, R200, RZ ;  /* 0x000000c8cfcf7210 */ /* 0x000fe20007f3e0ff */
[----:B------:R-:W-:Y:S01]  /*13fc0*/  HMMA.1688.F32.TF32 R124, R176, R6, R124 ;  /* 0x00000006b07c723c */ /* 0x000fe2000008107c */
[----:B------:R-:W-:-:S03]  /*13fd0*/  ISETP.NE.U32.AND P2, PT, R3, RZ, PT ;  /* 0x000000ff0300720c */ /* 0x000fc60003f45070 */
[--C-:B------:R-:W-:Y:S02]  /*13fe0*/  IMAD.X R206, R206, 0x1, R0.reuse, P1 ;  /* 0x00000001cece7824 */ /* 0x100fe400008e0600 */
[----:B------:R-:W-:Y:S02]  /*13ff0*/  IMAD.U32 R3, RZ, RZ, UR5 ;  /* 0x00000005ff037e24 */ /* 0x000fe4000f8e00ff */
[----:B------:R-:W-:Y:S01]  /*14000*/  IMAD.MOV.U32 R4, RZ, RZ, R207 ;  /* 0x000000ffff047224 */ /* 0x000fe200078e00cf */
[----:B------:R-:W-:Y:S01]  /*14010*/  MOV R5, R206 ;  /* 0x000000ce00057202 */ /* 0x000fe20000000f00 */
[----:B------:R-:W-:Y:S01]  /*14020*/  IMAD R3, R3, 0x4000, R205 ;  /* 0x0000400003037824 */ /* 0x000fe200078e02cd */
[----:B------:R-:W-:Y:S01]  /*14030*/  BAR.SYNC.DEFER_BLOCKING 0x0 ;  /* 0x0000000000007b1d */ /* 0x000fe20000010000 */
[----:B------:R-:W-:Y:S01]  /*14040*/  ISETP.GT.AND P1, PT, R2, 0x4, PT ;  /* 0x000000040200780c */ /* 0x000fe20003f24270 */
[--C-:B------:R-:W-:Y:S01]  /*14050*/  IMAD.X R208, R208, 0x1, R0.reuse, P3 ;  /* 0x00000001d0d07824 */ /* 0x100fe200018e0600 */
[----:B------:R-:W-:Y:S01]  /*14060*/  IADD3 R223, P4, R223, R200, RZ ;  /* 0x000000c8dfdf7210 */ /* 0x000fe20007f9e0ff */
[----:B------:R-:W-:Y:S02]  /*14070*/  HMMA.1688.F32.TF32 R36, R172, R6, R36 ;  /* 0x00000006ac24723c */ /* 0x000fe40000081024 */
[----:B------:R-:W5:Y:S02]  /*14080*/  LDL.LU R7, [R1+0x708] ;  /* 0x0007080001077983 */ /* 0x000f640000300800 */
[----:B------:R-:W-:-:S04]  /*14090*/  IMAD.X R222, R222, 0x1, R0, P4 ;  /* 0x00000001dede7824 */ /* 0x000fc800020e0600 */
[-C--:B------:R-:W-:Y:S08]  /*140a0*/  HMMA.1688.F32.TF32 R64, R176, R14.reuse, R64 ;  /* 0x0000000eb040723c */ /* 0x080ff00000081040 */
[----:B------:R-:W-:Y:S01]  /*140b0*/  HMMA.1688.F32.TF32 R68, R172, R14, R68 ;  /* 0x0000000eac44723c */ /* 0x000fe20000081044 */
[----:B------:R-:W-:Y:S01]  /*140c0*/  @!PT LDS RZ, [RZ] ;  /* 0x00000000fffff984 */ /* 0x000fe20000000800 */
[----:B------:R-:W-:Y:S01]  /*140d0*/  @!PT LDS RZ, [RZ] ;  /* 0x00000000fffff984 */ /* 0x000fe20000000800 */
[----:B------:R-:W-:Y:S01]  /*140e0*/  @!PT LDS RZ, [RZ] ;  /* 0x00000000fffff984 */ /* 0x000fe20000000800 */
[----:B------:R1:W-:Y:S01]  /*140f0*/  LDGSTS.E [R3], [R4.64], P2 ;  /* 0x0000000004037fae */ /* 0x0003e20009121848 */
[----:B------:R-:W-:-:S03]  /*14100*/  IADD3 R225, P3, R225, R200, RZ ;  /* 0x000000c8e1e17210 */ /* 0x000fc60007f7e0ff */
[----:B------:R-:W5:Y:S03]  /*14110*/  LDL.LU R6, [R1+0x6ec] ;  /* 0x0006ec0001067983 */ /* 0x000f660000300800 */
[----:B------:R-:W-:Y:S01]  /*14120*/  HMMA.1688.F32.TF32 R60, R152, R14, R76 ;  /* 0x0000000e983c723c */ /* 0x000fe2000008104c */
[----:B-1----:R-:W-:-:S07]  /*14130*/  SEL R4, RZ, 0x4, !P1 ;  /* 0x00000004ff047807 */ /* 0x002fce0004800000 */
[----:B------:R-:W-:Y:S01]  /*14140*/  HMMA.1688.F32.TF32 R80, R176, R18, R80 ;  /* 0x00000012b050723c */ /* 0x000fe20000081050 */
[----:B------:R-:W-:Y:S01]  /*14150*/  SEL R4, R4, RZ, !P0 ;  /* 0x000000ff04047207 */ /* 0x000fe20004000000 */
[----:B------:R-:W-:-:S03]  /*14160*/  IMAD.MOV.U32 R5, RZ, RZ, R208 ;  /* 0x000000ffff057224 */ /* 0x000fc600078e00d0 */
[----:B------:R-:W-:Y:S01]  /*14170*/  ISETP.NE.U32.AND P1, PT, R4, RZ, PT ;  /* 0x000000ff0400720c */ /* 0x000fe20003f25070 */
[----:B------:R-:W-:Y:S02]  /*14180*/  IMAD.MOV.U32 R4, RZ, RZ, R209 ;  /* 0x000000ffff047224 */ /* 0x000fe400078e00d1 */
[----:B------:R-:W-:Y:S03]  /*14190*/  HMMA.1688.F32.TF32 R84, R172, R18, R84 ;  /* 0x00000012ac54723c */ /* 0x000fe60000081054 */
[----:B------:R1:W-:Y:S01]  /*141a0*/  LDGSTS.E [R3+0x80], [R4.64], P2 ;  /* 0x0008000004037fae */ /* 0x0003e20009121848 */
[----:B------:R-:W-:-:S04]  /*141b0*/  ISETP.GT.AND P2, PT, R2, 0x8, PT ;  /* 0x000000080200780c */ /* 0x000fc80003f44270 */
[----:B------:R-:W-:Y:S01]  /*141c0*/  HMMA.1688.F32.TF32 R92, R152, R18, R92 ;  /* 0x00000012985c723c */ /* 0x000fe2000008105c */
[----:B-1----:R-:W-:Y:S01]  /*141d0*/  MOV R4, R223 ;  /* 0x000000df00047202 */ /* 0x002fe20000000f00 */
[----:B------:R-:W-:Y:S01]  /*141e0*/  IMAD.MOV.U32 R5, RZ, RZ, R222 ;  /* 0x000000ffff057224 */ /* 0x000fe200078e00de */
[----:B------:R-:W1:Y:S05]  /*141f0*/  S2R R199, SR_TID.X ;  /* 0x0000000000c77919 */ /* 0x000e6a0000002100 */
[----:B------:R-:W-:Y:S01]  /*14200*/  HMMA.1688.F32.TF32 R96, R176, R22, R96 ;  /* 0x00000016b060723c */ /* 0x000fe20000081060 */
[----:B------:R1:W-:Y:S01]  /*14210*/  LDGSTS.E [R3+0x400], [R4.64], P1 ;  /* 0x0040000004037fae */ /* 0x0003e20008921848 */
[----:B------:R-:W-:-:S06]  /*14220*/  IMAD.X R224, R224, 0x1, R0, P3 ;  /* 0x00000001e0e07824 */ /* 0x000fcc00018e0600 */
[----:B------:R-:W-:Y:S01]  /*14230*/  HMMA.1688.F32.TF32 R112, R172, R22, R112 ;  /* 0x00000016ac70723c */ /* 0x000fe20000081070 */
[----:B-1----:R-:W-:-:S07]  /*14240*/  SEL R4, RZ, 0x4, !P2 ;  /* 0x00000004ff047807 */ /* 0x002fce0005000000 */
[----:B------:R-:W-:Y:S01]  /*14250*/  HMMA.1688.F32.TF32 R144, R152, R22, R144 ;  /* 0x000000169890723c */ /* 0x000fe20000081090 */
[----:B------:R-:W-:Y:S02]  /*14260*/  SEL R4, R4, RZ, !P0 ;  /* 0x000000ff04047207 */ /* 0x000fe40004000000 */
[----:B------:R-:W-:Y:S02]  /*14270*/  MOV R5, R224 ;  /* 0x000000e000057202 */ /* 0x000fe40000000f00 */
[----:B------:R-:W-:Y:S01]  /*14280*/  ISETP.NE.U32.AND P2, PT, R4, RZ, PT ;  /* 0x000000ff0400720c */ /* 0x000fe20003f45070 */
[----:B------:R-:W-:Y:S01]  /*14290*/  IMAD.MOV.U32 R4, RZ, RZ, R225 ;  /* 0x000000ffff047224 */ /* 0x000fe200078e00e1 */
[----:B------:R-:W-:Y:S01]  /*142a0*/  IADD3 R201, R201, 0x1, RZ ;  /* 0x00000001c9c97810 */ /* 0x000fe20007ffe0ff */
[----:B------:R-:W-:Y:S03]  /*142b0*/  HMMA.1688.F32.TF32 R100, R176, R26, R100 ;  /* 0x0000001ab064723c */ /* 0x000fe60000081064 */
[----:B------:R1:W-:Y:S01]  /*142c0*/  LDGSTS.E [R3+0x480], [R4.64], P1 ;  /* 0x0048000004037fae */ /* 0x0003e20008921848 */
[----:B------:R-:W-:-:S04]  /*142d0*/  ISETP.GT.AND P1, PT, R2, 0xc, PT ;  /* 0x0000000c0200780c */ /* 0x000fc80003f24270 */
[C---:B------:R-:W-:Y:S08]  /*142e0*/  HMMA.1688.F32.TF32 R104, R176.reuse, R30, R104 ;  /* 0x0000001eb068723c */ /* 0x040ff00000081068 */
[----:B------:R-:W-:Y:S08]  /*142f0*/  HMMA.1688.F32.TF32 R108, R176, R34, R108 ;  /* 0x00000022b06c723c */ /* 0x000ff0000008106c */
[C---:B------:R-:W-:Y:S08]  /*14300*/  HMMA.1688.F32.TF32 R116, R172.reuse, R26, R116 ;  /* 0x0000001aac74723c */ /* 0x040ff00000081074 */
[C---:B------:R-:W-:Y:S08]  /*14310*/  HMMA.1688.F32.TF32 R120, R172.reuse, R30, R120 ;  /* 0x0000001eac78723c */ /* 0x040ff00000081078 */
[----:B------:R-:W-:Y:S08]  /*14320*/  HMMA.1688.F32.TF32 R168, R172, R34, R168 ;  /* 0x00000022aca8723c */ /* 0x000ff000000810a8 */
[C---:B------:R-:W-:Y:S08]  /*14330*/  HMMA.1688.F32.TF32 R140, R152.reuse, R26, R140 ;  /* 0x0000001a988c723c */ /* 0x040ff0000008108c */
[C---:B------:R-:W-:Y:S08]  /*14340*/  HMMA.1688.F32.TF32 R136, R152.reuse, R30, R136 ;  /* 0x0000001e9888723c */ /* 0x040ff00000081088 */
[----:B------:R-:W-:Y:S01]  /*14350*/  HMMA.1688.F32.TF32 R128, R152, R34, R128 ;  /* 0x000000229880723c */ /* 0x000fe20000081080 */
[----:B--2---:R-:W-:-:S05]  /*14360*/  IADD3 R10, P4, R10, R200, RZ ;  /* 0x000000c80a0a7210 */ /* 0x004fca0007f9e0ff */
[----:B------:R-:W-:Y:S01]  /*14370*/  IMAD.X R233, R233, 0x1, R0, P4 ;  /* 0x00000001e9e97824 */ /* 0x000fe200020e0600 */
[----:B------:R-:W-:Y:S01]  /*14380*/  STL [R1+0x72c], R10 ;  /* 0x00072c0a01007387 */ /* 0x000fe20000100800 */
[----:B-1----:R-:W-:Y:S02]  /*14390*/  IMAD.MOV.U32 R4, RZ, RZ, R10 ;  /* 0x000000ffff047224 */ /* 0x002fe400078e000a */
[----:B------:R-:W-:Y:S01]  /*143a0*/  IMAD.MOV.U32 R5, RZ, RZ, R233 ;  /* 0x000000ffff057224 */ /* 0x000fe200078e00e9 */
[----:B------:R-:W2:Y:S01]  /*143b0*/  LDL.LU R16, [R1+0x6e8] ;  /* 0x0006e80001107983 */ /* 0x000ea20000300800 */
[-C--:B---3--:R-:W-:Y:S02]  /*143c0*/  IADD3 R9, P3, R9, R200.reuse, RZ ;  /* 0x000000c809097210 */ /* 0x088fe40007f7e0ff */
[----:B----4-:R-:W-:Y:S01]  /*143d0*/  IADD3 R8, P4, R8, R200, RZ ;  /* 0x000000c808087210 */ /* 0x010fe20007f9e0ff */
[----:B------:R1:W-:Y:S04]  /*143e0*/  LDGSTS.E [R3+0x800], [R4.64], P2 ;  /* 0x0080000004037fae */ /* 0x0003e80009121848 */
[----:B------:R-:W3:Y:S01]  /*143f0*/  LDL.LU R12, [R1+0x6c0] ;  /* 0x0006c000010c7983 */ /* 0x000ee20000300800 */
[----:B------:R-:W-:-:S03]  /*14400*/  IMAD.X R234, R234, 0x1, R0, P3 ;  /* 0x00000001eaea7824 */ /* 0x000fc600018e0600 */
[----:B------:R-:W-:Y:S01]  /*14410*/  STL [R1+0x728], R9 ;  /* 0x0007280901007387 */ /* 0x000fe20000100800 */
[----:B-1----:R-:W-:-:S03]  /*14420*/  SEL R4, RZ, 0x4, !P1 ;  /* 0x00000004ff047807 */ /* 0x002fc60004800000 */
[----:B------:R1:W-:Y:S01]  /*14430*/  STL [R1+0x70c], R8 ;  /* 0x00070c0801007387 */ /* 0x0003e20000100800 */
[----:B------:R-:W-:-:S03]  /*14440*/  SEL R4, R4, RZ, !P0 ;  /* 0x000000ff04047207 */ /* 0x000fc60004000000 */
[----:B------:R-:W4:Y:S01]  /*14450*/  LDL.LU R14, [R1+0x6bc] ;  /* 0x0006bc00010e7983 */ /* 0x000f220000300800 */
[----:B------:R-:W-:Y:S01]  /*14460*/  IMAD.MOV.U32 R5, RZ, RZ, R234 ;  /* 0x000000ffff057224 */ /* 0x000fe200078e00ea */
[----:B------:R-:W-:Y:S02]  /*14470*/  ISETP.NE.U32.AND P1, PT, R4, RZ, PT ;  /* 0x000000ff0400720c */ /* 0x000fe40003f25070 */
[----:B------:R-:W4:Y:S01]  /*14480*/  LDL.LU R15, [R1+0x6c4] ;  /* 0x0006c400010f7983 */ /* 0x000f220000300800 */
[----:B------:R-:W-:-:S03]  /*14490*/  MOV R4, R9 ;  /* 0x0000000900047202 */ /* 0x000fc60000000f00 */
[----:B------:R-:W4:Y:S04]  /*144a0*/  LDL.LU R13, [R1+0x6c8] ;  /* 0x0006c800010d7983 */ /* 0x000f280000300800 */
[----:B------:R1:W-:Y:S04]  /*144b0*/  LDGSTS.E [R3+0x880], [R4.64], P2 ;  /* 0x0088000004037fae */ /* 0x0003e80009121848 */
[----:B------:R-:W4:Y:S01]  /*144c0*/  LDL.LU R11, [R1+0x28] ;  /* 0x00002800010b7983 */ /* 0x000f220000300800 */
[----:B-1----:R-:W-:-:S03]  /*144d0*/  IMAD.MOV.U32 R4, RZ, RZ, R8 ;  /* 0x000000ffff047224 */ /* 0x002fc600078e0008 */
[----:B------:R-:W4:Y:S01]  /*144e0*/  LDL.LU R8, [R1+0x2c] ;  /* 0x00002c0001087983 */ /* 0x000f220000300800 */
[----:B------:R-:W-:Y:S01]  /*144f0*/  IMAD.X R241, R241, 0x1, R0, P4 ;  /* 0x00000001f1f17824 */ /* 0x000fe200020e0600 */
[----:B------:R-:W-:-:S03]  /*14500*/  ISETP.GT.AND P2, PT, R2, 0x10, PT ;  /* 0x000000100200780c */ /* 0x000fc60003f44270 */
[----:B------:R-:W-:Y:S01]  /*14510*/  IMAD.MOV.U32 R5, RZ, RZ, R241 ;  /* 0x000000ffff057224 */ /* 0x000fe200078e00f1 */
[----:B-----5:R-:W-:-:S04]  /*14520*/  IADD3 R7, P3, R7, R200, RZ ;  /* 0x000000c807077210 */ /* 0x020fc80007f7e0ff */
[----:B------:R1:W-:Y:S01]  /*14530*/  LDGSTS.E [R3+0xc00], [R4.64], P1 ;  /* 0x00c0000004037fae */ /* 0x0003e20008921848 */
[----:B------:R-:W-:Y:S01]  /*14540*/  IMAD.X R242, R242, 0x1, R0, P3 ;  /* 0x00000001f2f27824 */ /* 0x000fe200018e0600 */
[----:B------:R-:W-:Y:S02]  /*14550*/  IADD3 R6, P4, R6, R200, RZ ;  /* 0x000000c806067210 */ /* 0x000fe40007f9e0ff */
[----:B-1----:R-:W-:-:S04]  /*14560*/  SEL R4, RZ, 0x4, !P2 ;  /* 0x00000004ff047807 */ /* 0x002fc80005000000 */
[----:B------:R-:W-:Y:S01]  /*14570*/  SEL R4, R4, RZ, !P0 ;  /* 0x000000ff04047207 */ /* 0x000fe20004000000 */
[----:B------:R-:W-:-:S03]  /*14580*/  IMAD.MOV.U32 R5, RZ, RZ, R242 ;  /* 0x000000ffff057224 */ /* 0x000fc600078e00f2 */
[----:B------:R-:W-:Y:S01]  /*14590*/  ISETP.NE.U32.AND P2, PT, R4, RZ, PT ;  /* 0x000000ff0400720c */ /* 0x000fe20003f45070 */
[----:B------:R-:W-:Y:S01]  /*145a0*/  IMAD.MOV.U32 R4, RZ, RZ, R7 ;  /* 0x000000ffff047224 */ /* 0x000fe200078e0007 */
[----:B------:R-:W-:Y:S01]  /*145b0*/  IADD3.X R249, R249, R0, RZ, P4, !PT ;  /* 0x00000000f9f97210 */ /* 0x000fe200027fe4ff */
[----:B------:R1:W-:Y:S04]  /*145c0*/  STL [R1+0x708], R7 ;  /* 0x0007080701007387 */ /* 0x0003e80000100800 */
[----:B------:R5:W-:Y:S01]  /*145d0*/  LDGSTS.E [R3+0xc80], [R4.64], P1 ;  /* 0x00c8000004037fae */ /* 0x000be20008921848 */
[----:B------:R-:W-:-:S03]  /*145e0*/  ISETP.GT.AND P1, PT, R2, 0x14, PT ;  /* 0x000000140200780c */ /* 0x000fc60003f24270 */
[----:B------:R1:W-:Y:S04]  /*145f0*/  STL [R1+0x6ec], R6 ;  /* 0x0006ec0601007387 */ /* 0x0003e80000100800 */
[----:B------:R-:W4:Y:S01]  /*14600*/  LDL.LU R10, [R1+0x30] ;  /* 0x00003000010a7983 */ /* 0x000f220000300800 */
[----:B-----5:R-:W-:-:S03]  /*14610*/  IMAD.MOV.U32 R4, RZ, RZ, R6 ;  /* 0x000000ffff047224 */ /* 0x020fc600078e0006 */
[----:B------:R-:W5:Y:S01]  /*14620*/  LDL.LU R9, [R1+0x34] ;  /* 0x0000340001097983 */ /* 0x000f620000300800 */
[----:B------:R-:W-:-:S03]  /*14630*/  IMAD.MOV.U32 R5, RZ, RZ, R249 ;  /* 0x000000ffff057224 */ /* 0x000fc600078e00f9 */
[----:B-1----:R-:W5:Y:S04]  /*14640*/  LDL.LU R7, [R1+0x68] ;  /* 0x0000680001077983 */ /* 0x002f680000300800 */
[----:B------:R1:W-:Y:S04]  /*14650*/  LDGSTS.E [R3+0x1000], [R4.64], P2 ;  /* 0x0100000004037fae */ /* 0x0003e80009121848 */
[----:B------:R-:W5:Y:S01]  /*14660*/  LDL.LU R6, [R1+0x6c] ;  /* 0x00006c0001067983 */ /* 0x000f620000300800 */
[----:B-1----:R-:W-:-:S04]  /*14670*/  SEL R4, RZ, 0x4, !P1 ;  /* 0x00000004ff047807 */ /* 0x002fc80004800000 */
[----:B------:R-:W-:-:S04]  /*14680*/  SEL R4, R4, RZ, !P0 ;  /* 0x000000ff04047207 */ /* 0x000fc80004000000 */
[----:B------:R-:W-:Y:S02]  /*14690*/  ISETP.NE.U32.AND P1, PT, R4, RZ, PT ;  /* 0x000000ff0400720c */ /* 0x000fe40003f25070 */
[----:B--2---:R-:W-:-:S04]  /*146a0*/  IADD3 R16, P3, R16, R200, RZ ;  /* 0x000000c810107210 */ /* 0x004fc80007f7e0ff */
[----:B------:R-:W-:Y:S02]  /*146b0*/  IADD3.X R250, R250, R0, RZ, P3, !PT ;  /* 0x00000000fafa7210 */ /* 0x000fe40001ffe4ff */
[----:B---3--:R-:W-:Y:S01]  /*146c0*/  IADD3 R12, P4, R12, R200, RZ ;  /* 0x000000c80c0c7210 */ /* 0x008fe20007f9e0ff */
[----:B------:R-:W-:Y:S02]  /*146d0*/  IMAD.MOV.U32 R4, RZ, RZ, R16 ;  /* 0x000000ffff047224 */ /* 0x000fe400078e0010 */
[----:B------:R-:W-:-:S05]  /*146e0*/  IMAD.MOV.U32 R5, RZ, RZ, R250 ;  /* 0x000000ffff057224 */ /* 0x000fca00078e00fa */
[----:B------:R1:W-:Y:S01]  /*146f0*/  LDGSTS.E [R3+0x1080], [R4.64], P2 ;  /* 0x0108000004037fae */ /* 0x0003e20009121848 */
[----:B----4-:R-:W-:Y:S01]  /*14700*/  IMAD.X R14, R14, 0x1, R0, P4 ;  /* 0x000000010e0e7824 */ /* 0x010fe200020e0600 */
[----:B------:R-:W-:Y:S01]  /*14710*/  ISETP.GT.AND P2, PT, R2, 0x18, PT ;  /* 0x000000180200780c */ /* 0x000fe20003f44270 */
[----:B-1----:R-:W-:-:S03]  /*14720*/  IMAD.MOV.U32 R4, RZ, RZ, R12 ;  /* 0x000000ffff047224 */ /* 0x002fc600078e000c */
[----:B------:R-:W-:Y:S02]  /*14730*/  MOV R5, R14 ;  /* 0x0000000e00057202 */ /* 0x000fe40000000f00 */
[----:B------:R-:W-:Y:S01]  /*14740*/  IADD3 R13, P3, R13, R200, RZ ;  /* 0x000000c80d0d7210 */ /* 0x000fe20007f7e0ff */
[----:B------:R-:W-:Y:S04]  /*14750*/  STL [R1+0x6e8], R16 ;  /* 0x0006e81001007387 */ /* 0x000fe80000100800 */
[----:B------:R1:W-:Y:S01]  /*14760*/  LDGSTS.E [R3+0x1400], [R4.64], P1 ;  /* 0x0140000004037fae */ /* 0x0003e20008921848 */
[----:B------:R-:W-:-:S03]  /*14770*/  IMAD.X R15, R15, 0x1, R0, P3 ;  /* 0x000000010f0f7824 */ /* 0x000fc600018e0600 */
[----:B------:R-:W-:Y:S04]  /*14780*/  STL [R1+0x6c0], R12 ;  /* 0x0006c00c01007387 */ /* 0x000fe80000100800 */
[----:B------:R2:W-:Y:S01]  /*14790*/  STL [R1+0x6bc], R14 ;  /* 0x0006bc0e01007387 */ /* 0x0005e20000100800 */
[----:B------:R-:W-:Y:S02]  /*147a0*/  IADD3 R8, P4, R8, R200, RZ ;  /* 0x000000c808087210 */ /* 0x000fe40007f9e0ff */
[----:B-1----:R-:W-:-:S03]  /*147b0*/  SEL R4, RZ, 0x4, !P2 ;  /* 0x00000004ff047807 */ /* 0x002fc60005000000 */
[----:B------:R-:W-:Y:S01]  /*147c0*/  IMAD.X R11, R11, 0x1, R0, P4 ;  /* 0x000000010b0b7824 */ /* 0x000fe200020e0600 */
[----:B------:R-:W-:Y:S01]  /*147d0*/  SEL R4, R4, RZ, !P0 ;  /* 0x000000ff04047207 */ /* 0x000fe20004000000 */
[----:B--2---:R-:W2:Y:S01]  /*147e0*/  LDL.LU R14, [R1+0x74] ;  /* 0x00007400010e7983 */ /* 0x004ea20000300800 */
[----:B------:R-:W-:-:S03]  /*147f0*/  IMAD.MOV.U32 R5, RZ, RZ, R15 ;  /* 0x000000ffff057224 */ /* 0x000fc600078e000f */
[----:B------:R-:W3:Y:S01]  /*14800*/  LDL.LU R12, [R1+0xac] ;  /* 0x0000ac00010c7983 */ /* 0x000ee20000300800 */
[----:B------:R-:W-:-:S03]  /*14810*/  ISETP.NE.U32.AND P2, PT, R4, RZ, PT ;  /* 0x000000ff0400720c */ /* 0x000fc60003f45070 */
[----:B------:R-:W-:Y:S01]  /*14820*/  STL [R1+0x6c8], R13 ;  /* 0x0006c80d01007387 */ /* 0x000fe20000100800 */
[----:B------:R-:W-:-:S03]  /*14830*/  IMAD.MOV.U32 R4, RZ, RZ, R13 ;  /* 0x000000ffff047224 */ /* 0x000fc600078e000d */
[----:B------:R1:W-:Y:S04]  /*14840*/  STL [R1+0x6c4], R15 ;  /* 0x0006c40f01007387 */ /* 0x0003e80000100800 */
[----:B------:R4:W-:Y:S04]  /*14850*/  STL [R1+0x2c], R8 ;  /* 0x00002c0801007387 */ /* 0x0009e80000100800 */
[----:B------:R4:W-:Y:S04]  /*14860*/  LDGSTS.E [R3+0x1480], [R4.64], P1 ;  /* 0x0148000004037fae */ /* 0x0009e80008921848 */
[----:B-1----:R-:W3:Y:S04]  /*14870*/  LDL.LU R15, [R1+0x70] ;  /* 0x00007000010f7983 */ /* 0x002ee80000300800 */
[----:B------:R-:W-:Y:S04]  /*14880*/  STL [R1+0x28], R11 ;  /* 0x0000280b01007387 */ /* 0x000fe80000100800 */
[----:B------:R-:W3:Y:S01]  /*14890*/  LDL.LU R13, [R1+0xa8] ;  /* 0x0000a800010d7983 */ /* 0x000ee20000300800 */
[----:B----4-:R-:W-:Y:S01]  /*148a0*/  MOV R4, R8 ;  /* 0x0000000800047202 */ /* 0x010fe20000000f00 */
[----:B------:R-:W-:Y:S01]  /*148b0*/  IMAD.MOV.U32 R5, RZ, RZ, R11 ;  /* 0x000000ffff057224 */ /* 0x000fe200078e000b */
[----:B------:R-:W-:Y:S01]  /*148c0*/  ISETP.GT.AND P1, PT, R2, 0x1c, PT ;  /* 0x0000001c0200780c */ /* 0x000fe20003f24270 */
[----:B------:R-:W4:Y:S04]  /*148d0*/  LDL.LU R16, [R1+0xb4] ;  /* 0x0000b40001107983 */ /* 0x000f280000300800 */
[----:B------:R1:W-:Y:S01]  /*148e0*/  LDGSTS.E [R3+0x1800], [R4.64], P2 ;  /* 0x0180000004037fae */ /* 0x0003e20009121848 */
[----:B-----5:R-:W-:-:S03]  /*148f0*/  IADD3 R9, P3, R9, R200, RZ ;  /* 0x000000c809097210 */ /* 0x020fc60007f7e0ff */
[----:B------:R-:W5:Y:S02]  /*14900*/  LDL.LU R8, [R1+0xec] ;  /* 0x0000ec0001087983 */ /* 0x000f640000300800 */
[----:B------:R-:W-:Y:S02]  /*14910*/  IMAD.X R10, R10, 0x1, R0, P3 ;  /* 0x000000010a0a7824 */ /* 0x000fe400018e0600 */
[----:B------:R-:W-:Y:S01]  /*14920*/  STL [R1+0x34], R9 ;  /* 0x0000340901007387 */ /* 0x000fe20000100800 */
[----:B-1----:R-:W-:Y:S02]  /*14930*/  SEL R4, RZ, 0x4, !P1 ;  /* 0x00000004ff047807 */ /* 0x002fe40004800000 */
[----:B------:R-:W-:Y:S01]  /*14940*/  IADD3 R6, P4, R6, R200, RZ ;  /* 0x000000c806067210 */ /* 0x000fe20007f9e0ff */
[----:B------:R1:W-:Y:S01]  /*14950*/  STL [R1+0x30], R10 ;  /* 0x0000300a01007387 */ /* 0x0003e20000100800 */
[----:B------:R-:W-:-:S03]  /*14960*/  SEL R4, R4, RZ, !P0 ;  /* 0x000000ff04047207 */ /* 0x000fc60004000000 */
[----:B------:R-:W-:Y:S01]  /*14970*/  IMAD.X R7, R7, 0x1, R0, P4 ;  /* 0x0000000107077824 */ /* 0x000fe200020e0600 */
[----:B------:R-:W-:Y:S04]  /*14980*/  STL [R1+0x6c], R6 ;  /* 0x00006c0601007387 */ /* 0x000fe80000100800 */
[----:B------:R-:W4:Y:S01]  /*14990*/  LDL.LU R17, [R1+0xb0] ;  /* 0x0000b00001117983 */ /* 0x000f220000300800 */
[----:B------:R-:W-:Y:S02]  /*149a0*/  ISETP.NE.U32.AND P1, PT, R4, RZ, PT ;  /* 0x000000ff0400720c */ /* 0x000fe40003f25070 */
[----:B------:R-:W-:Y:S01]  /*149b0*/  MOV R5, R10 ;  /* 0x0000000a00057202 */ /* 0x000fe20000000f00 */
[----:B------:R1:W-:Y:S01]  /*149c0*/  STL [R1+0x68], R7 ;  /* 0x0000680701007387 */ /* 0x0003e20000100800 */
[----:B------:R-:W-:-:S03]  /*149d0*/  IMAD.MOV.U32 R4, RZ, RZ, R9 ;  /* 0x000000ffff047224 */ /* 0x000fc600078e0009 */
[----:B-1----:R-:W4:Y:S04]  /*149e0*/  LDL.LU R10, [R1+0xe8] ;  /* 0x0000e800010a7983 */ /* 0x002f280000300800 */
[----:B------:R-:W5:Y:S04]  /*149f0*/  LDL.LU R11, [R1+0xf0] ;  /* 0x0000f000010b7983 */ /* 0x000f680000300800 */
[----:B------:R-:W5:Y:S04]  /*14a00*/  LDL.LU R9, [R1+0xf4] ;  /* 0x0000f40001097983 */ /* 0x000f680000300800 */
[----:B------:R1:W-:Y:S01]  /*14a10*/  LDGSTS.E [R3+0x1880], [R4.64], P2 ;  /* 0x0188000004037fae */ /* 0x0003e20009121848 */
[----:B------:R-:W-:Y:S01]  /*14a20*/  ISETP.GT.AND P2, PT, R2, 0x20, PT ;  /* 0x000000200200780c */ /* 0x000fe20003f44270 */
[----:B-1----:R-:W-:-:S02]  /*14a30*/  IMAD.MOV.U32 R4, RZ, RZ, R6 ;  /* 0x000000ffff047224 */ /* 0x002fc400078e0006 */
[----:B------:R-:W-:Y:S02]  /*14a40*/  IMAD.MOV.U32 R5, RZ, RZ, R7 ;  /* 0x000000ffff057224 */ /* 0x000fe400078e0007 */
[----:B------:R-:W5:Y:S04]  /*14a50*/  LDL.LU R7, [R1+0x128] ;  /* 0x0001280001077983 */ /* 0x000f680000300800 */
[----:B------:R-:W5:Y:S04]  /*14a60*/  LDL.LU R6, [R1+0x12c] ;  /* 0x00012c0001067983 */ /* 0x000f680000300800 */
[----:B------:R1:W-:Y:S02]  /*14a70*/  LDGSTS.E [R3+0x1c00], [R4.64], P1 ;  /* 0x01c0000004037fae */ /* 0x0003e40008921848 */
[----:B-1----:R-:W-:-:S04]  /*14a80*/  SEL R4, RZ, 0x4, !P2 ;  /* 0x00000004ff047807 */ /* 0x002fc80005000000 */
[----:B------:R-:W-:-:S04]  /*14a90*/  SEL R4, R4, RZ, !P0 ;  /* 0x000000ff04047207 */ /* 0x000fc80004000000 */
[----:B------:R-:W-:Y:S02]  /*14aa0*/  ISETP.NE.U32.AND P2, PT, R4, RZ, PT ;  /* 0x000000ff0400720c */ /* 0x000fe40003f45070 */
[-C--:B--2---:R-:W-:Y:S02]  /*14ab0*/  IADD3 R14, P3, R14, R200.reuse, RZ ;  /* 0x000000c80e0e7210 */ /* 0x084fe40007f7e0ff */
[----:B---3--:R-:W-:-:S03]  /*14ac0*/  IADD3 R12, P4, R12, R200, RZ ;  /* 0x000000c80c0c7210 */ /* 0x008fc60007f9e0ff */
[----:B------:R-:W-:Y:S01]  /*14ad0*/  STL [R1+0x74], R14 ;  /* 0x0000740e01007387 */ /* 0x000fe20000100800 */
[----:B------:R-:W-:Y:S01]  /*14ae0*/  MOV R4, R14 ;  /* 0x0000000e00047202 */ /* 0x000fe20000000f00 */
[----:B------:R-:W-:-:S05]  /*14af0*/  IMAD.X R15, R15, 0x1, R0, P3 ;  /* 0x000000010f0f7824 */ /* 0x000fca00018e0600 */
[----:B------:R1:W-:Y:S01]  /*14b00*/  STL [R1+0x70], R15 ;  /* 0x0000700f01007387 */ /* 0x0003e20000100800 */
[----:B------:R-:W-:-:S03]  /*14b10*/  IMAD.X R13, R13, 0x1, R0, P4 ;  /* 0x000000010d0d7824 */ /* 0x000fc600020e0600 */
[----:B------:R-:W-:Y:S01]  /*14b20*/  STL [R1+0xac], R12 ;  /* 0x0000ac0c01007387 */ /* 0x000fe20000100800 */
[----:B------:R-:W-:-:S03]  /*14b30*/  IMAD.MOV.U32 R5, RZ, RZ, R15 ;  /* 0x000000ffff057224 */ /* 0x000fc600078e000f */
[----:B------:R2:W-:Y:S04]  /*14b40*/  STL [R1+0xa8], R13 ;  /* 0x0000a80d01007387 */ /* 0x0005e80000100800 */
[----:B-1----:R-:W3:Y:S04]  /*14b50*/  LDL.LU R15, [R1+0x130] ;  /* 0x00013000010f7983 */ /* 0x002ee80000300800 */
[----:B------:R-:W3:Y:S04]  /*14b60*/  LDL.LU R14, [R1+0x134] ;  /* 0x00013400010e7983 */ /* 0x000ee80000300800 */
[----:B------:R1:W-:Y:S02]  /*14b70*/  LDGSTS.E [R3+0x1c80], [R4.64], P1 ;  /* 0x01c8000004037fae */ /* 0x0003e40008921848 */
[----:B-1----:R-:W-:-:S02]  /*14b80*/  IMAD.MOV.U32 R5, RZ, RZ, R13 ;  /* 0x000000ffff057224 */ /* 0x002fc400078e000d */
[----:B------:R-:W-:Y:S01]  /*14b90*/  IMAD.MOV.U32 R4, RZ, RZ, R12 ;  /* 0x000000ffff047224 */ /* 0x000fe200078e000c */
[----:B--2---:R-:W2:Y:S04]  /*14ba0*/  LDL.LU R13, [R1+0x168] ;  /* 0x00016800010d7983 */ /* 0x004ea80000300800 */
[----:B------:R-:W2:Y:S01]  /*14bb0*/  LDL.LU R12, [R1+0x16c] ;  /* 0x00016c00010c7983 */ /* 0x000ea20000300800 */
[----:B------:R-:W-:-:S03]  /*14bc0*/  ISETP.GT.AND P1, PT, R2, 0x24, PT ;  /* 0x000000240200780c */ /* 0x000fc60003f24270 */
[----:B------:R1:W-:Y:S01]  /*14bd0*/  LDGSTS.E [R3+0x2000], [R4.64], P2 ;  /* 0x0200000004037fae */ /* 0x0003e20009121848 */
[-C--:B----4-:R-:W-:Y:S02]  /*14be0*/  IADD3 R16, P3, R16, R200.reuse, RZ ;  /* 0x000000c810107210 */ /* 0x090fe40007f7e0ff */
[----:B-----5:R-:W-:-:S03]  /*14bf0*/  IADD3 R8, P4, R8, R200, RZ ;  /* 0x000000c808087210 */ /* 0x020fc60007f9e0ff */
[----:B------:R-:W-:Y:S01]  /*14c00*/  IMAD.X R17, R17, 0x1, R0, P3 ;  /* 0x0000000111117824 */ /* 0x000fe200018e0600 */
[----:B-1----:R-:W-:-:S04]  /*14c10*/  SEL R4, RZ, 0x4, !P1 ;  /* 0x00000004ff047807 */ /* 0x002fc80004800000 */
[----:B------:R-:W-:Y:S01]  /*14c20*/  SEL R4, R4, RZ, !P0 ;  /* 0x000000ff04047207 */ /* 0x000fe20004000000 */
[----:B------:R-:W-:-:S03]  /*14c30*/  IMAD.MOV.U32 R5, RZ, RZ, R17 ;  /* 0x000000ffff057224 */ /* 0x000fc600078e0011 */
[----:B------:R-:W-:Y:S01]  /*14c40*/  ISETP.NE.U32.AND P1, PT, R4, RZ, PT ;  /* 0x000000ff0400720c */ /* 0x000fe20003f25070 */
[----:B------:R-:W-:Y:S01]  /*14c50*/  IMAD.MOV.U32 R4, RZ, RZ, R16 ;  /* 0x000000ffff047224 */ /* 0x000fe200078e0010 */
[----:B------:R-:W-:Y:S02]  /*14c60*/  IADD3.X R10, R10, R0, RZ, P4, !PT ;  /* 0x000000000a0a7210 */ /* 0x000fe400027fe4ff */
[----:B------:R-:W-:Y:S02]  /*14c70*/  IADD3 R9, P3, R9, R200, RZ ;  /* 0x000000c809097210 */ /* 0x000fe40007f7e0ff */
[----:B------:R1:W-:Y:S01]  /*14c80*/  LDGSTS.E [R3+0x2080], [R4.64], P2 ;  /* 0x0208000004037fae */ /* 0x0003e20009121848 */
[----:B------:R-:W-:-:S03]  /*14c90*/  ISETP.GT.AND P2, PT, R2, 0x28, PT ;  /* 0x000000280200780c */ /* 0x000fc60003f44270 */
[----:B------:R-:W-:Y:S01]  /*14ca0*/  STL [R1+0xb4], R16 ;  /* 0x0000b41001007387 */ /* 0x000fe20000100800 */
[----:B------:R-:W-:-:S03]  /*14cb0*/  IADD3.X R11, R11, R0, RZ, P3, !PT ;  /* 0x000000000b0b7210 */ /* 0x000fc60001ffe4ff */
[----:B------:R-:W-:Y:S01]  /*14cc0*/  STL [R1+0xb0], R17 ;  /* 0x0000b01101007387 */ /* 0x000fe20000100800 */
[----:B-1----:R-:W-:Y:S02]  /*14cd0*/  IMAD.MOV.U32 R4, RZ, RZ, R8 ;  /* 0x000000ffff047224 */ /* 0x002fe400078e0008 */
[----:B------:R-:W-:Y:S01]  /*14ce0*/  IMAD.MOV.U32 R5, RZ, RZ, R10 ;  /* 0x000000ffff057224 */ /* 0x000fe200078e000a */
[----:B------:R-:W-:Y:S01]  /*14cf0*/  STL [R1+0xec], R8 ;  /* 0x0000ec0801007387 */ /* 0x000fe20000100800 */
[----:B------:R-:W-:-:S03]  /*14d00*/  IADD3 R6, P4, R6, R200, RZ ;  /* 0x000000c806067210 */ /* 0x000fc60007f9e0ff */
[----:B------:R1:W-:Y:S04]  /*14d10*/  STL [R1+0xe8], R10 ;  /* 0x0000e80a01007387 */ /* 0x0003e80000100800 */
[----:B------:R4:W-:Y:S01]  /*14d20*/  LDGSTS.E [R3+0x2400], [R4.64], P1 ;  /* 0x0240000004037fae */ /* 0x0009e20008921848 */
[----:B------:R-:W-:-:S03]  /*14d30*/  IMAD.X R7, R7, 0x1, R0, P4 ;  /* 0x0000000107077824 */ /* 0x000fc600020e0600 */
[----:B-1----:R-:W5:Y:S04]  /*14d40*/  LDL.LU R10, [R1+0x174] ;  /* 0x00017400010a7983 */ /* 0x002f680000300800 */
[----:B------:R-:W5:Y:S01]  /*14d50*/  LDL.LU R8, [R1+0x1ac] ;  /* 0x0001ac0001087983 */ /* 0x000f620000300800 */
[----:B----4-:R-:W-:-:S03]  /*14d60*/  SEL R4, RZ, 0x4, !P2 ;  /* 0x00000004ff047807 */ /* 0x010fc60005000000 */
[----:B------:R-:W-:Y:S01]  /*14d70*/  STL [R1+0xf4], R9 ;  /* 0x0000f40901007387 */ /* 0x000fe20000100800 */
[----:B------:R-:W-:Y:S01]  /*14d80*/  IMAD.MOV.U32 R5, RZ, RZ, R11 ;  /* 0x000000ffff057224 */ /* 0x000fe200078e000b */
[----:B------:R-:W-:Y:S02]  /*14d90*/  SEL R4, R4, RZ, !P0 ;  /* 0x000000ff04047207 */ /* 0x000fe40004000000 */
[----:B------:R1:W-:Y:S04]  /*14da0*/  STL [R1+0xf0], R11 ;  /* 0x0000f00b01007387 */ /* 0x0003e80000100800 */
[----:B------:R4:W-:Y:S01]  /*14db0*/  STL [R1+0x12c], R6 ;  /* 0x00012c0601007387 */ /* 0x0009e20000100800 */
[----:B------:R-:W-:-:S03]  /*14dc0*/  ISETP.NE.U32.AND P2, PT, R4, RZ, PT ;  /* 0x000000ff0400720c */ /* 0x000fc60003f45070 */
[----:B-1----:R-:W5:Y:S01]  /*14dd0*/  LDL.LU R11, [R1+0x170] ;  /* 0x00017000010b7983 */ /* 0x002f620000300800 */
[----:B------:R-:W-:-:S03]  /*14de0*/  IMAD.MOV.U32 R4, RZ, RZ, R9 ;  /* 0x000000ffff047224 */ /* 0x000fc600078e0009 */
[----:B------:R1:W-:Y:S04]  /*14df0*/  STL [R1+0x128], R7 ;  /* 0x0001280701007387 */ /* 0x0003e80000100800 */
[----:B------:R-:W5:Y:S04]  /*14e00*/  LDL.LU R9, [R1+0x1a8] ;  /* 0x0001a80001097983 */ /* 0x000f680000300800 */
[----:B------:R1:W-:Y:S02]  /*14e10*/  LDGSTS.E [R3+0x2480], [R4.64], P1 ;  /* 0x0248000004037fae */ /* 0x0003e40008921848 */
[----:B-1----:R-:W-:Y:S01]  /*14e20*/  IMAD.MOV.U32 R4, RZ, RZ, R6 ;  /* 0x000000ffff047224 */ /* 0x002fe200078e0006 */
[----:B------:R-:W-:Y:S01]  /*14e30*/  MOV R5, R7 ;  /* 0x0000000700057202 */ /* 0x000fe20000000f00 */
[----:B----4-:R-:W4:Y:S04]  /*14e40*/  LDL.LU R6, [R1+0x1b4] ;  /* 0x0001b40001067983 */ /* 0x010f280000300800 */
[----:B------:R-:W4:Y:S01]  /*14e50*/  LDL.LU R7, [R1+0x1ec] ;  /* 0x0001ec0001077983 */ /* 0x000f220000300800 */
[----:B---3--:R-:W-:-:S03]  /*14e60*/  IADD3 R14, P3, R14, R200, RZ ;  /* 0x000000c80e0e7210 */ /* 0x008fc60007f7e0ff */
[----:B------:R1:W-:Y:S02]  /*14e70*/  LDGSTS.E [R3+0x2800], [R4.64], P2 ;  /* 0x0280000004037fae */ /* 0x0003e40009121848 */
[----:B------:R-:W-:Y:S02]  /*14e80*/  IMAD.X R15, R15, 0x1, R0, P3 ;  /* 0x000000010f0f7824 */ /* 0x000fe400018e0600 */
[----:B------:R-:W-:Y:S04]  /*14e90*/  STL [R1+0x134], R14 ;  /* 0x0001340e01007387 */ /* 0x000fe80000100800 */
[----:B------:R3:W-:Y:S01]  /*14ea0*/  STL [R1+0x130], R15 ;  /* 0x0001300f01007387 */ /* 0x0007e20000100800 */
[----:B--2---:R-:W-:-:S05]  /*14eb0*/  IADD3 R12, P4, R12, R200, RZ ;  /* 0x000000c80c0c7210 */ /* 0x004fca0007f9e0ff */
[----:B------:R-:W-:Y:S01]  /*14ec0*/  STL [R1+0x16c], R12 ;  /* 0x00016c0c01007387 */ /* 0x000fe20000100800 */
[----:B------:R-:W-:-:S03]  /*14ed0*/  IMAD.X R13, R13, 0x1, R0, P4 ;  /* 0x000000010d0d7824 */ /* 0x000fc600020e0600 */
[----:B------:R-:W2:Y:S04]  /*14ee0*/  LDL.LU R17, [R1+0x1b0] ;  /* 0x0001b00001117983 */ /* 0x000ea80000300800 */
[----:B------:R3:W-:Y:S04]  /*14ef0*/  STL [R1+0x168], R13 ;  /* 0x0001680d01007387 */ /* 0x0007e80000100800 */
[----:B------:R-:W2:Y:S01]  /*14f00*/  LDL.LU R16, [R1+0x1e8] ;  /* 0x0001e80001107983 */ /* 0x000ea20000300800 */
[----:B------:R-:W-:-:S04]  /*14f10*/  ISETP.GT.AND P1, PT, R2, 0x2c, PT ;  /* 0x0000002c0200780c */ /* 0x000fc80003f24270 */
[----:B-1----:R-:W-:-:S04]  /*14f20*/  SEL R4, RZ, 0x4, !P1 ;  /* 0x00000004ff047807 */ /* 0x002fc80004800000 */
[----:B------:R-:W-:Y:S01]  /*14f30*/  SEL R4, R4, RZ, !P0 ;  /* 0x000000ff04047207 */ /* 0x000fe20004000000 */
[----:B------:R-:W-:Y:S02]  /*14f40*/  IMAD.MOV.U32 R5, RZ, RZ, R15 ;  /* 0x000000ffff057224 */ /* 0x000fe400078e000f */
[----:B---3--:R-:W3:Y:S01]  /*14f50*/  LDL.LU R15, [R1+0x1f0] ;  /* 0x0001f000010f7983 */ /* 0x008ee20000300800 */
[----:B------:R-:W-:Y:S01]  /*14f60*/  ISETP.NE.U32.AND P1, PT, R4, RZ, PT ;  /* 0x000000ff0400720c */ /* 0x000fe20003f25070 */
[----:B------:R-:W-:Y:S02]  /*14f70*/  IMAD.MOV.U32 R4, RZ, RZ, R14 ;  /* 0x000000ffff047224 */ /* 0x000fe400078e000e */
[----:B------:R-:W3:Y:S04]  /*14f80*/  LDL.LU R14, [R1+0x1f4] ;  /* 0x0001f400010e7983 */ /* 0x000ee80000300800 */
[----:B------:R1:W-:Y:S01]  /*14f90*/  LDGSTS.E [R3+0x2880], [R4.64], P2 ;  /* 0x0288000004037fae */ /* 0x0003e20009121848 */
[----:B------:R-:W-:-:S02]  /*14fa0*/  ISETP.GT.AND P2, PT, R2, 0x30, PT ;  /* 0x000000300200780c */ /* 0x000fc40003f44270 */
[----:B-1----:R-:W-:Y:S01]  /*14fb0*/  MOV R4, R12 ;  /* 0x0000000c00047202 */ /* 0x002fe20000000f00 */
[----:B------:R-:W-:Y:S02]  /*14fc0*/  IMAD.MOV.U32 R5, RZ, RZ, R13 ;  /* 0x000000ffff057224 */ /* 0x000fe400078e000d */
[----:B------:R-:W3:Y:S04]  /*14fd0*/  LDL.LU R13, [R1+0x228] ;  /* 0x00022800010d7983 */ /* 0x000ee80000300800 */
[----:B------:R1:W-:Y:S01]  /*14fe0*/  LDGSTS.E [R3+0x2c00], [R4.64], P1 ;  /* 0x02c0000004037fae */ /* 0x0003e20008921848 */
[----:B-----5:R-:W-:-:S03]  /*14ff0*/  IADD3 R10, P3, R10, R200, RZ ;  /* 0x000000c80a0a7210 */ /* 0x020fc60007f7e0ff */
[----:B------:R-:W5:Y:S01]  /*15000*/  LDL.LU R12, [R1+0x22c] ;  /* 0x00022c00010c7983 */ /* 0x000f620000300800 */
[----:B-1----:R-:W-:Y:S02]  /*15010*/  SEL R4, RZ, 0x4, !P2 ;  /* 0x00000004ff047807 */ /* 0x002fe40005000000 */
[----:B------:R-:W-:Y:S02]  /*15020*/  IADD3 R8, P4, R8, R200, RZ ;  /* 0x000000c808087210 */ /* 0x000fe40007f9e0ff */
[----:B------:R-:W-:-:S04]  /*15030*/  SEL R4, R4, RZ, !P0 ;  /* 0x000000ff04047207 */ /* 0x000fc80004000000 */
[----:B------:R-:W-:Y:S01]  /*15040*/  ISETP.NE.U32.AND P2, PT, R4, RZ, PT ;  /* 0x000000ff0400720c */ /* 0x000fe20003f45070 */
[----:B------:R-:W-:Y:S02]  /*15050*/  IMAD.X R11, R11, 0x1, R0, P3 ;  /* 0x000000010b0b7824 */ /* 0x000fe400018e0600 */
[----:B------:R-:W-:-:S03]  /*15060*/  IMAD.MOV.U32 R4, RZ, RZ, R10 ;  /* 0x000000ffff047224 */ /* 0x000fc600078e000a */
[----:B------:R-:W-:Y:S01]  /*15070*/  MOV R5, R11 ;  /* 0x0000000b00057202 */ /* 0x000fe20000000f00 */
[----:B------:R-:W-:Y:S01]  /*15080*/  STL [R1+0x174], R10 ;  /* 0x0001740a01007387 */ /* 0x000fe20000100800 */
[----:B------:R-:W-:-:S03]  /*15090*/  IMAD.X R9, R9, 0x1, R0, P4 ;  /* 0x0000000109097824 */ /* 0x000fc600020e0600 */
[----:B------:R1:W-:Y:S04]  /*150a0*/  STL [R1+0x170], R11 ;  /* 0x0001700b01007387 */ /* 0x0003e80000100800 */
[----:B------:R-:W-:Y:S04]  /*150b0*/  STL [R1+0x1ac], R8 ;  /* 0x0001ac0801007387 */ /* 0x000fe80000100800 */
[----:B------:R4:W-:Y:S01]  /*150c0*/  LDGSTS.E [R3+0x2c80], [R4.64], P1 ;  /* 0x02c8000004037fae */ /* 0x0009e20008921848 */
[----:B------:R-:W-:-:S03]  /*150d0*/  ISETP.GT.AND P1, PT, R2, 0x34, PT ;  /* 0x000000340200780c */ /* 0x000fc60003f24270 */
[----:B------:R4:W-:Y:S04]  /*150e0*/  STL [R1+0x1a8], R9 ;  /* 0x0001a80901007387 */ /* 0x0009e80000100800 */
[----:B-1----:R-:W5:Y:S01]  /*150f0*/  LDL.LU R11, [R1+0x230] ;  /* 0x00023000010b7983 */ /* 0x002f620000300800 */
[----:B----4-:R-:W-:-:S03]  /*15100*/  IMAD.MOV.U32 R4, RZ, RZ, R8 ;  /* 0x000000ffff047224 */ /* 0x010fc600078e0008 */
[----:B------:R-:W4:Y:S01]  /*15110*/  LDL.LU R10, [R1+0x234] ;  /* 0x00023400010a7983 */ /* 0x000f220000300800 */
[----:B------:R-:W-:Y:S01]  /*15120*/  IMAD.MOV.U32 R5, RZ, RZ, R9 ;  /* 0x000000ffff057224 */ /* 0x000fe200078e0009 */
[-C--:B------:R-:W-:Y:S02]  /*15130*/  IADD3 R6, P3, R6, R200.reuse, RZ ;  /* 0x000000c806067210 */ /* 0x080fe40007f7e0ff */
[----:B------:R-:W4:Y:S04]  /*15140*/  LDL.LU R9, [R1+0x268] ;  /* 0x0002680001097983 */ /* 0x000f280000300800 */
[----:B------:R-:W4:Y:S04]  /*15150*/  LDL.LU R8, [R1+0x26c] ;  /* 0x00026c0001087983 */ /* 0x000f280000300800 */
[----:B------:R1:W-:Y:S01]  /*15160*/  LDGSTS.E [R3+0x3000], [R4.64], P2 ;  /* 0x0300000004037fae */ /* 0x0003e20009121848 */
[----:B------:R-:W-:-:S03]  /*15170*/  IADD3 R7, P4, R7, R200, RZ ;  /* 0x000000c807077210 */ /* 0x000fc60007f9e0ff */
[----:B------:R2:W-:Y:S01]  /*15180*/  STL [R1+0x1b4], R6 ;  /* 0x0001b40601007387 */ /* 0x0005e20000100800 */
[----:B-1----:R-:W-:-:S04]  /*15190*/  SEL R4, RZ, 0x4, !P1 ;  /* 0x00000004ff047807 */ /* 0x002fc80004800000 */
[----:B------:R-:W-:-:S04]  /*151a0*/  SEL R4, R4, RZ, !P0 ;  /* 0x000000ff04047207 */ /* 0x000fc80004000000 */
[----:B------:R-:W-:Y:S02]  /*151b0*/  ISETP.NE.U32.AND P1, PT, R4, RZ, PT ;  /* 0x000000ff0400720c */ /* 0x000fe40003f25070 */
[----:B------:R-:W-:Y:S01]  /*151c0*/  MOV R4, R6 ;  /* 0x0000000600047202 */ /* 0x000fe20000000f00 */
[----:B--2---:R-:W-:-:S04]  /*151d0*/  IMAD.X R17, R17, 0x1, R0, P3 ;  /* 0x0000000111117824 */ /* 0x004fc800018e0600 */
[----:B------:R-:W-:Y:S01]  /*151e0*/  IMAD.MOV.U32 R5, RZ, RZ, R17 ;  /* 0x000000ffff057224 */ /* 0x000fe200078e0011 */
[----:B------:R-:W-:Y:S01]  /*151f0*/  STL [R1+0x1b0], R17 ;  /* 0x0001b01101007387 */ /* 0x000fe20000100800 */
[----:B------:R-:W-:-:S03]  /*15200*/  IMAD.X R16, R16, 0x1, R0, P4 ;  /* 0x0000000110107824 */ /* 0x000fc600020e0600 */
[----:B------:R1:W-:Y:S04]  /*15210*/  STL [R1+0x1ec], R7 ;  /* 0x0001ec0701007387 */ /* 0x0003e80000100800 */
[----:B------:R-:W2:Y:S04]  /*15220*/  LDL.LU R6, [R1+0x274] ;  /* 0x0002740001067983 */ /* 0x000ea80000300800 */
[----:B------:R1:W-:Y:S04]  /*15230*/  LDGSTS.E [R3+0x3080], [R4.64], P2 ;  /* 0x0308000004037fae */ /* 0x0003e80009121848 */
[----:B------:R-:W-:Y:S01]  /*15240*/  STL [R1+0x1e8], R16 ;  /* 0x0001e81001007387 */ /* 0x000fe20000100800 */
[----:B-1----:R-:W-:-:S03]  /*15250*/  IMAD.MOV.U32 R4, RZ, RZ, R7 ;  /* 0x000000ffff047224 */ /* 0x002fc600078e0007 */
[----:B------:R-:W2:Y:S01]  /*15260*/  LDL.LU R7, [R1+0x270] ;  /* 0x0002700001077983 */ /* 0x000ea20000300800 */
[----:B------:R-:W-:Y:S01]  /*15270*/  IMAD.MOV.U32 R5, RZ, RZ, R16 ;  /* 0x000000ffff057224 */ /* 0x000fe200078e0010 */
[----:B------:R-:W-:Y:S02]  /*15280*/  ISETP.GT.AND P2, PT, R2, 0x38, PT ;  /* 0x000000380200780c */ /* 0x000fe40003f44270 */
[----:B---3--:R-:W-:Y:S02]  /*15290*/  IADD3 R14, P3, R14, R200, RZ ;  /* 0x000000c80e0e7210 */ /* 0x008fe40007f7e0ff */
[----:B------:R1:W-:Y:S03]  /*152a0*/  LDGSTS.E [R3+0x3400], [R4.64], P1 ;  /* 0x0340000004037fae */ /* 0x0003e60008921848 */
[----:B------:R-:W-:Y:S01]  /*152b0*/  IMAD.X R15, R15, 0x1, R0, P3 ;  /* 0x000000010f0f7824 */ /* 0x000fe200018e0600 */
[----:B-1----:R-:W-:-:S04]  /*152c0*/  SEL R4, RZ, 0x4, !P2 ;  /* 0x00000004ff047807 */ /* 0x002fc80005000000 */
[----:B------:R-:W-:Y:S02]  /*152d0*/  SEL R4, R4, RZ, !P0 ;  /* 0x000000ff04047207 */ /* 0x000fe40004000000 */
[----:B-----5:R-:W-:Y:S02]  /*152e0*/  IADD3 R12, P4, R12, R200, RZ ;  /* 0x000000c80c0c7210 */ /* 0x020fe40007f9e0ff */
[----:B------:R-:W-:Y:S01]  /*152f0*/  ISETP.NE.U32.AND P2, PT, R4, RZ, PT ;  /* 0x000000ff0400720c */ /* 0x000fe20003f45070 */
[----:B------:R-:W-:Y:S01]  /*15300*/  IMAD.MOV.U32 R4, RZ, RZ, R14 ;  /* 0x000000ffff047224 */ /* 0x000fe200078e000e */
[----:B------:R-:W-:Y:S01]  /*15310*/  IADD3.X R13, R13, R0, RZ, P4, !PT ;  /* 0x000000000d0d7210 */ /* 0x000fe200027fe4ff */
[----:B------:R-:W-:-:S05]  /*15320*/  IMAD.MOV.U32 R5, RZ, RZ, R15 ;  /* 0x000000ffff057224 */ /* 0x000fca00078e000f */
[----:B------:R1:W-:Y:S01]  /*15330*/  LDGSTS.E [R3+0x3480], [R4.64], P1 ;  /* 0x0348000004037fae */ /* 0x0003e20008921848 */
[----:B------:R-:W-:Y:S01]  /*15340*/  ISETP.GT.AND P1, PT, R2, 0x3c, PT ;  /* 0x0000003c0200780c */ /* 0x000fe20003f24270 */
[----:B-1----:R-:W-:Y:S02]  /*15350*/  IMAD.MOV.U32 R4, RZ, RZ, R12 ;  /* 0x000000ffff047224 */ /* 0x002fe400078e000c */
[----:B------:R-:W-:-:S05]  /*15360*/  IMAD.MOV.U32 R5, RZ, RZ, R13 ;  /* 0x000000ffff057224 */ /* 0x000fca00078e000d */
[----:B------:R1:W-:Y:S04]  /*15370*/  LDGSTS.E [R3+0x3800], [R4.64], P2 ;  /* 0x0380000004037fae */ /* 0x0003e80009121848 */
[----:B------:R-:W-:Y:S01]  /*15380*/  STL [R1+0x1f4], R14 ;  /* 0x0001f40e01007387 */ /* 0x000fe20000100800 */
[----:B-1----:R-:W-:Y:S02]  /*15390*/  SEL R4, RZ, 0x4, !P1 ;  /* 0x00000004ff047807 */ /* 0x002fe40004800000 */
[----:B----4-:R-:W-:Y:S02]  /*153a0*/  IADD3 R10, P1, R10, R200, RZ ;  /* 0x000000c80a0a7210 */ /* 0x010fe40007f3e0ff */
[----:B------:R-:W-:Y:S02]  /*153b0*/  SEL R4, R4, RZ, !P0 ;  /* 0x000000ff04047207 */ /* 0x000fe40004000000 */
[----:B------:R-:W-:-:S02]  /*153c0*/  IADD3.X R11, R11, R0, RZ, P1, !PT ;  /* 0x000000000b0b7210 */ /* 0x000fc40000ffe4ff */
[----:B------:R-:W-:Y:S01]  /*153d0*/  IADD3 R8, P4, R8, R200, RZ ;  /* 0x000000c808087210 */ /* 0x000fe20007f9e0ff */
[----:B------:R-:W-:Y:S01]  /*153e0*/  STL [R1+0x1f0], R15 ;  /* 0x0001f00f01007387 */ /* 0x000fe20000100800 */
[----:B------:R-:W-:Y:S01]  /*153f0*/  ISETP.NE.U32.AND P3, PT, R4, RZ, PT ;  /* 0x000000ff0400720c */ /* 0x000fe20003f65070 */
[----:B------:R-:W-:Y:S02]  /*15400*/  IMAD.MOV.U32 R4, RZ, RZ, R10 ;  /* 0x000000ffff047224 */ /* 0x000fe400078e000a */
[----:B------:R-:W-:Y:S01]  /*15410*/  STL [R1+0x22c], R12 ;  /* 0x00022c0c01007387 */ /* 0x000fe20000100800 */
[----:B------:R-:W-:Y:S02]  /*15420*/  IMAD.X R9, R9, 0x1, R0, P4 ;  /* 0x0000000109097824 */ /* 0x000fe400020e0600 */
[----:B------:R-:W-:Y:S01]  /*15430*/  IMAD.MOV.U32 R5, RZ, RZ, R11 ;  /* 0x000000ffff057224 */ /* 0x000fe200078e000b */
[----:B------:R1:W-:Y:S04]  /*15440*/  STL [R1+0x228], R13 ;  /* 0x0002280d01007387 */ /* 0x0003e80000100800 */
[----:B------:R-:W-:Y:S04]  /*15450*/  STL [R1+0x234], R10 ;  /* 0x0002340a01007387 */ /* 0x000fe80000100800 */
[----:B------:R-:W-:Y:S04]  /*15460*/  STL [R1+0x230], R11 ;  /* 0x0002300b01007387 */ /* 0x000fe80000100800 */
[----:B------:R3:W-:Y:S04]  /*15470*/  STL [R1+0x26c], R8 ;  /* 0x00026c0801007387 */ /* 0x0007e80000100800 */
[----:B------:R4:W-:Y:S04]  /*15480*/  STL [R1+0x268], R9 ;  /* 0x0002680901007387 */ /* 0x0009e80000100800 */
[----:B------:R5:W-:Y:S04]  /*15490*/  LDGSTS.E [R3+0x3880], [R4.64], P2 ;  /* 0x0388000004037fae */ /* 0x000be80009121848 */
[----:B-1----:R-:W4:Y:S01]  /*154a0*/  LDL.LU R13, [R1+0x740] ;  /* 0x00074000010d7983 */ /* 0x002f220000300800 */
[----:B-----5:R-:W-:-:S03]  /*154b0*/  IMAD.MOV.U32 R4, RZ, RZ, R8 ;  /* 0x000000ffff047224 */ /* 0x020fc600078e0008 */
[----:B---3--:R-:W4:Y:S01]  /*154c0*/  LDL.LU R8, [R1+0x724] ;  /* 0x0007240001087983 */ /* 0x008f220000300800 */
[----:B------:R-:W-:Y:S02]  /*154d0*/  MOV R5, R9 ;  /* 0x0000000900057202 */ /* 0x000fe40000000f00 */
[----:B------:R-:W-:-:S03]  /*154e0*/  ISETP.GT.AND P1, PT, R2, 0x1, PT ;  /* 0x000000010200780c */ /* 0x000fc60003f24270 */
[----:B------:R1:W-:Y:S01]  /*154f0*/  LDGSTS.E [R3+0x3c00], [R4.64], P3 ;  /* 0x03c0000004037fae */ /* 0x0003e20009921848 */
[----:B--2---:R-:W-:-:S05]  /*15500*/  IADD3 R6, P2, R6, R200, RZ ;  /* 0x000000c806067210 */ /* 0x004fca0007f5e0ff */
[----:B------:R2:W-:Y:S01]  /*15510*/  STL [R1+0x274], R6 ;  /* 0x0002740601007387 */ /* 0x0005e20000100800 */
[----:B------:R-:W-:-:S05]  /*15520*/  IMAD.X R7, R7, 0x1, R0, P2 ;  /* 0x0000000107077824 */ /* 0x000fca00010e0600 */
[----:B------:R5:W-:Y:S04]  /*15530*/  STL [R1+0x270], R7 ;  /* 0x0002700701007387 */ /* 0x000be80000100800 */
[----:B------:R-:W3:Y:S04]  /*15540*/  LDL.LU R12, [R1+0x720] ;  /* 0x00072000010c7983 */ /* 0x000ee80000300800 */
[----:B----4-:R-:W4:Y:S01]  /*15550*/  LDL.LU R9, [R1+0x704] ;  /* 0x0007040001097983 */ /* 0x010f220000300800 */
[----:B-1----:R-:W-:Y:S01]  /*15560*/  SEL R4, RZ, 0x4, !P1 ;  /* 0x00000004ff047807 */ /* 0x002fe20004800000 */
[----:B------:R-:W-:Y:S01]  /*15570*/  IMAD.MOV.U32 R5, RZ, RZ, R7 ;  /* 0x000000ffff057224 */ /* 0x000fe200078e0007 */
[----:B------:R-:W-:Y:S01]  /*15580*/  IADD3 R211, P2, R211, R200, RZ ;  /* 0x000000c8d3d37210 */ /* 0x000fe20007f5e0ff */
[----:B------:R-:W4:Y:S01]  /*15590*/  LDL.LU R11, [R1+0x700] ;  /* 0x00070000010b7983 */ /* 0x000f220000300800 */
[----:B------:R-:W-:-:S02]  /*155a0*/  SEL R4, R4, RZ, !P0 ;  /* 0x000000ff04047207 */ /* 0x000fc40004000000 */
[----:B------:R-:W-:Y:S01]  /*155b0*/  IADD3.X R210, R210, R0, RZ, P2, !PT ;  /* 0x00000000d2d27210 */ /* 0x000fe200017fe4ff */
[----:B------:R-:W4:Y:S01]  /*155c0*/  LDL.LU R10, [R1+0x6e4] ;  /* 0x0006e400010a7983 */ /* 0x000f220000300800 */
[----:B------:R-:W-:Y:S01]  /*155d0*/  ISETP.NE.U32.AND P1, PT, R4, RZ, PT ;  /* 0x000000ff0400720c */ /* 0x000fe20003f25070 */
[----:B------:R-:W-:Y:S01]  /*155e0*/  IMAD.MOV.U32 R4, RZ, RZ, R6 ;  /* 0x000000ffff047224 */ /* 0x000fe200078e0006 */
[----:B--2---:R-:W-:-:S04]  /*155f0*/  LOP3.LUT R6, R205, 0x20, RZ, 0x3c, !PT ;  /* 0x00000020cd067812 */ /* 0x004fc800078e3cff */
[----:B------:R1:W-:Y:S01]  /*15600*/  LDGSTS.E [R3+0x3c80], [R4.64], P3 ;  /* 0x03c8000004037fae */ /* 0x0003e20009921848 */
[----:B------:R-:W-:Y:S01]  /*15610*/  IADD3 R213, P3, R213, R200, RZ ;  /* 0x000000c8d5d57210 */ /* 0x000fe20007f7e0ff */
[----:B-----5:R-:W-:Y:S01]  /*15620*/  IMAD.MOV.U32 R7, RZ, RZ, R210 ;  /* 0x000000ffff077224 */ /* 0x020fe200078e00d2 */
[----:B------:R-:W-:Y:S01]  /*15630*/  ISETP.GT.AND P2, PT, R2, 0x5, PT ;  /* 0x000000050200780c */ /* 0x000fe20003f44270 */
[----:B-1----:R-:W-:-:S04]  /*15640*/  IMAD.U32 R4, RZ, RZ, UR5 ;  /* 0x00000005ff047e24 */ /* 0x002fc8000f8e00ff */
[----:B------:R-:W-:Y:S02]  /*15650*/  IMAD R4, R4, 0x4000, R6 ;  /* 0x0000400004047824 */ /* 0x000fe400078e0206 */
[----:B------:R-:W-:Y:S02]  /*15660*/  IMAD.MOV.U32 R6, RZ, RZ, R211 ;  /* 0x000000ffff067224 */ /* 0x000fe400078e00d3 */
[----:B------:R-:W-:Y:S01]  /*15670*/  IMAD.X R212, R212, 0x1, R0, P3 ;  /* 0x00000001d4d47824 */ /* 0x000fe200018e0600 */
[----:B------:R-:W-:Y:S02]  /*15680*/  SEL R5, RZ, 0x4, !P2 ;  /* 0x00000004ff057807 */ /* 0x000fe40005000000 */
[----:B------:R1:W-:Y:S02]  /*15690*/  LDGSTS.E [R4+0x100], [R6.64], P1 ;  /* 0x0010000006047fae */ /* 0x0003e40008921848 */
[----:B------:R-:W-:Y:S02]  /*156a0*/  SEL R5, R5, RZ, !P0 ;  /* 0x000000ff05057207 */ /* 0x000fe40004000000 */
[----:B------:R-:W-:-:S02]  /*156b0*/  IADD3 R227, P4, R227, R200, RZ ;  /* 0x000000c8e3e37210 */ /* 0x000fc40007f9e0ff */
[----:B------:R-:W-:Y:S01]  /*156c0*/  ISETP.NE.U32.AND P2, PT, R5, RZ, PT ;  /* 0x000000ff0500720c */ /* 0x000fe20003f45070 */
[----:B-1----:R-:W-:Y:S02]  /*156d0*/  IMAD.MOV.U32 R6, RZ, RZ, R213 ;  /* 0x000000ffff067224 */ /* 0x002fe400078e00d5 */
[----:B------:R-:W-:Y:S01]  /*156e0*/  IMAD.MOV.U32 R7, RZ, RZ, R212 ;  /* 0x000000ffff077224 */ /* 0x000fe200078e00d4 */
[----:B------:R-:W-:-:S04]  /*156f0*/  IADD3.X R226, R226, R0, RZ, P4, !PT ;  /* 0x00000000e2e27210 */ /* 0x000fc800027fe4ff */
[----:B------:R1:W-:Y:S01]  /*15700*/  LDGSTS.E [R4+0x180], [R6.64], P1 ;  /* 0x0018000006047fae */ /* 0x0003e20008921848 */
[----:B------:R-:W-:-:S04]  /*15710*/  ISETP.GT.AND P1, PT, R2, 0x9, PT ;  /* 0x000000090200780c */ /* 0x000fc80003f24270 */
[----:B------:R-:W-:-:S04]  /*15720*/  SEL R5, RZ, 0x4, !P1 ;  /* 0x00000004ff057807 */ /* 0x000fc80004800000 */
[----:B------:R-:W-:Y:S01]  /*15730*/  SEL R5, R5, RZ, !P0 ;  /* 0x000000ff05057207 */ /* 0x000fe20004000000 */
[----:B-1----:R-:W-:Y:S02]  /*15740*/  IMAD.MOV.U32 R6, RZ, RZ, R227 ;  /* 0x000000ffff067224 */ /* 0x002fe400078e00e3 */
[----:B------:R-:W-:Y:S01]  /*15750*/  IMAD.MOV.U32 R7, RZ, RZ, R226 ;  /* 0x000000ffff077224 */ /* 0x000fe200078e00e2 */
[----:B------:R-:W-:-:S04]  /*15760*/  ISETP.NE.U32.AND P1, PT, R5, RZ, PT ;  /* 0x000000ff0500720c */ /* 0x000fc80003f25070 */
[----:B------:R1:W-:Y:S01]  /*15770*/  LDGSTS.E [R4+0x500], [R6.64], P2 ;  /* 0x0050000006047fae */ /* 0x0003e20009121848 */
[----:B------:R-:W-:-:S04]  /*15780*/  IADD3 R13, P3, R13, R200, RZ ;  /* 0x000000c80d0d7210 */ /* 0x000fc80007f7e0ff */
[----:B------:R-:W-:Y:S01]  /*15790*/  IADD3.X R228, R228, R0, RZ, P3, !PT ;  /* 0x00000000e4e47210 */ /* 0x000fe20001ffe4ff */
[----:B-1----:R-:W-:Y:S01]  /*157a0*/  IMAD.MOV.U32 R6, RZ, RZ, R13 ;  /* 0x000000ffff067224 */ /* 0x002fe200078e000d */
[----:B------:R-:W-:-:S03]  /*157b0*/  IADD3 R8, P4, R8, R200, RZ ;  /* 0x000000c808087210 */ /* 0x000fc60007f9e0ff */
[----:B------:R-:W-:Y:S01]  /*157c0*/  IMAD.MOV.U32 R7, RZ, RZ, R228 ;  /* 0x000000ffff077224 */ /* 0x000fe200078e00e4 */
[----:B------:R-:W-:Y:S01]  /*157d0*/  STL [R1+0x740], R13 ;  /* 0x0007400d01007387 */ /* 0x000fe20000100800 */
[----:B------:R-:W-:-:S03]  /*157e0*/  IMAD.X R235, R235, 0x1, R0, P4 ;  /* 0x00000001ebeb7824 */ /* 0x000fc600020e0600 */
[----:B------:R1:W-:Y:S04]  /*157f0*/  STL [R1+0x724], R8 ;  /* 0x0007240801007387 */ /* 0x0003e80000100800 */
[----:B------:R-:W2:Y:S04]  /*15800*/  LDL.LU R18, [R1+0x6e0] ;  /* 0x0006e00001127983 */ /* 0x000ea80000300800 */
[----:B------:R5:W-:Y:S02]  /*15810*/  LDGSTS.E [R4+0x580], [R6.64], P2 ;  /* 0x0058000006047fae */ /* 0x000be40009121848 */
[----:B-----5:R-:W-:Y:S01]  /*15820*/  IMAD.MOV.U32 R6, RZ, RZ, R8 ;  /* 0x000000ffff067224 */ /* 0x020fe200078e0008 */
[----:B------:R-:W-:Y:S01]  /*15830*/  MOV R7, R235 ;  /* 0x000000eb00077202 */ /* 0x000fe20000000f00 */
[----:B-1----:R-:W5:Y:S04]  /*15840*/  LDL.LU R8, [R1+0x6cc] ;  /* 0x0006cc0001087983 */ /* 0x002f680000300800 */
[----:B------:R1:W-:Y:S01]  /*15850*/  LDGSTS.E [R4+0x900], [R6.64], P1 ;  /* 0x0090000006047fae */ /* 0x0003e20008921848 */
[----:B---3--:R-:W-:-:S02]  /*15860*/  IADD3 R12, P3, R12, R200, RZ ;  /* 0x000000c80c0c7210 */ /* 0x008fc40007f7e0ff */
[----:B----4-:R-:W-:-:S03]  /*15870*/  IADD3 R9, P4, R9, R200, RZ ;  /* 0x000000c809097210 */ /* 0x010fc60007f9e0ff */
[----:B------:R-:W-:Y:S01]  /*15880*/  IMAD.X R236, R236, 0x1, R0, P3 ;  /* 0x00000001ecec7824 */ /* 0x000fe200018e0600 */
[----:B------:R3:W-:Y:S01]  /*15890*/  STL [R1+0x720], R12 ;  /* 0x0007200c01007387 */ /* 0x0007e20000100800 */
[----:B-1----:R-:W-:-:S03]  /*158a0*/  IMAD.MOV.U32 R6, RZ, RZ, R12 ;  /* 0x000000ffff067224 */ /* 0x002fc600078e000c */
[----:B------:R1:W-:Y:S01]  /*158b0*/  STL [R1+0x704], R9 ;  /* 0x0007040901007387 */ /* 0x0003e20000100800 */
[----:B------:R-:W-:-:S03]  /*158c0*/  IMAD.MOV.U32 R7, RZ, RZ, R236 ;  /* 0x000000ffff077224 */ /* 0x000fc600078e00ec */
[----:B------:R-:W4:Y:S04]  /*158d0*/  LDL.LU R15, [R1+0x10] ;  /* 0x00001000010f7983 */ /* 0x000f280000300800 */
[----:B------:R-:W4:Y:S04]  /*158e0*/  LDL.LU R16, [R1+0x14] ;  /* 0x0000140001107983 */ /* 0x000f280000300800 */
[----:B---3--:R-:W3:Y:S04]  /*158f0*/  LDL.LU R12, [R1+0x6b8] ;  /* 0x0006b800010c7983 */ /* 0x008ee80000300800 */
[----:B------:R1:W-:Y:S04]  /*15900*/  LDGSTS.E [R4+0x980], [R6.64], P1 ;  /* 0x0098000006047fae */ /* 0x0003e80008921848 */
[----:B------:R-:W3:Y:S01]  /*15910*/  LDL.LU R17, [R1+0x38] ;  /* 0x0000380001117983 */ /* 0x000ee20000300800 */
[----:B-1----:R-:W-:-:S03]  /*15920*/  MOV R6, R9 ;  /* 0x0000000900067202 */ /* 0x002fc60000000f00 */
[----:B------:R-:W3:Y:S01]  /*15930*/  LDL.LU R9, [R1+0x3c] ;  /* 0x00003c0001097983 */ /* 0x000ee20000300800 */
[----:B------:R-:W-:-:S04]  /*15940*/  ISETP.GT.AND P2, PT, R2, 0xd, PT ;  /* 0x0000000d0200780c */ /* 0x000fc80003f44270 */
[----:B------:R-:W-:-:S04]  /*15950*/  SEL R5, RZ, 0x4, !P2 ;  /* 0x00000004ff057807 */ /* 0x000fc80005000000 */
[----:B------:R-:W-:-:S04]  /*15960*/  SEL R5, R5, RZ, !P0 ;  /* 0x000000ff05057207 */ /* 0x000fc80004000000 */
[----:B------:R-:W-:Y:S01]  /*15970*/  ISETP.NE.U32.AND P2, PT, R5, RZ, PT ;  /* 0x000000ff0500720c */ /* 0x000fe20003f45070 */
[--C-:B------:R-:W-:Y:S01]  /*15980*/  IMAD.X R243, R243, 0x1, R0.reuse, P4 ;  /* 0x00000001f3f37824 */ /* 0x100fe200020e0600 */
[-C--:B------:R-:W-:Y:S02]  /*15990*/  IADD3 R11, P3, R11, R200.reuse, RZ ;  /* 0x000000c80b0b7210 */ /* 0x080fe40007f7e0ff */
[----:B------:R-:W-:Y:S01]  /*159a0*/  ISETP.GT.AND P1, PT, R2, 0x11, PT ;  /* 0x000000110200780c */ /* 0x000fe20003f24270 */
[----:B------:R-:W-:Y:S02]  /*159b0*/  IMAD.MOV.U32 R7, RZ, RZ, R243 ;  /* 0x000000ffff077224 */ /* 0x000fe400078e00f3 */
[----:B------:R-:W-:Y:S01]  /*159c0*/  IMAD.X R244, R244, 0x1, R0, P3 ;  /* 0x00000001f4f47824 */ /* 0x000fe200018e0600 */
[----:B------:R-:W-:Y:S02]  /*159d0*/  SEL R5, RZ, 0x4, !P1 ;  /* 0x00000004ff057807 */ /* 0x000fe40004800000 */
[----:B------:R-:W-:-:S03]  /*159e0*/  IADD3 R10, P4, R10, R200, RZ ;  /* 0x000000c80a0a7210 */ /* 0x000fc60007f9e0ff */
[----:B------:R1:W-:Y:S01]  /*159f0*/  LDGSTS.E [R4+0xd00], [R6.64], P2 ;  /* 0x00d0000006047fae */ /* 0x0003e20009121848 */
[----:B------:R-:W-:-:S03]  /*15a00*/  SEL R5, R5, RZ, !P0 ;  /* 0x000000ff05057207 */ /* 0x000fc60004000000 */
[----:B------:R1:W-:Y:S01]  /*15a10*/  STL [R1+0x700], R11 ;  /* 0x0007000b01007387 */ /* 0x0003e20000100800 */
[----:B------:R-:W-:Y:S01]  /*15a20*/  ISETP.NE.U32.AND P1, PT, R5, RZ, PT ;  /* 0x000000ff0500720c */ /* 0x000fe20003f25070 */
[----:B-1----:R-:W-:Y:S01]  /*15a30*/  IMAD.MOV.U32 R6, RZ, RZ, R11 ;  /* 0x000000ffff067224 */ /* 0x002fe200078e000b */
[----:B------:R-:W-:Y:S01]  /*15a40*/  MOV R7, R244 ;  /* 0x000000f400077202 */ /* 0x000fe20000000f00 */
[----:B------:R1:W-:Y:S04]  /*15a50*/  STL [R1+0x6e4], R10 ;  /* 0x0006e40a01007387 */ /* 0x0003e80000100800 */
[----:B------:R1:W-:Y:S01]  /*15a60*/  LDGSTS.E [R4+0xd80], [R6.64], P2 ;  /* 0x00d8000006047fae */ /* 0x0003e20009121848 */
[----:B------:R-:W-:-:S03]  /*15a70*/  ISETP.GT.AND P2, PT, R2, 0x15, PT ;  /* 0x000000150200780c */ /* 0x000fc60003f44270 */
[----:B------:R-:W3:Y:S01]  /*15a80*/  LDL.LU R14, [R1+0x40] ;  /* 0x00004000010e7983 */ /* 0x000ee20000300800 */
[----:B------:R-:W-:Y:S01]  /*15a90*/  IMAD.X R251, R251, 0x1, R0, P4 ;  /* 0x00000001fbfb7824 */ /* 0x000fe200020e0600 */
[----:B------:R-:W-:Y:S02]  /*15aa0*/  SEL R5, RZ, 0x4, !P2 ;  /* 0x00000004ff057807 */ /* 0x000fe40005000000 */
[----:B------:R-:W3:Y:S01]  /*15ab0*/  LDL.LU R13, [R1+0x44] ;  /* 0x00004400010d7983 */ /* 0x000ee20000300800 */
[----:B-1----:R-:W-:-:S03]  /*15ac0*/  IMAD.MOV.U32 R6, RZ, RZ, R10 ;  /* 0x000000ffff067224 */ /* 0x002fc600078e000a */
[----:B------:R-:W3:Y:S01]  /*15ad0*/  LDL.LU R11, [R1+0x78] ;  /* 0x00007800010b7983 */ /* 0x000ee20000300800 */
[----:B------:R-:W-:Y:S01]  /*15ae0*/  IMAD.MOV.U32 R7, RZ, RZ, R251 ;  /* 0x000000ffff077224 */ /* 0x000fe200078e00fb */
[----:B------:R-:W-:Y:S02]  /*15af0*/  SEL R5, R5, RZ, !P0 ;  /* 0x000000ff05057207 */ /* 0x000fe40004000000 */
[----:B------:R-:W3:Y:S02]  /*15b00*/  LDL.LU R10, [R1+0x7c] ;  /* 0x00007c00010a7983 */ /* 0x000ee40000300800 */
[----:B------:R-:W-:Y:S02]  /*15b10*/  ISETP.NE.U32.AND P2, PT, R5, RZ, PT ;  /* 0x000000ff0500720c */ /* 0x000fe40003f45070 */
[----:B------:R1:W-:Y:S01]  /*15b20*/  LDGSTS.E [R4+0x1100], [R6.64], P1 ;  /* 0x0110000006047fae */ /* 0x0003e20008921848 */
[----:B--2---:R-:W-:-:S05]  /*15b30*/  IADD3 R18, P3, R18, R200, RZ ;  /* 0x000000c812127210 */ /* 0x004fca0007f7e0ff */
[----:B------:R-:W-:Y:S01]  /*15b40*/  IMAD.X R252, R252, 0x1, R0, P3 ;  /* 0x00000001fcfc7824 */ /* 0x000fe200018e0600 */
[----:B-1----:R-:W-:-:S03]  /*15b50*/  MOV R6, R18 ;  /* 0x0000001200067202 */ /* 0x002fc60000000f00 */
[----:B------:R-:W-:Y:S01]  /*15b60*/  IMAD.MOV.U32 R7, RZ, RZ, R252 ;  /* 0x000000ffff077224 */ /* 0x000fe200078e00fc */
[----:B------:R-:W-:Y:S04]  /*15b70*/  STL [R1+0x6e0], R18 ;  /* 0x0006e01201007387 */ /* 0x000fe80000100800 */
[----:B------:R1:W-:Y:S01]  /*15b80*/  LDGSTS.E [R4+0x1180], [R6.64], P1 ;  /* 0x0118000006047fae */ /* 0x0003e20008921848 */
[----:B-----5:R-:W-:-:S05]  /*15b90*/  IADD3 R8, P4, R8, R200, RZ ;  /* 0x000000c808087210 */ /* 0x020fca0007f9e0ff */
[----:B------:R-:W-:Y:S01]  /*15ba0*/  STL [R1+0x6cc], R8 ;  /* 0x0006cc0801007387 */ /* 0x000fe20000100800 */
[----:B-1----:R-:W-:Y:S02]  /*15bb0*/  IMAD.MOV.U32 R6, RZ, RZ, R8 ;  /* 0x000000ffff067224 */ /* 0x002fe400078e0008 */
[----:B----4-:R-:W-:Y:S01]  /*15bc0*/  IMAD.X R15, R15, 0x1, R0, P4 ;  /* 0x000000010f0f7824 */ /* 0x010fe200020e0600 */
[----:B---3--:R-:W-:-:S03]  /*15bd0*/  IADD3 R12, P3, R12, R200, RZ ;  /* 0x000000c80c0c7210 */ /* 0x008fc60007f7e0ff */
[----:B------:R-:W-:Y:S01]  /*15be0*/  IMAD.MOV.U32 R7, RZ, RZ, R15 ;  /* 0x000000ffff077224 */ /* 0x000fe200078e000f */
[----:B------:R1:W-:Y:S01]  /*15bf0*/  STL [R1+0x10], R15 ;  /* 0x0000100f01007387 */ /* 0x0003e20000100800 */
[----:B------:R-:W-:-:S03]  /*15c00*/  IMAD.X R16, R16, 0x1, R0, P3 ;  /* 0x0000000110107824 */ /* 0x000fc600018e0600 */
[----:B------:R2:W-:Y:S04]  /*15c10*/  LDGSTS.E [R4+0x1500], [R6.64], P2 ;  /* 0x0150000006047fae */ /* 0x0005e80009121848 */
[----:B-1----:R-:W3:Y:S04]  /*15c20*/  LDL.LU R15, [R1+0x84] ;  /* 0x00008400010f7983 */ /* 0x002ee80000300800 */
[----:B------:R-:W4:Y:S01]  /*15c30*/  LDL.LU R8, [R1+0xbc] ;  /* 0x0000bc0001087983 */ /* 0x000f220000300800 */
[----:B------:R-:W-:-:S03]  /*15c40*/  IADD3 R9, P4, R9, R200, RZ ;  /* 0x000000c809097210 */ /* 0x000fc60007f9e0ff */
[----:B------:R-:W-:Y:S01]  /*15c50*/  STL [R1+0x6b8], R12 ;  /* 0x0006b80c01007387 */ /* 0x000fe20000100800 */
[----:B--2---:R-:W-:Y:S01]  /*15c60*/  IMAD.MOV.U32 R7, RZ, RZ, R16 ;  /* 0x000000ffff077224 */ /* 0x004fe200078e0010 */
[----:B------:R-:W-:Y:S02]  /*15c70*/  IADD3.X R17, R17, R0, RZ, P4, !PT ;  /* 0x0000000011117210 */ /* 0x000fe400027fe4ff */
[----:B------:R1:W-:Y:S04]  /*15c80*/  STL [R1+0x14], R16 ;  /* 0x0000141001007387 */ /* 0x0003e80000100800 */
[----:B------:R2:W-:Y:S01]  /*15c90*/  STL [R1+0x3c], R9 ;  /* 0x00003c0901007387 */ /* 0x0005e20000100800 */
[----:B------:R-:W-:-:S03]  /*15ca0*/  IMAD.MOV.U32 R6, RZ, RZ, R12 ;  /* 0x000000ffff067224 */ /* 0x000fc600078e000c */
[----:B-1----:R-:W5:Y:S04]  /*15cb0*/  LDL.LU R16, [R1+0x80] ;  /* 0x0000800001107983 */ /* 0x002f680000300800 */
[----:B------:R-:W-:Y:S04]  /*15cc0*/  STL [R1+0x38], R17 ;  /* 0x0000381101007387 */ /* 0x000fe80000100800 */
[----:B------:R-:W5:Y:S01]  /*15cd0*/  LDL.LU R12, [R1+0xb8] ;  /* 0x0000b800010c7983 */ /* 0x000f620000300800 */
[----:B------:R-:W-:-:S03]  /*15ce0*/  ISETP.GT.AND P1, PT, R2, 0x19, PT ;  /* 0x000000190200780c */ /* 0x000fc60003f24270 */
[----:B------:R1:W-:Y:S01]  /*15cf0*/  LDGSTS.E [R4+0x1580], [R6.64], P2 ;  /* 0x0158000006047fae */ /* 0x0003e20009121848 */
[----:B------:R-:W-:-:S03]  /*15d00*/  SEL R5, RZ, 0x4, !P1 ;  /* 0x00000004ff057807 */ /* 0x000fc60004800000 */
[----:B------:R-:W5:Y:S01]  /*15d10*/  LDL.LU R18, [R1+0xc4] ;  /* 0x0000c40001127983 */ /* 0x000f620000300800 */
[----:B------:R-:W-:-:S04]  /*15d20*/  SEL R5, R5, RZ, !P0 ;  /* 0x000000ff05057207 */ /* 0x000fc80004000000 */
[----:B------:R-:W-:Y:S02]  /*15d30*/  ISETP.NE.U32.AND P1, PT, R5, RZ, PT ;  /* 0x000000ff0500720c */ /* 0x000fe40003f25070 */
[----:B------:R-:W-:Y:S01]  /*15d40*/  ISETP.GT.AND P2, PT, R2, 0x1d, PT ;  /* 0x0000001d0200780c */ /* 0x000fe20003f44270 */
[----:B-1----:R-:W-:Y:S02]  /*15d50*/  IMAD.MOV.U32 R6, RZ, RZ, R9 ;  /* 0x000000ffff067224 */ /* 0x002fe400078e0009 */
[----:B------:R-:W-:Y:S01]  /*15d60*/  IMAD.MOV.U32 R7, RZ, RZ, R17 ;  /* 0x000000ffff077224 */ /* 0x000fe200078e0011 */
[----:B--2---:R-:W2:Y:S01]  /*15d70*/  LDL.LU R9, [R1+0xfc] ;  /* 0x0000fc0001097983 */ /* 0x004ea20000300800 */
[----:B------:R-:W-:Y:S02]  /*15d80*/  SEL R5, RZ, 0x4, !P2 ;  /* 0x00000004ff057807 */ /* 0x000fe40005000000 */
[----:B------:R-:W-:-:S04]  /*15d90*/  IADD3 R13, P3, R13, R200, RZ ;  /* 0x000000c80d0d7210 */ /* 0x000fc80007f7e0ff */
[----:B------:R1:W-:Y:S01]  /*15da0*/  LDGSTS.E [R4+0x1900], [R6.64], P1 ;  /* 0x0190000006047fae */ /* 0x0003e20008921848 */
[----:B------:R-:W-:-:S03]  /*15db0*/  IADD3.X R14, R14, R0, RZ, P3, !PT ;  /* 0x000000000e0e7210 */ /* 0x000fc60001ffe4ff */
[----:B------:R1:W-:Y:S01]  /*15dc0*/  STL [R1+0x44], R13 ;  /* 0x0000440d01007387 */ /* 0x0003e20000100800 */
[----:B------:R-:W-:-:S03]  /*15dd0*/  IADD3 R10, P4, R10, R200, RZ ;  /* 0x000000c80a0a7210 */ /* 0x000fc60007f9e0ff */
[----:B------:R1:W-:Y:S01]  /*15de0*/  STL [R1+0x40], R14 ;  /* 0x0000400e01007387 */ /* 0x0003e20000100800 */
[----:B------:R-:W-:Y:S01]  /*15df0*/  SEL R5, R5, RZ, !P0 ;  /* 0x000000ff05057207 */ /* 0x000fe20004000000 */
[----:B-1----:R-:W-:Y:S02]  /*15e00*/  IMAD.MOV.U32 R6, RZ, RZ, R13 ;  /* 0x000000ffff067224 */ /* 0x002fe400078e000d */
[----:B------:R-:W-:Y:S01]  /*15e10*/  STL [R1+0x7c], R10 ;  /* 0x00007c0a01007387 */ /* 0x000fe20000100800 */
[----:B------:R-:W-:Y:S02]  /*15e20*/  IMAD.X R11, R11, 0x1, R0, P4 ;  /* 0x000000010b0b7824 */ /* 0x000fe400020e0600 */
[----:B------:R-:W-:Y:S01]  /*15e30*/  IMAD.MOV.U32 R7, RZ, RZ, R14 ;  /* 0x000000ffff077224 */ /* 0x000fe200078e000e */
[----:B------:R-:W2:Y:S01]  /*15e40*/  LDL.LU R19, [R1+0xc0] ;  /* 0x0000c00001137983 */ /* 0x000ea20000300800 */
[----:B------:R-:W-:-:S03]  /*15e50*/  ISETP.NE.U32.AND P2, PT, R5, RZ, PT ;  /* 0x000000ff0500720c */ /* 0x000fc60003f45070 */
[----:B------:R1:W-:Y:S04]  /*15e60*/  STL [R1+0x78], R11 ;  /* 0x0000780b01007387 */ /* 0x0003e80000100800 */
[----:B------:R-:W2:Y:S04]  /*15e70*/  LDL.LU R13, [R1+0xf8] ;  /* 0x0000f800010d7983 */ /* 0x000ea80000300800 */
[----:B------:R1:W-:Y:S04]  /*15e80*/  LDGSTS.E [R4+0x1980], [R6.64], P1 ;  /* 0x0198000006047fae */ /* 0x0003e80008921848 */
[----:B------:R-:W2:Y:S01]  /*15e90*/  LDL.LU R14, [R1+0x100] ;  /* 0x00010000010e7983 */ /* 0x000ea20000300800 */
[----:B-1----:R-:W-:-:S03]  /*15ea0*/  MOV R7, R11 ;  /* 0x0000000b00077202 */ /* 0x002fc60000000f00 */
[----:B------:R-:W2:Y:S01]  /*15eb0*/  LDL.LU R11, [R1+0x104] ;  /* 0x00010400010b7983 */ /* 0x000ea20000300800 */
[----:B------:R-:W-:-:S03]  /*15ec0*/  IMAD.MOV.U32 R6, RZ, RZ, R10 ;  /* 0x000000ffff067224 */ /* 0x000fc600078e000a */
[----:B------:R-:W2:Y:S04]  /*15ed0*/  LDL.LU R17, [R1+0x138] ;  /* 0x0001380001117983 */ /* 0x000ea80000300800 */
[----:B------:R-:W2:Y:S04]  /*15ee0*/  LDL.LU R10, [R1+0x13c] ;  /* 0x00013c00010a7983 */ /* 0x000ea80000300800 */
[----:B------:R1:W-:Y:S01]  /*15ef0*/  LDGSTS.E [R4+0x1d00], [R6.64], P2 ;  /* 0x01d0000006047fae */ /* 0x0003e20009121848 */
[-C--:B---3--:R-:W-:Y:S02]  /*15f00*/  IADD3 R15, P3, R15, R200.reuse, RZ ;  /* 0x000000c80f0f7210 */ /* 0x088fe40007f7e0ff */
[----:B----4-:R-:W-:-:S03]  /*15f10*/  IADD3 R8, P4, R8, R200, RZ ;  /* 0x000000c808087210 */ /* 0x010fc60007f9e0ff */
[----:B-1----:R-:W-:Y:S01]  /*15f20*/  IMAD.MOV.U32 R6, RZ, RZ, R15 ;  /* 0x000000ffff067224 */ /* 0x002fe200078e000f */
[----:B------:R-:W-:Y:S01]  /*15f30*/  STL [R1+0x84], R15 ;  /* 0x0000840f01007387 */ /* 0x000fe20000100800 */
[----:B-----5:R-:W-:-:S04]  /*15f40*/  IMAD.X R16, R16, 0x1, R0, P3 ;  /* 0x0000000110107824 */ /* 0x020fc800018e0600 */
[----:B------:R-:W-:Y:S01]  /*15f50*/  IMAD.MOV.U32 R7, RZ, RZ, R16 ;  /* 0x000000ffff077224 */ /* 0x000fe200078e0010 */
[----:B------:R1:W-:Y:S01]  /*15f60*/  STL [R1+0x80], R16 ;  /* 0x0000801001007387 */ /* 0x0003e20000100800 */
[----:B------:R-:W-:-:S03]  /*15f70*/  IMAD.X R12, R12, 0x1, R0, P4 ;  /* 0x000000010c0c7824 */ /* 0x000fc600020e0600 */
[----:B------:R-:W-:Y:S04]  /*15f80*/  STL [R1+0xbc], R8 ;  /* 0x0000bc0801007387 */ /* 0x000fe80000100800 */
[----:B------:R3:W-:Y:S04]  /*15f90*/  LDGSTS.E [R4+0x1d80], [R6.64], P2 ;  /* 0x01d8000006047fae */ /* 0x0007e80009121848 */
[----:B------:R4:W-:Y:S04]  /*15fa0*/  STL [R1+0xb8], R12 ;  /* 0x0000b80c01007387 */ /* 0x0009e80000100800 */
[----:B-1----:R-:W5:Y:S01]  /*15fb0*/  LDL.LU R16, [R1+0x140] ;  /* 0x0001400001107983 */ /* 0x002f620000300800 */
[----:B---3--:R-:W-:-:S03]  /*15fc0*/  IMAD.MOV.U32 R7, RZ, RZ, R12 ;  /* 0x000000ffff077224 */ /* 0x008fc600078e000c */
[----:B----4-:R-:W3:Y:S01]  /*15fd0*/  LDL.LU R12, [R1+0x144] ;  /* 0x00014400010c7983 */ /* 0x010ee20000300800 */
[----:B------:R-:W-:-:S03]  /*15fe0*/  MOV R6, R8 ;  /* 0x0000000800067202 */ /* 0x000fc60000000f00 */
[----:B------:R-:W4:Y:S04]  /*15ff0*/  LDL.LU R15, [R1+0x178] ;  /* 0x00017800010f7983 */ /* 0x000f280000300800 */
[----:B------:R-:W4:Y:S01]  /*16000*/  LDL.LU R8, [R1+0x17c] ;  /* 0x00017c0001087983 */ /* 0x000f220000300800 */
[----:B------:R-:W-:-:S04]  /*16010*/  ISETP.GT.AND P1, PT, R2, 0x21, PT ;  /* 0x000000210200780c */ /* 0x000fc80003f24270 */
[----:B------:R-:W-:-:S04]  /*16020*/  SEL R5, RZ, 0x4, !P1 ;  /* 0x00000004ff057807 */ /* 0x000fc80004800000 */
[----:B------:R-:W-:Y:S02]  /*16030*/  SEL R5, R5, RZ, !P0 ;  /* 0x000000ff05057207 */ /* 0x000fe40004000000 */
[----:B------:R-:W-:Y:S02]  /*16040*/  ISETP.GT.AND P2, PT, R2, 0x25, PT ;  /* 0x000000250200780c */ /* 0x000fe40003f44270 */
[----:B------:R-:W-:Y:S02]  /*16050*/  ISETP.NE.U32.AND P1, PT, R5, RZ, PT ;  /* 0x000000ff0500720c */ /* 0x000fe40003f25070 */
[----:B------:R-:W-:Y:S02]  /*16060*/  SEL R5, RZ, 0x4, !P2 ;  /* 0x00000004ff057807 */ /* 0x000fe40005000000 */
[----:B------:R-:W-:Y:S02]  /*16070*/  IADD3 R18, P3, R18, R200, RZ ;  /* 0x000000c812127210 */ /* 0x000fe40007f7e0ff */
[----:B------:R-:W-:-:S03]  /*16080*/  SEL R5, R5, RZ, !P0 ;  /* 0x000000ff05057207 */ /* 0x000fc60004000000 */
[--C-:B--2---:R-:W-:Y:S01]  /*16090*/  IMAD.X R19, R19, 0x1, R0.reuse, P3 ;  /* 0x0000000113137824 */ /* 0x104fe200018e0600 */
[----:B------:R-:W-:Y:S02]  /*160a0*/  IADD3 R9, P4, R9, R200, RZ ;  /* 0x000000c809097210 */ /* 0x000fe40007f9e0ff */
[----:B------:R-:W-:Y:S01]  /*160b0*/  ISETP.NE.U32.AND P2, PT, R5, RZ, PT ;  /* 0x000000ff0500720c */ /* 0x000fe20003f45070 */
[----:B------:R1:W-:Y:S02]  /*160c0*/  LDGSTS.E [R4+0x2100], [R6.64], P1 ;  /* 0x0210000006047fae */ /* 0x0003e40008921848 */
[----:B------:R-:W-:Y:S02]  /*160d0*/  IMAD.X R13, R13, 0x1, R0, P4 ;  /* 0x000000010d0d7824 */ /* 0x000fe400020e0600 */
[----:B------:R-:W-:Y:S01]  /*160e0*/  STL [R1+0xc4], R18 ;  /* 0x0000c41201007387 */ /* 0x000fe20000100800 */
[----:B-1----:R-:W-:Y:S01]  /*160f0*/  IMAD.MOV.U32 R6, RZ, RZ, R18 ;  /* 0x000000ffff067224 */ /* 0x002fe200078e0012 */
[----:B------:R-:W-:-:S02]  /*16100*/  MOV R7, R19 ;  /* 0x0000001300077202 */ /* 0x000fc40000000f00 */
[----:B------:R-:W-:Y:S04]  /*16110*/  STL [R1+0xc0], R19 ;  /* 0x0000c01301007387 */ /* 0x000fe80000100800 */
[----:B------:R1:W-:Y:S01]  /*16120*/  LDGSTS.E [R4+0x2180], [R6.64], P1 ;  /* 0x0218000006047fae */ /* 0x0003e20008921848 */
[----:B------:R-:W-:-:S03]  /*16130*/  IADD3 R11, P3, R11, R200, RZ ;  /* 0x000000c80b0b7210 */ /* 0x000fc60007f7e0ff */
[----:B------:R-:W-:Y:S02]  /*16140*/  STL [R1+0xfc], R9 ;  /* 0x0000fc0901007387 */ /* 0x000fe40000100800 */
[--C-:B------:R-:W-:Y:S01]  /*16150*/  IMAD.X R14, R14, 0x1, R0.reuse, P3 ;  /* 0x000000010e0e7824 */ /* 0x100fe200018e0600 */
[----:B------:R-:W-:Y:S01]  /*16160*/  IADD3 R10, P4, R10, R200, RZ ;  /* 0x000000c80a0a7210 */ /* 0x000fe20007f9e0ff */
[----:B------:R2:W-:Y:S01]  /*16170*/  STL [R1+0xf8], R13 ;  /* 0x0000f80d01007387 */ /* 0x0005e20000100800 */
[----:B-1----:R-:W-:Y:S02]  /*16180*/  IMAD.MOV.U32 R6, RZ, RZ, R9 ;  /* 0x000000ffff067224 */ /* 0x002fe400078e0009 */
[----:B------:R-:W-:Y:S01]  /*16190*/  IMAD.MOV.U32 R7, RZ, RZ, R13 ;  /* 0x000000ffff077224 */ /* 0x000fe200078e000d */
[----:B------:R-:W-:Y:S01]  /*161a0*/  ISETP.GT.AND P1, PT, R2, 0x29, PT ;  /* 0x000000290200780c */ /* 0x000fe20003f24270 */
[----:B------:R-:W-:-:S03]  /*161b0*/  IMAD.X R17, R17, 0x1, R0, P4 ;  /* 0x0000000111117824 */ /* 0x000fc600020e0600 */
[----:B------:R1:W-:Y:S04]  /*161c0*/  LDGSTS.E [R4+0x2500], [R6.64], P2 ;  /* 0x0250000006047fae */ /* 0x0003e80009121848 */
[----:B--2---:R-:W2:Y:S04]  /*161d0*/  LDL.LU R13, [R1+0x184] ;  /* 0x00018400010d7983 */ /* 0x004ea80000300800 */
[----:B------:R-:W2:Y:S04]  /*161e0*/  LDL.LU R9, [R1+0x1bc] ;  /* 0x0001bc0001097983 */ /* 0x000ea80000300800 */
[----:B------:R-:W-:Y:S01]  /*161f0*/  STL [R1+0x104], R11 ;  /* 0x0001040b01007387 */ /* 0x000fe20000100800 */
[----:B-1----:R-:W-:-:S03]  /*16200*/  IMAD.MOV.U32 R7, RZ, RZ, R14 ;  /* 0x000000ffff077224 */ /* 0x002fc600078e000e */
[----:B------:R1:W-:Y:S01]  /*16210*/  STL [R1+0x100], R14 ;  /* 0x0001000e01007387 */ /* 0x0003e20000100800 */
[----:B------:R-:W-:-:S03]  /*16220*/  SEL R5, RZ, 0x4, !P1 ;  /* 0x00000004ff057807 */ /* 0x000fc60004800000 */
[----:B------:R1:W-:Y:S01]  /*16230*/  STL [R1+0x13c], R10 ;  /* 0x00013c0a01007387 */ /* 0x0003e20000100800 */
[----:B------:R-:W-:-:S03]  /*16240*/  MOV R6, R11 ;  /* 0x0000000b00067202 */ /* 0x000fc60000000f00 */
[----:B-1----:R-:W2:Y:S04]  /*16250*/  LDL.LU R14, [R1+0x180] ;  /* 0x00018000010e7983 */ /* 0x002ea80000300800 */
[----:B------:R-:W-:Y:S01]  /*16260*/  STL [R1+0x138], R17 ;  /* 0x0001381101007387 */ /* 0x000fe20000100800 */
[----:B------:R-:W-:-:S03]  /*16270*/  SEL R5, R5, RZ, !P0 ;  /* 0x000000ff05057207 */ /* 0x000fc60004000000 */
[----:B------:R-:W2:Y:S01]  /*16280*/  LDL.LU R11, [R1+0x1b8] ;  /* 0x0001b800010b7983 */ /* 0x000ea20000300800 */
[----:B------:R-:W-:-:S03]  /*16290*/  ISETP.NE.U32.AND P1, PT, R5, RZ, PT ;  /* 0x000000ff0500720c */ /* 0x000fc60003f25070 */
[----:B------:R1:W-:Y:S04]  /*162a0*/  LDGSTS.E [R4+0x2580], [R6.64], P2 ;  /* 0x0258000006047fae */ /* 0x0003e80009121848 */
[----:B------:R-:W2:Y:S01]  /*162b0*/  LDL.LU R18, [R1+0x1c4] ;  /* 0x0001c40001127983 */ /* 0x000ea20000300800 */
[----:B-1----:R-:W-:-:S03]  /*162c0*/  IMAD.MOV.U32 R6, RZ, RZ, R10 ;  /* 0x000000ffff067224 */ /* 0x002fc600078e000a */
[----:B------:R-:W2:Y:S01]  /*162d0*/  LDL.LU R10, [R1+0x1fc] ;  /* 0x0001fc00010a7983 */ /* 0x000ea20000300800 */
[----:B------:R-:W-:-:S05]  /*162e0*/  IMAD.MOV.U32 R7, RZ, RZ, R17 ;  /* 0x000000ffff077224 */ /* 0x000fca00078e0011 */
[----:B------:R1:W-:Y:S01]  /*162f0*/  LDGSTS.E [R4+0x2900], [R6.64], P1 ;  /* 0x0290000006047fae */ /* 0x0003e20008921848 */
[----:B---3--:R-:W-:-:S05]  /*16300*/  IADD3 R12, P3, R12, R200, RZ ;  /* 0x000000c80c0c7210 */ /* 0x008fca0007f7e0ff */
[----:B-----5:R-:W-:Y:S01]  /*16310*/  IMAD.X R16, R16, 0x1, R0, P3 ;  /* 0x0000000110107824 */ /* 0x020fe200018e0600 */
[----:B----4-:R-:W-:Y:S01]  /*16320*/  IADD3 R8, P4, R8, R200, RZ ;  /* 0x000000c808087210 */ /* 0x010fe20007f9e0ff */
[----:B------:R3:W-:Y:S03]  /*16330*/  STL [R1+0x144], R12 ;  /* 0x0001440c01007387 */ /* 0x0007e60000100800 */
[----:B------:R-:W-:Y:S01]  /*16340*/  IADD3.X R15, R15, R0, RZ, P4, !PT ;  /* 0x000000000f0f7210 */ /* 0x000fe200027fe4ff */
[----:B------:R4:W-:Y:S04]  /*16350*/  STL [R1+0x140], R16 ;  /* 0x0001401001007387 */ /* 0x0009e80000100800 */
[----:B------:R-:W-:Y:S04]  /*16360*/  STL [R1+0x17c], R8 ;  /* 0x00017c0801007387 */ /* 0x000fe80000100800 */
[----:B------:R-:W5:Y:S01]  /*16370*/  LDL.LU R19, [R1+0x1c0] ;  /* 0x0001c00001137983 */ /* 0x000f620000300800 */
[----:B-1----:R-:W-:-:S03]  /*16380*/  IMAD.MOV.U32 R6, RZ, RZ, R12 ;  /* 0x000000ffff067224 */ /* 0x002fc600078e000c */
[----:B------:R1:W-:Y:S04]  /*16390*/  STL [R1+0x178], R15 ;  /* 0x0001780f01007387 */ /* 0x0003e80000100800 */
[----:B---3--:R-:W3:Y:S01]  /*163a0*/  LDL.LU R12, [R1+0x1f8] ;  /* 0x0001f800010c7983 */ /* 0x008ee20000300800 */
[----:B------:R-:W-:Y:S01]  /*163b0*/  ISETP.GT.AND P2, PT, R2, 0x2d, PT ;  /* 0x0000002d0200780c */ /* 0x000fe20003f44270 */
[----:B------:R-:W-:Y:S02]  /*163c0*/  IMAD.MOV.U32 R7, RZ, RZ, R16 ;  /* 0x000000ffff077224 */ /* 0x000fe400078e0010 */
[----:B------:R-:W3:Y:S01]  /*163d0*/  LDL.LU R17, [R1+0x200] ;  /* 0x0002000001117983 */ /* 0x000ee20000300800 */
[----:B------:R-:W-:-:S03]  /*163e0*/  SEL R5, RZ, 0x4, !P2 ;  /* 0x00000004ff057807 */ /* 0x000fc60005000000 */
[----:B----4-:R-:W4:Y:S01]  /*163f0*/  LDL.LU R16, [R1+0x204] ;  /* 0x0002040001107983 */ /* 0x010f220000300800 */
[----:B------:R-:W-:-:S03]  /*16400*/  SEL R5, R5, RZ, !P0 ;  /* 0x000000ff05057207 */ /* 0x000fc60004000000 */
[----:B------:R1:W-:Y:S01]  /*16410*/  LDGSTS.E [R4+0x2980], [R6.64], P1 ;  /* 0x0298000006047fae */ /* 0x0003e20008921848 */
[----:B------:R-:W-:Y:S02]  /*16420*/  ISETP.NE.U32.AND P2, PT, R5, RZ, PT ;  /* 0x000000ff0500720c */ /* 0x000fe40003f45070 */
[----:B------:R-:W-:Y:S01]  /*16430*/  ISETP.GT.AND P1, PT, R2, 0x31, PT ;  /* 0x000000310200780c */ /* 0x000fe20003f24270 */
[----:B-1----:R-:W-:Y:S02]  /*16440*/  IMAD.MOV.U32 R7, RZ, RZ, R15 ;  /* 0x000000ffff077224 */ /* 0x002fe400078e000f */
[----:B------:R-:W-:Y:S01]  /*16450*/  IMAD.MOV.U32 R6, RZ, RZ, R8 ;  /* 0x000000ffff067224 */ /* 0x000fe200078e0008 */
[----:B------:R-:W4:Y:S04]  /*16460*/  LDL.LU R15, [R1+0x238] ;  /* 0x00023800010f7983 */ /* 0x000f280000300800 */
[----:B------:R-:W4:Y:S01]  /*16470*/  LDL.LU R8, [R1+0x23c] ;  /* 0x00023c0001087983 */ /* 0x000f220000300800 */
[----:B------:R-:W-:-:S03]  /*16480*/  SEL R5, RZ, 0x4, !P1 ;  /* 0x00000004ff057807 */ /* 0x000fc60004800000 */
[----:B------:R1:W-:Y:S01]  /*16490*/  LDGSTS.E [R4+0x2d00], [R6.64], P2 ;  /* 0x02d0000006047fae */ /* 0x0003e20009121848 */
[----:B------:R-:W-:Y:S02]  /*164a0*/  SEL R5, R5, RZ, !P0 ;  /* 0x000000ff05057207 */ /* 0x000fe40004000000 */
[-C--:B--2---:R-:W-:Y:S02]  /*164b0*/  IADD3 R13, P3, R13, R200.reuse, RZ ;  /* 0x000000c80d0d7210 */ /* 0x084fe40007f7e0ff */
[----:B------:R-:W-:-:S03]  /*164c0*/  IADD3 R9, P4, R9, R200, RZ ;  /* 0x000000c809097210 */ /* 0x000fc60007f9e0ff */
[----:B------:R-:W-:Y:S01]  /*164d0*/  STL [R1+0x184], R13 ;  /* 0x0001840d01007387 */ /* 0x000fe20000100800 */
[----:B-1----:R-:W-:Y:S01]  /*164e0*/  IMAD.MOV.U32 R6, RZ, RZ, R13 ;  /* 0x000000ffff067224 */ /* 0x002fe200078e000d */
[----:B------:R-:W-:Y:S02]  /*164f0*/  ISETP.NE.U32.AND P1, PT, R5, RZ, PT ;  /* 0x000000ff0500720c */ /* 0x000fe40003f25070 */
[----:B------:R-:W-:-:S05]  /*16500*/  IADD3.X R14, R14, R0, RZ, P3, !PT ;  /* 0x000000000e0e7210 */ /* 0x000fca0001ffe4ff */
[----:B------:R1:W-:Y:S01]  /*16510*/  STL [R1+0x180], R14 ;  /* 0x0001800e01007387 */ /* 0x0003e20000100800 */
[----:B------:R-:W-:-:S03]  /*16520*/  IMAD.X R11, R11, 0x1, R0, P4 ;  /* 0x000000010b0b7824 */ /* 0x000fc600020e0600 */
[----:B------:R-:W-:Y:S01]  /*16530*/  STL [R1+0x1bc], R9 ;  /* 0x0001bc0901007387 */ /* 0x000fe20000100800 */
[----:B------:R-:W-:-:S03]  /*16540*/  IMAD.MOV.U32 R7, RZ, RZ, R14 ;  /* 0x000000ffff077224 */ /* 0x000fc600078e000e */
[----:B------:R2:W-:Y:S04]  /*16550*/  STL [R1+0x1b8], R11 ;  /* 0x0001b80b01007387 */ /* 0x0005e80000100800 */
[----:B-1----:R-:W4:Y:S04]  /*16560*/  LDL.LU R14, [R1+0x240] ;  /* 0x00024000010e7983 */ /* 0x002f280000300800 */
[----:B------:R-:W4:Y:S01]  /*16570*/  LDL.LU R13, [R1+0x244] ;  /* 0x00024400010d7983 */ /* 0x000f220000300800 */
[----:B------:R-:W-:-:S03]  /*16580*/  IADD3 R18, P3, R18, R200, RZ ;  /* 0x000000c812127210 */ /* 0x000fc60007f7e0ff */
[----:B------:R1:W-:Y:S01]  /*16590*/  LDGSTS.E [R4+0x2d80], [R6.64], P2 ;  /* 0x02d8000006047fae */ /* 0x0003e20009121848 */
[----:B------:R-:W-:Y:S02]  /*165a0*/  IADD3 R10, P4, R10, R200, RZ ;  /* 0x000000c80a0a7210 */ /* 0x000fe40007f9e0ff */
[----:B-1----:R-:W-:Y:S01]  /*165b0*/  MOV R7, R11 ;  /* 0x0000000b00077202 */ /* 0x002fe20000000f00 */
[----:B------:R-:W-:Y:S01]  /*165c0*/  IMAD.MOV.U32 R6, RZ, RZ, R9 ;  /* 0x000000ffff067224 */ /* 0x000fe200078e0009 */
[----:B--2---:R-:W2:Y:S04]  /*165d0*/  LDL.LU R11, [R1+0x278] ;  /* 0x00027800010b7983 */ /* 0x004ea80000300800 */
[----:B------:R-:W2:Y:S04]  /*165e0*/  LDL.LU R9, [R1+0x27c] ;  /* 0x00027c0001097983 */ /* 0x000ea80000300800 */
[----:B------:R1:W-:Y:S04]  /*165f0*/  LDGSTS.E [R4+0x3100], [R6.64], P1 ;  /* 0x0310000006047fae */ /* 0x0003e80008921848 */
[----:B------:R-:W-:Y:S01]  /*16600*/  STL [R1+0x1c4], R18 ;  /* 0x0001c41201007387 */ /* 0x000fe20000100800 */
[----:B-1----:R-:W-:-:S02]  /*16610*/  IMAD.MOV.U32 R6, RZ, RZ, R18 ;  /* 0x000000ffff067224 */ /* 0x002fc400078e0012 */
[----:B-----5:R-:W-:-:S04]  /*16620*/  IMAD.X R19, R19, 0x1, R0, P3 ;  /* 0x0000000113137824 */ /* 0x020fc800018e0600 */
[----:B------:R-:W-:Y:S01]  /*16630*/  IMAD.MOV.U32 R7, RZ, RZ, R19 ;  /* 0x000000ffff077224 */ /* 0x000fe200078e0013 */
[----:B------:R-:W-:Y:S01]  /*16640*/  STL [R1+0x1c0], R19 ;  /* 0x0001c01301007387 */ /* 0x000fe20000100800 */
[----:B---3--:R-:W-:-:S03]  /*16650*/  IMAD.X R12, R12, 0x1, R0, P4 ;  /* 0x000000010c0c7824 */ /* 0x008fc600020e0600 */
[----:B------:R-:W-:Y:S04]  /*16660*/  STL [R1+0x1fc], R10 ;  /* 0x0001fc0a01007387 */ /* 0x000fe80000100800 */
[----:B------:R1:W-:Y:S04]  /*16670*/  LDGSTS.E [R4+0x3180], [R6.64], P1 ;  /* 0x0318000006047fae */ /* 0x0003e80008921848 */
[----:B------:R3:W-:Y:S01]  /*16680*/  STL [R1+0x1f8], R12 ;  /* 0x0001f80c01007387 */ /* 0x0007e20000100800 */
[----:B-1----:R-:W-:Y:S01]  /*16690*/  IMAD.MOV.U32 R7, RZ, RZ, R12 ;  /* 0x000000ffff077224 */ /* 0x002fe200078e000c */
[----:B------:R-:W-:-:S02]  /*166a0*/  MOV R6, R10 ;  /* 0x0000000a00067202 */ /* 0x000fc40000000f00 */
[----:B---3--:R-:W3:Y:S04]  /*166b0*/  LDL.LU R12, [R1+0x280] ;  /* 0x00028000010c7983 */ /* 0x008ee80000300800 */
[----:B------:R-:W5:Y:S01]  /*166c0*/  LDL.LU R10, [R1+0x284] ;  /* 0x00028400010a7983 */ /* 0x000f620000300800 */
[----:B------:R-:W-:-:S04]  /*166d0*/  ISETP.GT.AND P2, PT, R2, 0x35, PT ;  /* 0x000000350200780c */ /* 0x000fc80003f44270 */
[----:B------:R-:W-:-:S04]  /*166e0*/  SEL R5, RZ, 0x4, !P2 ;  /* 0x00000004ff057807 */ /* 0x000fc80005000000 */
[----:B------:R-:W-:-:S04]  /*166f0*/  SEL R5, R5, RZ, !P0 ;  /* 0x000000ff05057207 */ /* 0x000fc80004000000 */
[----:B------:R-:W-:Y:S02]  /*16700*/  ISETP.NE.U32.AND P2, PT, R5, RZ, PT ;  /* 0x000000ff0500720c */ /* 0x000fe40003f45070 */
[-C--:B----4-:R-:W-:Y:S02]  /*16710*/  IADD3 R16, P3, R16, R200.reuse, RZ ;  /* 0x000000c810107210 */ /* 0x090fe40007f7e0ff */
[----:B------:R-:W-:Y:S02]  /*16720*/  ISETP.GT.AND P1, PT, R2, 0x39, PT ;  /* 0x000000390200780c */ /* 0x000fe40003f24270 */
[----:B------:R-:W-:Y:S01]  /*16730*/  IADD3 R8, P4, R8, R200, RZ ;  /* 0x000000c808087210 */ /* 0x000fe20007f9e0ff */
[--C-:B------:R-:W-:Y:S01]  /*16740*/  IMAD.X R17, R17, 0x1, R0.reuse, P3 ;  /* 0x0000000111117824 */ /* 0x100fe200018e0600 */
[----:B------:R-:W-:Y:S01]  /*16750*/  SEL R5, RZ, 0x4, !P1 ;  /* 0x00000004ff057807 */ /* 0x000fe20004800000 */
[----:B------:R-:W-:Y:S02]  /*16760*/  STL [R1+0x204], R16 ;  /* 0x0002041001007387 */ /* 0x000fe40000100800 */
[----:B------:R-:W-:Y:S01]  /*16770*/  IMAD.X R15, R15, 0x1, R0, P4 ;  /* 0x000000010f0f7824 */ /* 0x000fe200020e0600 */
[----:B------:R-:W-:Y:S01]  /*16780*/  SEL R5, R5, RZ, !P0 ;  /* 0x000000ff05057207 */ /* 0x000fe20004000000 */
[----:B------:R1:W-:Y:S03]  /*16790*/  LDGSTS.E [R4+0x3500], [R6.64], P2 ;  /* 0x0350000006047fae */ /* 0x0003e60009121848 */
[----:B------:R-:W-:Y:S01]  /*167a0*/  ISETP.NE.U32.AND P1, PT, R5, RZ, PT ;  /* 0x000000ff0500720c */ /* 0x000fe20003f25070 */
[----:B------:R-:W-:Y:S01]  /*167b0*/  STL [R1+0x200], R17 ;  /* 0x0002001101007387 */ /* 0x000fe20000100800 */
[----:B-1----:R-:W-:Y:S01]  /*167c0*/  IMAD.MOV.U32 R6, RZ, RZ, R16 ;  /* 0x000000ffff067224 */ /* 0x002fe200078e0010 */
[----:B------:R-:W-:-:S02]  /*167d0*/  MOV R7, R17 ;  /* 0x0000001100077202 */ /* 0x000fc40000000f00 */
[----:B------:R1:W-:Y:S04]  /*167e0*/  STL [R1+0x23c], R8 ;  /* 0x00023c0801007387 */ /* 0x0003e80000100800 */
[----:B------:R4:W-:Y:S04]  /*167f0*/  LDGSTS.E [R4+0x3580], [R6.64], P2 ;  /* 0x0358000006047fae */ /* 0x0009e80009121848 */
[----:B------:R-:W-:Y:S01]  /*16800*/  STL [R1+0x238], R15 ;  /* 0x0002380f01007387 */ /* 0x000fe20000100800 */
[----:B------:R-:W-:Y:S01]  /*16810*/  ISETP.GT.AND P2, PT, R2, 0x3d, PT ;  /* 0x0000003d0200780c */ /* 0x000fe20003f44270 */
[----:B----4-:R-:W-:-:S02]  /*16820*/  IMAD.MOV.U32 R6, RZ, RZ, R8 ;  /* 0x000000ffff067224 */ /* 0x010fc400078e0008 */
[----:B-1----:R-:W4:Y:S01]  /*16830*/  LDL.LU R8, [R1+0x73c] ;  /* 0x00073c0001087983 */ /* 0x002f220000300800 */
[----:B------:R-:W-:Y:S01]  /*16840*/  IMAD.MOV.U32 R7, RZ, RZ, R15 ;  /* 0x000000ffff077224 */ /* 0x000fe200078e000f */
[----:B------:R-:W-:-:S04]  /*16850*/  SEL R5, RZ, 0x4, !P2 ;  /* 0x00000004ff057807 */ /* 0x000fc80005000000 */
[----:B------:R1:W-:Y:S01]  /*16860*/  LDGSTS.E [R4+0x3900], [R6.64], P1 ;  /* 0x0390000006047fae */ /* 0x0003e20008921848 */
[----:B------:R-:W-:-:S05]  /*16870*/  IADD3 R13, P3, R13, R200, RZ ;  /* 0x000000c80d0d7210 */ /* 0x000fca0007f7e0ff */
[----:B------:R-:W-:Y:S01]  /*16880*/  IMAD.X R14, R14, 0x1, R0, P3 ;  /* 0x000000010e0e7824 */ /* 0x000fe200018e0600 */
[----:B------:R-:W-:Y:S01]  /*16890*/  SEL R5, R5, RZ, !P0 ;  /* 0x000000ff05057207 */ /* 0x000fe20004000000 */
[----:B------:R-:W-:Y:S01]  /*168a0*/  STL [R1+0x244], R13 ;  /* 0x0002440d01007387 */ /* 0x000fe20000100800 */
[----:B-1----:R-:W-:Y:S01]  /*168b0*/  MOV R6, R13 ;  /* 0x0000000d00067202 */ /* 0x002fe20000000f00 */
[----:B------:R-:W-:Y:S01]  /*168c0*/  IMAD.MOV.U32 R7, RZ, RZ, R14 ;  /* 0x000000ffff077224 */ /* 0x000fe200078e000e */
[----:B------:R-:W-:Y:S01]  /*168d0*/  ISETP.NE.U32.AND P2, PT, R5, RZ, PT ;  /* 0x000000ff0500720c */ /* 0x000fe20003f45070 */
[----:B------:R-:W-:Y:S04]  /*168e0*/  STL [R1+0x240], R14 ;  /* 0x0002400e01007387 */ /* 0x000fe80000100800 */
[----:B------:R1:W-:Y:S01]  /*168f0*/  LDGSTS.E [R4+0x3980], [R6.64], P1 ;  /* 0x0398000006047fae */ /* 0x0003e20008921848 */
[----:B--2---:R-:W-:-:S05]  /*16900*/  IADD3 R9, P4, R9, R200, RZ ;  /* 0x000000c809097210 */ /* 0x004fca0007f9e0ff */
[----:B------:R-:W-:Y:S01]  /*16910*/  IMAD.X R11, R11, 0x1, R0, P4 ;  /* 0x000000010b0b7824 */ /* 0x000fe200020e0600 */
[----:B------:R-:W-:Y:S01]  /*16920*/  STL [R1+0x27c], R9 ;  /* 0x00027c0901007387 */ /* 0x000fe20000100800 */
[----:B-1----:R-:W-:Y:S01]  /*16930*/  IMAD.MOV.U32 R6, RZ, RZ, R9 ;  /* 0x000000ffff067224 */ /* 0x002fe200078e0009 */
[----:B------:R-:W-:Y:S01]  /*16940*/  ISETP.GT.AND P1, PT, R2, 0x2, PT ;  /* 0x000000020200780c */ /* 0x000fe20003f24270 */
[----:B------:R-:W-:Y:S01]  /*16950*/  IMAD.MOV.U32 R7, RZ, RZ, R11 ;  /* 0x000000ffff077224 */ /* 0x000fe200078e000b */
[----:B------:R1:W-:Y:S02]  /*16960*/  STL [R1+0x278], R11 ;  /* 0x0002780b01007387 */ /* 0x0003e40000100800 */
[----:B------:R-:W-:Y:S02]  /*16970*/  SEL R5, RZ, 0x4, !P1 ;  /* 0x00000004ff057807 */ /* 0x000fe40004800000 */
[----:B------:R2:W-:Y:S04]  /*16980*/  LDGSTS.E [R4+0x3d00], [R6.64], P2 ;  /* 0x03d0000006047fae */ /* 0x0005e80009121848 */
[----:B-1----:R-:W4:Y:S04]  /*16990*/  LDL.LU R11, [R1+0x738] ;  /* 0x00073800010b7983 */ /* 0x002f280000300800 */
[----:B------:R-:W4:Y:S01]  /*169a0*/  LDL.LU R9, [R1+0x71c] ;  /* 0x00071c0001097983 */ /* 0x000f220000300800 */
[----:B------:R-:W-:-:S04]  /*169b0*/  SEL R5, R5, RZ, !P0 ;  /* 0x000000ff05057207 */ /* 0x000fc80004000000 */
[----:B------:R-:W-:Y:S01]  /*169c0*/  ISETP.NE.U32.AND P1, PT, R5, RZ, PT ;  /* 0x000000ff0500720c */ /* 0x000fe20003f25070 */
[----:B------:R-:W-:Y:S01]  /*169d0*/  IMAD.U32 R5, RZ, RZ, UR5 ;  /* 0x00000005ff057e24 */ /* 0x000fe2000f8e00ff */
[----:B-----5:R-:W-:-:S04]  /*169e0*/  IADD3 R10, P3, R10, R200, RZ ;  /* 0x000000c80a0a7210 */ /* 0x020fc80007f7e0ff */
[----:B--2---:R-:W-:Y:S01]  /*169f0*/  MOV R6, R10 ;  /* 0x0000000a00067202 */ /* 0x004fe20000000f00 */
[----:B---3--:R-:W-:Y:S01]  /*16a00*/  IMAD.X R12, R12, 0x1, R0, P3 ;  /* 0x000000010c0c7824 */ /* 0x008fe200018e0600 */
[----:B------:R1:W-:Y:S03]  /*16a10*/  STL [R1+0x284], R10 ;  /* 0x0002840a01007387 */ /* 0x0003e60000100800 */
[----:B------:R-:W-:Y:S01]  /*16a20*/  IMAD.MOV.U32 R7, RZ, RZ, R12 ;  /* 0x000000ffff077224 */ /* 0x000fe200078e000c */
[----:B------:R2:W-:Y:S04]  /*16a30*/  STL [R1+0x280], R12 ;  /* 0x0002800c01007387 */ /* 0x0005e80000100800 */
[----:B------:R3:W-:Y:S01]  /*16a40*/  LDGSTS.E [R4+0x3d80], [R6.64], P2 ;  /* 0x03d8000006047fae */ /* 0x0007e20009121848 */
[----:B-1----:R-:W-:-:S03]  /*16a50*/  LOP3.LUT R10, R205, 0x40, RZ, 0x3c, !PT ;  /* 0x00000040cd0a7812 */ /* 0x002fc600078e3cff */
[----:B--2---:R-:W2:Y:S02]  /*16a60*/  LDL.LU R12, [R1+0x718] ;  /* 0x00071800010c7983 */ /* 0x004ea40000300800 */
[----:B------:R-:W-:Y:S02]  /*16a70*/  IMAD R5, R5, 0x4000, R10 ;  /* 0x0000400005057824 */ /* 0x000fe400078e020a */
[----:B------:R-:W5:Y:S01]  /*16a80*/  LDL.LU R10, [R1+0x6fc] ;  /* 0x0006fc00010a7983 */ /* 0x000f620000300800 */
[----:B------:R-:W-:-:S05]  /*16a90*/  IADD3 R215, P2, R215, R200, RZ ;  /* 0x000000c8d7d77210 */ /* 0x000fca0007f5e0ff */
[----:B------:R-:W-:Y:S01]  /*16aa0*/  IMAD.X R214, R214, 0x1, R0, P2 ;  /* 0x00000001d6d67824 */ /* 0x000fe200010e0600 */
[----:B---3--:R-:W-:-:S03]  /*16ab0*/  MOV R6, R215 ;  /* 0x000000d700067202 */ /* 0x008fc60000000f00 */
[----:B------:R-:W-:Y:S01]  /*16ac0*/  IMAD.MOV.U32 R7, RZ, RZ, R214 ;  /* 0x000000ffff077224 */ /* 0x000fe200078e00d6 */
[----:B------:R-:W-:Y:S02]  /*16ad0*/  ISETP.GT.AND P2, PT, R2, 0x6, PT ;  /* 0x000000060200780c */ /* 0x000fe40003f44270 */
[----:B------:R-:W-:Y:S02]  /*16ae0*/  IADD3 R217, P3, R217, R200, RZ ;  /* 0x000000c8d9d97210 */ /* 0x000fe40007f7e0ff */
[----:B------:R1:W-:Y:S03]  /*16af0*/  LDGSTS.E [R5+0x200], [R6.64], P1 ;  /* 0x0020000006057fae */ /* 0x0003e60008921848 */
[----:B------:R-:W-:Y:S01]  /*16b00*/  IMAD.X R216, R216, 0x1, R0, P3 ;  /* 0x00000001d8d87824 */ /* 0x000fe200018e0600 */
[----:B-1----:R-:W-:-:S04]  /*16b10*/  SEL R6, RZ, 0x4, !P2 ;  /* 0x00000004ff067807 */ /* 0x002fc80005000000 */
[----:B------:R-:W-:Y:S02]  /*16b20*/  SEL R6, R6, RZ, !P0 ;  /* 0x000000ff06067207 */ /* 0x000fe40004000000 */
[----:B----4-:R-:W-:Y:S02]  /*16b30*/  IADD3 R8, P4, R8, R200, RZ ;  /* 0x000000c808087210 */ /* 0x010fe40007f9e0ff */
[----:B------:R-:W-:Y:S01]  /*16b40*/  ISETP.NE.U32.AND P2, PT, R6, RZ, PT ;  /* 0x000000ff0600720c */ /* 0x000fe20003f45070 */
[----:B------:R-:W-:Y:S01]  /*16b50*/  IMAD.MOV.U32 R6, RZ, RZ, R217 ;  /* 0x000000ffff067224 */ /* 0x000fe200078e00d9 */
[----:B------:R-:W-:Y:S01]  /*16b60*/  MOV R7, R216 ;  /* 0x000000d800077202 */ /* 0x000fe20000000f00 */
[----:B------:R-:W-:-:S04]  /*16b70*/  IMAD.X R229, R229, 0x1, R0, P4 ;  /* 0x00000001e5e57824 */ /* 0x000fc800020e0600 */
[----:B------:R1:W-:Y:S01]  /*16b80*/  LDGSTS.E [R5+0x280], [R6.64], P1 ;  /* 0x0028000006057fae */ /* 0x0003e20008921848 */
[----:B------:R-:W-:-:S03]  /*16b90*/  ISETP.GT.AND P1, PT, R2, 0xa, PT ;  /* 0x0000000a0200780c */ /* 0x000fc60003f24270 */
[----:B------:R3:W-:Y:S04]  /*16ba0*/  STL [R1+0x73c], R8 ;  /* 0x00073c0801007387 */ /* 0x0007e80000100800 */
[----:B------:R-:W4:Y:S01]  /*16bb0*/  LDL.LU R13, [R1+0x6f8] ;  /* 0x0006f800010d7983 */ /* 0x000f220000300800 */
[----:B-1----:R-:W-:Y:S02]  /*16bc0*/  IMAD.MOV.U32 R6, RZ, RZ, R8 ;  /* 0x000000ffff067224 */ /* 0x002fe400078e0008 */
[----:B------:R-:W-:Y:S01]  /*16bd0*/  IMAD.MOV.U32 R7, RZ, RZ, R229 ;  /* 0x000000ffff077224 */ /* 0x000fe200078e00e5 */
[----:B---3--:R-:W3:Y:S04]  /*16be0*/  LDL.LU R8, [R1+0x6dc] ;  /* 0x0006dc0001087983 */ /* 0x008ee80000300800 */
[----:B------:R1:W-:Y:S02]  /*16bf0*/  LDGSTS.E [R5+0x600], [R6.64], P2 ;  /* 0x0060000006057fae */ /* 0x0003e40009121848 */
[----:B-1----:R-:W-:-:S04]  /*16c00*/  SEL R6, RZ, 0x4, !P1 ;  /* 0x00000004ff067807 */ /* 0x002fc80004800000 */
[----:B------:R-:W-:Y:S02]  /*16c10*/  SEL R6, R6, RZ, !P0 ;  /* 0x000000ff06067207 */ /* 0x000fe40004000000 */
[-C--:B------:R-:W-:Y:S02]  /*16c20*/  IADD3 R11, P3, R11, R200.reuse, RZ ;  /* 0x000000c80b0b7210 */ /* 0x080fe40007f7e0ff */
[----:B------:R-:W-:-:S03]  /*16c30*/  IADD3 R9, P4, R9, R200, RZ ;  /* 0x000000c809097210 */ /* 0x000fc60007f9e0ff */
[----:B------:R1:W-:Y:S01]  /*16c40*/  STL [R1+0x738], R11 ;  /* 0x0007380b01007387 */ /* 0x0003e20000100800 */
[----:B------:R-:W-:Y:S01]  /*16c50*/  ISETP.NE.U32.AND P1, PT, R6, RZ, PT ;  /* 0x000000ff0600720c */ /* 0x000fe20003f25070 */
[----:B------:R-:W-:Y:S01]  /*16c60*/  IMAD.X R230, R230, 0x1, R0, P3 ;  /* 0x00000001e6e67824 */ /* 0x000fe200018e0600 */
[----:B------:R-:W-:Y:S01]  /*16c70*/  MOV R6, R11 ;  /* 0x0000000b00067202 */ /* 0x000fe20000000f00 */
[----:B------:R1:W-:Y:S02]  /*16c80*/  STL [R1+0x71c], R9 ;  /* 0x00071c0901007387 */ /* 0x0003e40000100800 */
[----:B------:R-:W-:Y:S02]  /*16c90*/  IMAD.MOV.U32 R7, RZ, RZ, R230 ;  /* 0x000000ffff077224 */ /* 0x000fe400078e00e6 */
[----:B-1----:R-:W3:Y:S01]  /*16ca0*/  LDL.LU R11, [R1] ;  /* 0x00000000010b7983 */ /* 0x002ee20000300800 */
[----:B------:R-:W-:-:S03]  /*16cb0*/  IMAD.X R237, R237, 0x1, R0, P4 ;  /* 0x00000001eded7824 */ /* 0x000fc600020e0600 */
[----:B------:R1:W-:Y:S01]  /*16cc0*/  LDGSTS.E [R5+0x680], [R6.64], P2 ;  /* 0x0068000006057fae */ /* 0x0003e20009121848 */
[----:B------:R-:W-:-:S03]  /*16cd0*/  ISETP.GT.AND P2, PT, R2, 0xe, PT ;  /* 0x0000000e0200780c */ /* 0x000fc60003f44270 */
[----:B------:R-:W3:Y:S01]  /*16ce0*/  LDL.LU R18, [R1+0x6d8] ;  /* 0x0006d80001127983 */ /* 0x000ee20000300800 */
[----:B-1----:R-:W-:Y:S02]  /*16cf0*/  IMAD.MOV.U32 R6, RZ, RZ, R9 ;  /* 0x000000ffff067224 */ /* 0x002fe400078e0009 */
[----:B------:R-:W-:Y:S01]  /*16d00*/  IMAD.MOV.U32 R7, RZ, RZ, R237 ;  /* 0x000000ffff077224 */ /* 0x000fe200078e00ed */
[----:B------:R-:W3:Y:S04]  /*16d10*/  LDL.LU R9, [R1+0x6b4] ;  /* 0x0006b40001097983 */ /* 0x000ee80000300800 */
[----:B------:R1:W-:Y:S02]  /*16d20*/  LDGSTS.E [R5+0xa00], [R6.64], P1 ;  /* 0x00a0000006057fae */ /* 0x0003e40008921848 */
[----:B-1----:R-:W-:-:S04]  /*16d30*/  SEL R6, RZ, 0x4, !P2 ;  /* 0x00000004ff067807 */ /* 0x002fc80005000000 */
[----:B------:R-:W-:-:S04]  /*16d40*/  SEL R6, R6, RZ, !P0 ;  /* 0x000000ff06067207 */ /* 0x000fc80004000000 */
[----:B------:R-:W-:Y:S02]  /*16d50*/  ISETP.NE.U32.AND P2, PT, R6, RZ, PT ;  /* 0x000000ff0600720c */ /* 0x000fe40003f45070 */
[-C--:B--2---:R-:W-:Y:S02]  /*16d60*/  IADD3 R12, P3, R12, R200.reuse, RZ ;  /* 0x000000c80c0c7210 */ /* 0x084fe40007f7e0ff */
[----:B-----5:R-:W-:-:S03]  /*16d70*/  IADD3 R10, P4, R10, R200, RZ ;  /* 0x000000c80a0a7210 */ /* 0x020fc60007f9e0ff */
[----:B------:R1:W-:Y:S04]  /*16d80*/  STL [R1+0x718], R12 ;  /* 0x0007180c01007387 */ /* 0x0003e80000100800 */
[----:B------:R2:W-:Y:S04]  /*16d90*/  STL [R1+0x6fc], R10 ;  /* 0x0006fc0a01007387 */ /* 0x0005e80000100800 */
[----:B------:R-:W5:Y:S01]  /*16da0*/  LDL.LU R19, [R1+0x4] ;  /* 0x0000040001137983 */ /* 0x000f620000300800 */
[----:B------:R-:W-:-:S03]  /*16db0*/  IMAD.X R238, R238, 0x1, R0, P3 ;  /* 0x00000001eeee7824 */ /* 0x000fc600018e0600 */
[----:B------:R-:W5:Y:S01]  /*16dc0*/  LDL.LU R15, [R1+0x18] ;  /* 0x00001800010f7983 */ /* 0x000f620000300800 */
[----:B------:R-:W-:Y:S02]  /*16dd0*/  IMAD.MOV.U32 R6, RZ, RZ, R12 ;  /* 0x000000ffff067224 */ /* 0x000fe400078e000c */
[----:B------:R-:W-:Y:S01]  /*16de0*/  IMAD.MOV.U32 R7, RZ, RZ, R238 ;  /* 0x000000ffff077224 */ /* 0x000fe200078e00ee */
[----:B------:R-:W5:Y:S04]  /*16df0*/  LDL.LU R16, [R1+0x1c] ;  /* 0x00001c0001107983 */ /* 0x000f680000300800 */
[----:B-1----:R-:W5:Y:S04]  /*16e00*/  LDL.LU R12, [R1+0x6b0] ;  /* 0x0006b000010c7983 */ /* 0x002f680000300800 */
[----:B------:R1:W-:Y:S04]  /*16e10*/  LDGSTS.E [R5+0xa80], [R6.64], P1 ;  /* 0x00a8000006057fae */ /* 0x0003e80008921848 */
[----:B------:R-:W5:Y:S01]  /*16e20*/  LDL.LU R17, [R1+0x48] ;  /* 0x0000480001117983 */ /* 0x000f620000300800 */
[----:B-1----:R-:W-:-:S03]  /*16e30*/  IMAD.MOV.U32 R6, RZ, RZ, R10 ;  /* 0x000000ffff067224 */ /* 0x002fc600078e000a */
[----:B--2---:R-:W2:Y:S01]  /*16e40*/  LDL.LU R10, [R1+0x4c] ;  /* 0x00004c00010a7983 */ /* 0x004ea20000300800 */
[----:B------:R-:W-:Y:S02]  /*16e50*/  IADD3.X R245, R245, R0, RZ, P4, !PT ;  /* 0x00000000f5f57210 */ /* 0x000fe400027fe4ff */
[----:B------:R-:W-:-:S03]  /*16e60*/  ISETP.GT.AND P1, PT, R2, 0x12, PT ;  /* 0x000000120200780c */ /* 0x000fc60003f24270 */
[----:B------:R-:W-:-:S05]  /*16e70*/  IMAD.MOV.U32 R7, RZ, RZ, R245 ;  /* 0x000000ffff077224 */ /* 0x000fca00078e00f5 */
[----:B------:R1:W-:Y:S01]  /*16e80*/  LDGSTS.E [R5+0xe00], [R6.64], P2 ;  /* 0x00e0000006057fae */ /* 0x0003e20009121848 */
[----:B----4-:R-:W-:-:S04]  /*16e90*/  IADD3 R13, P3, R13, R200, RZ ;  /* 0x000000c80d0d7210 */ /* 0x010fc80007f7e0ff */
[----:B------:R-:W-:Y:S02]  /*16ea0*/  IADD3.X R246, R246, R0, RZ, P3, !PT ;  /* 0x00000000f6f67210 */ /* 0x000fe40001ffe4ff */
[----:B-1----:R-:W-:Y:S02]  /*16eb0*/  SEL R6, RZ, 0x4, !P1 ;  /* 0x00000004ff067807 */ /* 0x002fe40004800000 */
[----:B---3--:R-:W-:Y:S02]  /*16ec0*/  IADD3 R8, P4, R8, R200, RZ ;  /* 0x000000c808087210 */ /* 0x008fe40007f9e0ff */
[----:B------:R-:W-:Y:S01]  /*16ed0*/  SEL R6, R6, RZ, !P0 ;  /* 0x000000ff06067207 */ /* 0x000fe20004000000 */
[----:B------:R-:W-:-:S03]  /*16ee0*/  IMAD.MOV.U32 R7, RZ, RZ, R246 ;  /* 0x000000ffff077224 */ /* 0x000fc600078e00f6 */
[----:B------:R-:W-:Y:S01]  /*16ef0*/  ISETP.NE.U32.AND P1, PT, R6, RZ, PT ;  /* 0x000000ff0600720c */ /* 0x000fe20003f25070 */
[----:B------:R-:W-:Y:S01]  /*16f00*/  IMAD.MOV.U32 R6, RZ, RZ, R13 ;  /* 0x000000ffff067224 */ /* 0x000fe200078e000d */
[----:B------:R1:W-:Y:S04]  /*16f10*/  STL [R1+0x6f8], R13 ;  /* 0x0006f80d01007387 */ /* 0x0003e80000100800 */
[----:B------:R-:W-:Y:S04]  /*16f20*/  STL [R1+0x6dc], R8 ;  /* 0x0006dc0801007387 */ /* 0x000fe80000100800 */
[----:B------:R3:W-:Y:S01]  /*16f30*/  LDGSTS.E [R5+0xe80], [R6.64], P2 ;  /* 0x00e8000006057fae */ /* 0x0007e20009121848 */
[----:B------:R-:W-:Y:S01]  /*16f40*/  ISETP.GT.AND P2, PT, R2, 0x16, PT ;  /* 0x000000160200780c */ /* 0x000fe20003f44270 */
[----:B---3--:R-:W-:-:S02]  /*16f50*/  IMAD.MOV.U32 R6, RZ, RZ, R8 ;  /* 0x000000ffff067224 */ /* 0x008fc400078e0008 */
[----:B------:R-:W-:-:S05]  /*16f60*/  IMAD.X R11, R11, 0x1, R0, P4 ;  /* 0x000000010b0b7824 */ /* 0x000fca00020e0600 */
[----:B------:R3:W-:Y:S01]  /*16f70*/  STL [R1], R11 ;  /* 0x0000000b01007387 */ /* 0x0007e20000100800 */
[----:B------:R-:W-:-:S03]  /*16f80*/  MOV R7, R11 ;  /* 0x0000000b00077202 */ /* 0x000fc60000000f00 */
[----:B------:R-:W4:Y:S04]  /*16f90*/  LDL.LU R14, [R1+0x50] ;  /* 0x00005000010e7983 */ /* 0x000f280000300800 */
[----:B-1----:R-:W4:Y:S01]  /*16fa0*/  LDL.LU R13, [R1+0x54] ;  /* 0x00005400010d7983 */ /* 0x002f220000300800 */
[----:B------:R-:W-:-:S03]  /*16fb0*/  IADD3 R18, P3, R18, R200, RZ ;  /* 0x000000c812127210 */ /* 0x000fc60007f7e0ff */
[----:B------:R1:W-:Y:S04]  /*16fc0*/  LDGSTS.E [R5+0x1200], [R6.64], P1 ;  /* 0x0120000006057fae */ /* 0x0003e80008921848 */
[----:B---3--:R-:W3:Y:S04]  /*16fd0*/  LDL.LU R11, [R1+0x88] ;  /* 0x00008800010b7983 */ /* 0x008ee80000300800 */
[----:B------:R-:W3:Y:S01]  /*16fe0*/  LDL.LU R8, [R1+0x8c] ;  /* 0x00008c0001087983 */ /* 0x000ee20000300800 */
[----:B-1----:R-:W-:-:S04]  /*16ff0*/  SEL R6, RZ, 0x4, !P2 ;  /* 0x00000004ff067807 */ /* 0x002fc80005000000 */
[----:B------:R-:W-:Y:S02]  /*17000*/  SEL R6, R6, RZ, !P0 ;  /* 0x000000ff06067207 */ /* 0x000fe40004000000 */
[----:B------:R-:W-:Y:S02]  /*17010*/  IADD3 R9, P4, R9, R200, RZ ;  /* 0x000000c809097210 */ /* 0x000fe40007f9e0ff */
[----:B------:R-:W-:Y:S01]  /*17020*/  ISETP.NE.U32.AND P2, PT, R6, RZ, PT ;  /* 0x000000ff0600720c */ /* 0x000fe20003f45070 */
[----:B------:R-:W-:Y:S01]  /*17030*/  IMAD.MOV.U32 R6, RZ, RZ, R18 ;  /* 0x000000ffff067224 */ /* 0x000fe200078e0012 */
[----:B------:R-:W-:Y:S01]  /*17040*/  STL [R1+0x6d8], R18 ;  /* 0x0006d81201007387 */ /* 0x000fe20000100800 */
[----:B-----5:R-:W-:-:S04]  /*17050*/  IMAD.X R19, R19, 0x1, R0, P3 ;  /* 0x0000000113137824 */ /* 0x020fc800018e0600 */
[----:B------:R-:W-:Y:S02]  /*17060*/  IMAD.MOV.U32 R7, RZ, RZ, R19 ;  /* 0x000000ffff077224 */ /* 0x000fe400078e0013 */
[----:B------:R-:W-:-:S03]  /*17070*/  IMAD.X R15, R15, 0x1, R0, P4 ;  /* 0x000000010f0f7824 */ /* 0x000fc600020e0600 */
[----:B------:R1:W-:Y:S01]  /*17080*/  LDGSTS.E [R5+0x1280], [R6.64], P1 ;  /* 0x0128000006057fae */ /* 0x0003e20008921848 */
[----:B------:R-:W-:-:S03]  /*17090*/  IADD3 R12, P3, R12, R200, RZ ;  /* 0x000000c80c0c7210 */ /* 0x000fc60007f7e0ff */
[----:B------:R-:W-:Y:S01]  /*170a0*/  STL [R1+0x4], R19 ;  /* 0x0000041301007387 */ /* 0x000fe20000100800 */
[----:B------:R-:W-:-:S03]  /*170b0*/  ISETP.GT.AND P1, PT, R2, 0x1a, PT ;  /* 0x0000001a0200780c */ /* 0x000fc60003f24270 */
[----:B------:R-:W-:Y:S01]  /*170c0*/  STL [R1+0x6b4], R9 ;  /* 0x0006b40901007387 */ /* 0x000fe20000100800 */
[----:B-1----:R-:W-:Y:S01]  /*170d0*/  MOV R6, R9 ;  /* 0x0000000900067202 */ /* 0x002fe20000000f00 */
[----:B------:R-:W-:Y:S02]  /*170e0*/  IMAD.MOV.U32 R7, RZ, RZ, R15 ;  /* 0x000000ffff077224 */ /* 0x000fe400078e000f */
[----:B------:R1:W-:Y:S01]  /*170f0*/  STL [R1+0x18], R15 ;  /* 0x0000180f01007387 */ /* 0x0003e20000100800 */
[----:B------:R-:W-:-:S03]  /*17100*/  IMAD.X R16, R16, 0x1, R0, P3 ;  /* 0x0000000110107824 */ /* 0x000fc600018e0600 */
[----:B------:R5:W-:Y:S01]  /*17110*/  LDGSTS.E [R5+0x1600], [R6.64], P2 ;  /* 0x0160000006057fae */ /* 0x000be20009121848 */
[----:B--2---:R-:W-:-:S03]  /*17120*/  IADD3 R10, P4, R10, R200, RZ ;  /* 0x000000c80a0a7210 */ /* 0x004fc60007f9e0ff */
[----:B-1----:R-:W2:Y:S04]  /*17130*/  LDL.LU R15, [R1+0x94] ;  /* 0x00009400010f7983 */ /* 0x002ea80000300800 */
[----:B------:R-:W2:Y:S01]  /*17140*/  LDL.LU R9, [R1+0xcc] ;  /* 0x0000cc0001097983 */ /* 0x000ea20000300800 */
[----:B-----5:R-:W-:-:S03]  /*17150*/  SEL R6, RZ, 0x4, !P1 ;  /* 0x00000004ff067807 */ /* 0x020fc60004800000 */
[----:B------:R-:W-:Y:S01]  /*17160*/  STL [R1+0x6b0], R12 ;  /* 0x0006b00c01007387 */ /* 0x000fe20000100800 */
[----:B------:R-:W-:Y:S01]  /*17170*/  IMAD.X R17, R17, 0x1, R0, P4 ;  /* 0x0000000111117824 */ /* 0x000fe200020e0600 */
[----:B------:R-:W-:Y:S02]  /*17180*/  SEL R6, R6, RZ, !P0 ;  /* 0x000000ff06067207 */ /* 0x000fe40004000000 */
[----:B------:R1:W-:Y:S01]  /*17190*/  STL [R1+0x1c], R16 ;  /* 0x00001c1001007387 */ /* 0x0003e20000100800 */
[----:B------:R-:W-:-:S03]  /*171a0*/  MOV R7, R16 ;  /* 0x0000001000077202 */ /* 0x000fc60000000f00 */
[----:B------:R5:W-:Y:S01]  /*171b0*/  STL [R1+0x4c], R10 ;  /* 0x00004c0a01007387 */ /* 0x000be20000100800 */
[----:B------:R-:W-:Y:S01]  /*171c0*/  ISETP.NE.U32.AND P1, PT, R6, RZ, PT ;  /* 0x000000ff0600720c */ /* 0x000fe20003f25070 */
[----:B------:R-:W-:Y:S02]  /*171d0*/  IMAD.MOV.U32 R6, RZ, RZ, R12 ;  /* 0x000000ffff067224 */ /* 0x000fe400078e000c */
[----:B-1----:R-:W2:Y:S04]  /*171e0*/  LDL.LU R16, [R1+0x90] ;  /* 0x0000900001107983 */ /* 0x002ea80000300800 */
[----:B------:R-:W-:Y:S04]  /*171f0*/  STL [R1+0x48], R17 ;  /* 0x0000481101007387 */ /* 0x000fe80000100800 */
[----:B------:R-:W2:Y:S04]  /*17200*/  LDL.LU R12, [R1+0xc8] ;  /* 0x0000c800010c7983 */ /* 0x000ea80000300800 */
[----:B------:R1:W-:Y:S01]  /*17210*/  LDGSTS.E [R5+0x1680], [R6.64], P2 ;  /* 0x0168000006057fae */ /* 0x0003e20009121848 */
[----:B------:R-:W-:-:S03]  /*17220*/  ISETP.GT.AND P2, PT, R2, 0x1e, PT ;  /* 0x0000001e0200780c */ /* 0x000fc60003f44270 */
[----:B------:R-:W2:Y:S01]  /*17230*/  LDL.LU R18, [R1+0xd4] ;  /* 0x0000d40001127983 */ /* 0x000ea20000300800 */
[----:B-1----:R-:W-:Y:S02]  /*17240*/  IMAD.MOV.U32 R6, RZ, RZ, R10 ;  /* 0x000000ffff067224 */ /* 0x002fe400078e000a */
[----:B------:R-:W-:Y:S01]  /*17250*/  IMAD.MOV.U32 R7, RZ, RZ, R17 ;  /* 0x000000ffff077224 */ /* 0x000fe200078e0011 */
[----:B-----5:R-:W5:Y:S04]  /*17260*/  LDL.LU R10, [R1+0x10c] ;  /* 0x00010c00010a7983 */ /* 0x020f680000300800 */
[----:B------:R1:W-:Y:S02]  /*17270*/  LDGSTS.E [R5+0x1a00], [R6.64], P1 ;  /* 0x01a0000006057fae */ /* 0x0003e40008921848 */
[----:B-1----:R-:W-:-:S02]  /*17280*/  SEL R6, RZ, 0x4, !P2 ;  /* 0x00000004ff067807 */ /* 0x002fc40005000000 */
[----:B----4-:R-:W-:-:S05]  /*17290*/  IADD3 R13, P3, R13, R200, RZ ;  /* 0x000000c80d0d7210 */ /* 0x010fca0007f7e0ff */
[----:B------:R-:W-:Y:S01]  /*172a0*/  IMAD.X R14, R14, 0x1, R0, P3 ;  /* 0x000000010e0e7824 */ /* 0x000fe200018e0600 */
[----:B------:R-:W-:Y:S01]  /*172b0*/  SEL R6, R6, RZ, !P0 ;  /* 0x000000ff06067207 */ /* 0x000fe20004000000 */
[----:B------:R1:W-:Y:S01]  /*172c0*/  STL [R1+0x54], R13 ;  /* 0x0000540d01007387 */ /* 0x0003e20000100800 */
[----:B---3--:R-:W-:-:S03]  /*172d0*/  IADD3 R8, P4, R8, R200, RZ ;  /* 0x000000c808087210 */ /* 0x008fc60007f9e0ff */
[----:B------:R3:W-:Y:S01]  /*172e0*/  STL [R1+0x50], R14 ;  /* 0x0000500e01007387 */ /* 0x0007e20000100800 */
[----:B------:R-:W-:Y:S02]  /*172f0*/  ISETP.NE.U32.AND P2, PT, R6, RZ, PT ;  /* 0x000000ff0600720c */ /* 0x000fe40003f45070 */
[----:B------:R-:W-:Y:S01]  /*17300*/  IADD3.X R11, R11, R0, RZ, P4, !PT ;  /* 0x000000000b0b7210 */ /* 0x000fe200027fe4ff */
[----:B------:R-:W-:Y:S01]  /*17310*/  STL [R1+0x8c], R8 ;  /* 0x00008c0801007387 */ /* 0x000fe20000100800 */
[----:B------:R-:W-:-:S03]  /*17320*/  IMAD.MOV.U32 R6, RZ, RZ, R13 ;  /* 0x000000ffff067224 */ /* 0x000fc600078e000d */
[----:B------:R-:W4:Y:S01]  /*17330*/  LDL.LU R19, [R1+0xd0] ;  /* 0x0000d00001137983 */ /* 0x000f220000300800 */
[----:B------:R-:W-:-:S03]  /*17340*/  IMAD.MOV.U32 R7, RZ, RZ, R14 ;  /* 0x000000ffff077224 */ /* 0x000fc600078e000e */
[----:B------:R3:W-:Y:S04]  /*17350*/  STL [R1+0x88], R11 ;  /* 0x0000880b01007387 */ /* 0x0007e80000100800 */
[----:B-1----:R-:W4:Y:S04]  /*17360*/  LDL.LU R13, [R1+0x108] ;  /* 0x00010800010d7983 */ /* 0x002f280000300800 */
[----:B------:R1:W-:Y:S01]  /*17370*/  LDGSTS.E [R5+0x1a80], [R6.64], P1 ;  /* 0x01a8000006057fae */ /* 0x0003e20008921848 */
[----:B------:R-:W-:-:S03]  /*17380*/  ISETP.GT.AND P1, PT, R2, 0x22, PT ;  /* 0x000000220200780c */ /* 0x000fc60003f24270 */
[----:B---3--:R-:W4:Y:S01]  /*17390*/  LDL.LU R14, [R1+0x110] ;  /* 0x00011000010e7983 */ /* 0x008f220000300800 */
[----:B-1----:R-:W-:Y:S01]  /*173a0*/  MOV R7, R11 ;  /* 0x0000000b00077202 */ /* 0x002fe20000000f00 */
[----:B------:R-:W-:Y:S02]  /*173b0*/  IMAD.MOV.U32 R6, RZ, RZ, R8 ;  /* 0x000000ffff067224 */ /* 0x000fe400078e0008 */
[----:B------:R-:W4:Y:S04]  /*173c0*/  LDL.LU R11, [R1+0x114] ;  /* 0x00011400010b7983 */ /* 0x000f280000300800 */
[----:B------:R-:W4:Y:S04]  /*173d0*/  LDL.LU R17, [R1+0x148] ;  /* 0x0001480001117983 */ /* 0x000f280000300800 */
[----:B------:R1:W-:Y:S04]  /*173e0*/  LDGSTS.E [R5+0x1e00], [R6.64], P2 ;  /* 0x01e0000006057fae */ /* 0x0003e80009121848 */
[----:B------:R-:W4:Y:S01]  /*173f0*/  LDL.LU R8, [R1+0x14c] ;  /* 0x00014c0001087983 */ /* 0x000f220000300800 */
[----:B-1----:R-:W-:-:S04]  /*17400*/  SEL R6, RZ, 0x4, !P1 ;  /* 0x00000004ff067807 */ /* 0x002fc80004800000 */
[----:B------:R-:W-:-:S04]  /*17410*/  SEL R6, R6, RZ, !P0 ;  /* 0x000000ff06067207 */ /* 0x000fc80004000000 */
[----:B------:R-:W-:Y:S02]  /*17420*/  ISETP.NE.U32.AND P1, PT, R6, RZ, PT ;  /* 0x000000ff0600720c */ /* 0x000fe40003f25070 */
[-C--:B--2---:R-:W-:Y:S02]  /*17430*/  IADD3 R15, P3, R15, R200.reuse, RZ ;  /* 0x000000c80f0f7210 */ /* 0x084fe40007f7e0ff */
[----:B------:R-:W-:-:S03]  /*17440*/  IADD3 R9, P4, R9, R200, RZ ;  /* 0x000000c809097210 */ /* 0x000fc60007f9e0ff */
[----:B------:R-:W-:Y:S01]  /*17450*/  IMAD.MOV.U32 R6, RZ, RZ, R15 ;  /* 0x000000ffff067224 */ /* 0x000fe200078e000f */
[----:B------:R-:W-:Y:S01]  /*17460*/  STL [R1+0x94], R15 ;  /* 0x0000940f01007387 */ /* 0x000fe20000100800 */
[----:B------:R-:W-:-:S05]  /*17470*/  IMAD.X R16, R16, 0x1, R0, P3 ;  /* 0x0000000110107824 */ /* 0x000fca00018e0600 */
[----:B------:R-:W-:Y:S01]  /*17480*/  MOV R7, R16 ;  /* 0x0000001000077202 */ /* 0x000fe20000000f00 */
[----:B------:R-:W-:Y:S01]  /*17490*/  IMAD.X R12, R12, 0x1, R0, P4 ;  /* 0x000000010c0c7824 */ /* 0x000fe200020e0600 */
[----:B------:R1:W-:Y:S04]  /*174a0*/  STL [R1+0x90], R16 ;  /* 0x0000901001007387 */ /* 0x0003e80000100800 */
[----:B------:R2:W-:Y:S04]  /*174b0*/  STL [R1+0xcc], R9 ;  /* 0x0000cc0901007387 */ /* 0x0005e80000100800 */
[----:B------:R2:W-:Y:S04]  /*174c0*/  LDGSTS.E [R5+0x1e80], [R6.64], P2 ;  /* 0x01e8000006057fae */ /* 0x0005e80009121848 */
[----:B------:R5:W-:Y:S04]  /*174d0*/  STL [R1+0xc8], R12 ;  /* 0x0000c80c01007387 */ /* 0x000be80000100800 */
[----:B-1----:R-:W3:Y:S01]  /*174e0*/  LDL.LU R16, [R1+0x150] ;  /* 0x0001500001107983 */ /* 0x002ee20000300800 */
[----:B--2---:R-:W-:-:S03]  /*174f0*/  IMAD.MOV.U32 R6, RZ, RZ, R9 ;  /* 0x000000ffff067224 */ /* 0x004fc600078e0009 */
[----:B------:R-:W2:Y:S01]  /*17500*/  LDL.LU R9, [R1+0x154] ;  /* 0x0001540001097983 */ /* 0x000ea20000300800 */
[----:B------:R-:W-:-:S03]  /*17510*/  IMAD.MOV.U32 R7, RZ, RZ, R12 ;  /* 0x000000ffff077224 */ /* 0x000fc600078e000c */
[----:B------:R-:W3:Y:S04]  /*17520*/  LDL.LU R15, [R1+0x188] ;  /* 0x00018800010f7983 */ /* 0x000ee80000300800 */
[----:B-----5:R-:W5:Y:S01]  /*17530*/  LDL.LU R12, [R1+0x18c] ;  /* 0x00018c00010c7983 */ /* 0x020f620000300800 */
[----:B------:R-:W-:-:S03]  /*17540*/  ISETP.GT.AND P2, PT, R2, 0x26, PT ;  /* 0x000000260200780c */ /* 0x000fc60003f44270 */
[----:B------:R1:W-:Y:S01]  /*17550*/  LDGSTS.E [R5+0x2200], [R6.64], P1 ;  /* 0x0220000006057fae */ /* 0x0003e20008921848 */
[-C--:B------:R-:W-:Y:S02]  /*17560*/  IADD3 R18, P3, R18, R200.reuse, RZ ;  /* 0x000000c812127210 */ /* 0x080fe40007f7e0ff */
[----:B------:R-:W-:Y:S02]  /*17570*/  IADD3 R10, P4, R10, R200, RZ ;  /* 0x000000c80a0a7210 */ /* 0x000fe40007f9e0ff */
[----:B-1----:R-:W-:-:S04]  /*17580*/  SEL R6, RZ, 0x4, !P2 ;  /* 0x00000004ff067807 */ /* 0x002fc80005000000 */
[----:B------:R-:W-:-:S04]  /*17590*/  SEL R6, R6, RZ, !P0 ;  /* 0x000000ff06067207 */ /* 0x000fc80004000000 */
[----:B------:R-:W-:Y:S01]  /*175a0*/  ISETP.NE.U32.AND P2, PT, R6, RZ, PT ;  /* 0x000000ff0600720c */ /* 0x000fe20003f45070 */
[----:B------:R-:W-:Y:S02]  /*175b0*/  IMAD.MOV.U32 R6, RZ, RZ, R18 ;  /* 0x000000ffff067224 */ /* 0x000fe400078e0012 */
[----:B----4-:R-:W-:-:S04]  /*175c0*/  IMAD.X R19, R19, 0x1, R0, P3 ;  /* 0x0000000113137824 */ /* 0x010fc800018e0600 */
[----:B------:R-:W-:Y:S01]  /*175d0*/  IMAD.MOV.U32 R7, RZ, RZ, R19 ;  /* 0x000000ffff077224 */ /* 0x000fe200078e0013 */
[----:B------:R-:W-:-:S04]  /*175e0*/  IADD3.X R13, R13, R0, RZ, P4, !PT ;  /* 0x000000000d0d7210 */ /* 0x000fc800027fe4ff */
[----:B------:R1:W-:Y:S01]  /*175f0*/  LDGSTS.E [R5+0x2280], [R6.64], P1 ;  /* 0x0228000006057fae */ /* 0x0003e20008921848 */
[----:B------:R-:W-:-:S03]  /*17600*/  ISETP.GT.AND P1, PT, R2, 0x2a, PT ;  /* 0x0000002a0200780c */ /* 0x000fc60003f24270 */
[----:B------:R-:W-:Y:S04]  /*17610*/  STL [R1+0xd4], R18 ;  /* 0x0000d41201007387 */ /* 0x000fe80000100800 */
[----:B------:R-:W-:Y:S01]  /*17620*/  STL [R1+0xd0], R19 ;  /* 0x0000d01301007387 */ /* 0x000fe20000100800 */
[----:B-1----:R-:W-:Y:S01]  /*17630*/  IMAD.MOV.U32 R6, RZ, RZ, R10 ;  /* 0x000000ffff067224 */ /* 0x002fe200078e000a */
[----:B------:R-:W-:Y:S02]  /*17640*/  MOV R7, R13 ;  /* 0x0000000d00077202 */ /* 0x000fe40000000f00 */
[-C--:B------:R-:W-:Y:S01]  /*17650*/  IADD3 R11, P3, R11, R200.reuse, RZ ;  /* 0x000000c80b0b7210 */ /* 0x080fe20007f7e0ff */
[----:B------:R-:W-:Y:S04]  /*17660*/  STL [R1+0x10c], R10 ;  /* 0x00010c0a01007387 */ /* 0x000fe80000100800 */
[----:B------:R-:W-:Y:S01]  /*17670*/  IMAD.X R14, R14, 0x1, R0, P3 ;  /* 0x000000010e0e7824 */ /* 0x000fe200018e0600 */
[----:B------:R1:W-:Y:S04]  /*17680*/  STL [R1+0x108], R13 ;  /* 0x0001080d01007387 */ /* 0x0003e80000100800 */
[----:B------:R4:W-:Y:S01]  /*17690*/  LDGSTS.E [R5+0x2600], [R6.64], P2 ;  /* 0x0260000006057fae */ /* 0x0009e20009121848 */
[----:B------:R-:W-:-:S03]  /*176a0*/  IADD3 R8, P4, R8, R200, RZ ;  /* 0x000000c808087210 */ /* 0x000fc60007f9e0ff */
[----:B-1----:R-:W5:Y:S04]  /*176b0*/  LDL.LU R13, [R1+0x194] ;  /* 0x00019400010d7983 */ /* 0x002f680000300800 */
[----:B------:R-:W5:Y:S01]  /*176c0*/  LDL.LU R10, [R1+0x1cc] ;  /* 0x0001cc00010a7983 */ /* 0x000f620000300800 */
[----:B----4-:R-:W-:-:S03]  /*176d0*/  SEL R6, RZ, 0x4, !P1 ;  /* 0x00000004ff067807 */ /* 0x010fc60004800000 */
[----:B------:R-:W-:Y:S01]  /*176e0*/  STL [R1+0x114], R11 ;  /* 0x0001140b01007387 */ /* 0x000fe20000100800 */
[----:B------:R-:W-:Y:S01]  /*176f0*/  MOV R7, R14 ;  /* 0x0000000e00077202 */ /* 0x000fe20000000f00 */
[----:B------:R-:W-:Y:S01]  /*17700*/  IMAD.X R17, R17, 0x1, R0, P4 ;  /* 0x0000000111117824 */ /* 0x000fe200020e0600 */
[----:B------:R-:W-:Y:S01]  /*17710*/  SEL R6, R6, RZ, !P0 ;  /* 0x000000ff06067207 */ /* 0x000fe20004000000 */
[----:B------:R1:W-:Y:S04]  /*17720*/  STL [R1+0x110], R14 ;  /* 0x0001100e01007387 */ /* 0x0003e80000100800 */
[----:B------:R4:W-:Y:S01]  /*17730*/  STL [R1+0x14c], R8 ;  /* 0x00014c0801007387 */ /* 0x0009e20000100800 */
[----:B------:R-:W-:-:S03]  /*17740*/  ISETP.NE.U32.AND P1, PT, R6, RZ, PT ;  /* 0x000000ff0600720c */ /* 0x000fc60003f25070 */
[----:B-1----:R-:W5:Y:S01]  /*17750*/  LDL.LU R14, [R1+0x190] ;  /* 0x00019000010e7983 */ /* 0x002f620000300800 */
[----:B------:R-:W-:-:S03]  /*17760*/  IMAD.MOV.U32 R6, RZ, RZ, R11 ;  /* 0x000000ffff067224 */ /* 0x000fc600078e000b */
[----:B------:R-:W-:Y:S04]  /*17770*/  STL [R1+0x148], R17 ;  /* 0x0001481101007387 */ /* 0x000fe80000100800 */
[----:B------:R-:W5:Y:S04]  /*17780*/  LDL.LU R11, [R1+0x1c8] ;  /* 0x0001c800010b7983 */ /* 0x000f680000300800 */
[----:B------:R1:W-:Y:S01]  /*17790*/  LDGSTS.E [R5+0x2680], [R6.64], P2 ;  /* 0x0268000006057fae */ /* 0x0003e20009121848 */
[----:B------:R-:W-:-:S03]  /*177a0*/  ISETP.GT.AND P2, PT, R2, 0x2e, PT ;  /* 0x0000002e0200780c */ /* 0x000fc60003f44270 */
[----:B------:R-:W5:Y:S01]  /*177b0*/  LDL.LU R18, [R1+0x1d4] ;  /* 0x0001d40001127983 */ /* 0x000f620000300800 */
[----:B-1----:R-:W-:Y:S02]  /*177c0*/  IMAD.MOV.U32 R6, RZ, RZ, R8 ;  /* 0x000000ffff067224 */ /* 0x002fe400078e0008 */
[----:B------:R-:W-:Y:S01]  /*177d0*/  IMAD.MOV.U32 R7, RZ, RZ, R17 ;  /* 0x000000ffff077224 */ /* 0x000fe200078e0011 */
[----:B----4-:R-:W4:Y:S04]  /*177e0*/  LDL.LU R8, [R1+0x20c] ;  /* 0x00020c0001087983 */ /* 0x010f280000300800 */
[----:B------:R1:W-:Y:S02]  /*177f0*/  LDGSTS.E [R5+0x2a00], [R6.64], P1 ;  /* 0x02a0000006057fae */ /* 0x0003e40008921848 */
[----:B-1----:R-:W-:-:S04]  /*17800*/  SEL R6, RZ, 0x4, !P2 ;  /* 0x00000004ff067807 */ /* 0x002fc80005000000 */
[----:B------:R-:W-:-:S04]  /*17810*/  SEL R6, R6, RZ, !P0 ;  /* 0x000000ff06067207 */ /* 0x000fc80004000000 */
[----:B------:R-:W-:Y:S02]  /*17820*/  ISETP.NE.U32.AND P2, PT, R6, RZ, PT ;  /* 0x000000ff0600720c */ /* 0x000fe40003f45070 */
[----:B--2---:R-:W-:-:S05]  /*17830*/  IADD3 R9, P3, R9, R200, RZ ;  /* 0x000000c809097210 */ /* 0x004fca0007f7e0ff */
[----:B---3--:R-:W-:Y:S01]  /*17840*/  IMAD.X R16, R16, 0x1, R0, P3 ;  /* 0x0000000110107824 */ /* 0x008fe200018e0600 */
[----:B-----5:R-:W-:Y:S01]  /*17850*/  IADD3 R12, P4, R12, R200, RZ ;  /* 0x000000c80c0c7210 */ /* 0x020fe20007f9e0ff */
[----:B------:R1:W-:Y:S03]  /*17860*/  STL [R1+0x154], R9 ;  /* 0x0001540901007387 */ /* 0x0003e60000100800 */
[----:B------:R-:W-:Y:S01]  /*17870*/  IADD3.X R15, R15, R0, RZ, P4, !PT ;  /* 0x000000000f0f7210 */ /* 0x000fe200027fe4ff */
[----:B------:R2:W-:Y:S04]  /*17880*/  STL [R1+0x150], R16 ;  /* 0x0001501001007387 */ /* 0x0005e80000100800 */
[----:B------:R-:W-:Y:S04]  /*17890*/  STL [R1+0x18c], R12 ;  /* 0x00018c0c01007387 */ /* 0x000fe80000100800 */
[----:B------:R-:W3:Y:S01]  /*178a0*/  LDL.LU R19, [R1+0x1d0] ;  /* 0x0001d00001137983 */ /* 0x000ee20000300800 */
[----:B------:R-:W-:-:S03]  /*178b0*/  IMAD.MOV.U32 R6, RZ, RZ, R9 ;  /* 0x000000ffff067224 */ /* 0x000fc600078e0009 */
[----:B------:R5:W-:Y:S04]  /*178c0*/  STL [R1+0x188], R15 ;  /* 0x0001880f01007387 */ /* 0x000be80000100800 */
[----:B-1----:R-:W3:Y:S01]  /*178d0*/  LDL.LU R9, [R1+0x208] ;  /* 0x0002080001097983 */ /* 0x002ee20000300800 */
[----:B------:R-:W-:-:S03]  /*178e0*/  IMAD.MOV.U32 R7, RZ, RZ, R16 ;  /* 0x000000ffff077224 */ /* 0x000fc600078e0010 */
[----:B------:R-:W3:Y:S04]  /*178f0*/  LDL.LU R17, [R1+0x210] ;  /* 0x0002100001117983 */ /* 0x000ee80000300800 */
[----:B------:R1:W-:Y:S01]  /*17900*/  LDGSTS.E [R5+0x2a80], [R6.64], P1 ;  /* 0x02a8000006057fae */ /* 0x0003e20008921848 */
[----:B------:R-:W-:-:S03]  /*17910*/  ISETP.GT.AND P1, PT, R2, 0x32, PT ;  /* 0x000000320200780c */ /* 0x000fc60003f24270 */
[----:B--2---:R-:W2:Y:S01]  /*17920*/  LDL.LU R16, [R1+0x214] ;  /* 0x0002140001107983 */ /* 0x004ea20000300800 */
[----:B-1----:R-:W-:Y:S01]  /*17930*/  IMAD.MOV.U32 R6, RZ, RZ, R12 ;  /* 0x000000ffff067224 */ /* 0x002fe200078e000c */
[----:B------:R-:W-:Y:S02]  /*17940*/  MOV R7, R15 ;  /* 0x0000000f00077202 */ /* 0x000fe40000000f00 */
[----:B-----5:R-:W5:Y:S04]  /*17950*/  LDL.LU R15, [R1+0x248] ;  /* 0x00024800010f7983 */ /* 0x020f680000300800 */
[----:B------:R1:W-:Y:S04]  /*17960*/  LDGSTS.E [R5+0x2e00], [R6.64], P2 ;  /* 0x02e0000006057fae */ /* 0x0003e80009121848 */
[----:B------:R-:W5:Y:S01]  /*17970*/  LDL.LU R12, [R1+0x24c] ;  /* 0x00024c00010c7983 */ /* 0x000f620000300800 */
[----:B-1----:R-:W-:-:S04]  /*17980*/  SEL R6, RZ, 0x4, !P1 ;  /* 0x00000004ff067807 */ /* 0x002fc80004800000 */
[----:B------:R-:W-:Y:S02]  /*17990*/  SEL R6, R6, RZ, !P0 ;  /* 0x000000ff06067207 */ /* 0x000fe40004000000 */
[-C--:B------:R-:W-:Y:S02]  /*179a0*/  IADD3 R13, P3, R13, R200.reuse, RZ ;  /* 0x000000c80d0d7210 */ /* 0x080fe40007f7e0ff */
[----:B------:R-:W-:Y:S02]  /*179b0*/  ISETP.NE.U32.AND P1, PT, R6, RZ, PT ;  /* 0x000000ff0600720c */ /* 0x000fe40003f25070 */
[----:B------:R-:W-:Y:S01]  /*179c0*/  IADD3 R10, P4, R10, R200, RZ ;  /* 0x000000c80a0a7210 */ /* 0x000fe20007f9e0ff */
[----:B------:R-:W-:Y:S01]  /*179d0*/  IMAD.MOV.U32 R6, RZ, RZ, R13 ;  /* 0x000000ffff067224 */ /* 0x000fe200078e000d */
[----:B------:R-:W-:Y:S01]  /*179e0*/  STL [R1+0x194], R13 ;  /* 0x0001940d01007387 */ /* 0x000fe20000100800 */
[----:B------:R-:W-:-:S05]  /*179f0*/  IMAD.X R14, R14, 0x1, R0, P3 ;  /* 0x000000010e0e7824 */ /* 0x000fca00018e0600 */
[----:B------:R-:W-:Y:S01]  /*17a00*/  MOV R7, R14 ;  /* 0x0000000e00077202 */ /* 0x000fe20000000f00 */
[----:B------:R-:W-:Y:S01]  /*17a10*/  IMAD.X R11, R11, 0x1, R0, P4 ;  /* 0x000000010b0b7824 */ /* 0x000fe200020e0600 */
        /* <DEDUP_REMOVED lines=11> */
[----:B------:R1:W-:Y:S04]  /*17ad0*/  LDGSTS.E [R5+0x3200], [R6.64], P1 ;  /* 0x0320000006057fae */ /* 0x0003e80008921848 */
[----:B------:R-:W4:Y:S01]  /*17ae0*/  LDL.LU R10, [R1+0x28c] ;  /* 0x00028c00010a7983 */ /* 0x000f220000300800 */
[----:B------:R-:W-:-:S02]  /*17af0*/  IADD3 R8, P4, R8, R200, RZ ;  /* 0x000000c808087210 */ /* 0x000fc40007f9e0ff */
[----:B-1----:R-:W-:-:S04]  /*17b00*/  SEL R6, RZ, 0x4, !P2 ;  /* 0x00000004ff067807 */ /* 0x002fc80005000000 */
[----:B------:R-:W-:-:S04]  /*17b10*/  SEL R6, R6, RZ, !P0 ;  /* 0x000000ff06067207 */ /* 0x000fc80004000000 */
[----:B------:R-:W-:Y:S01]  /*17b20*/  ISETP.NE.U32.AND P2, PT, R6, RZ, PT ;  /* 0x000000ff0600720c */ /* 0x000fe20003f45070 */
[----:B------:R-:W-:Y:S01]  /*17b30*/  IMAD.MOV.U32 R6, RZ, RZ, R18 ;  /* 0x000000ffff067224 */ /* 0x000fe200078e0012 */
[----:B------:R-:W-:Y:S01]  /*17b40*/  STL [R1+0x1d4], R18 ;  /* 0x0001d41201007387 */ /* 0x000fe20000100800 */
[----:B---3--:R-:W-:-:S04]  /*17b50*/  IMAD.X R19, R19, 0x1, R0, P3 ;  /* 0x0000000113137824 */ /* 0x008fc800018e0600 */
[----:B------:R-:W-:Y:S01]  /*17b60*/  IMAD.MOV.U32 R7, RZ, RZ, R19 ;  /* 0x000000ffff077224 */ /* 0x000fe200078e0013 */
[----:B------:R-:W-:Y:S01]  /*17b70*/  STL [R1+0x1d0], R19 ;  /* 0x0001d01301007387 */ /* 0x000fe20000100800 */
[----:B------:R-:W-:-:S03]  /*17b80*/  IADD3.X R9, R9, R0, RZ, P4, !PT ;  /* 0x0000000009097210 */ /* 0x000fc600027fe4ff */
[----:B------:R-:W-:Y:S04]  /*17b90*/  STL [R1+0x20c], R8 ;  /* 0x00020c0801007387 */ /* 0x000fe80000100800 */
[----:B------:R1:W-:Y:S04]  /*17ba0*/  LDGSTS.E [R5+0x3280], [R6.64], P1 ;  /* 0x0328000006057fae */ /* 0x0003e80008921848 */
[----:B------:R3:W-:Y:S01]  /*17bb0*/  STL [R1+0x208], R9 ;  /* 0x0002080901007387 */ /* 0x0007e20000100800 */
[----:B-1----:R-:W-:Y:S01]  /*17bc0*/  MOV R7, R9 ;  /* 0x0000000900077202 */ /* 0x002fe20000000f00 */
[----:B------:R-:W-:-:S02]  /*17bd0*/  IMAD.MOV.U32 R6, RZ, RZ, R8 ;  /* 0x000000ffff067224 */ /* 0x000fc400078e0008 */
[----:B---3--:R-:W3:Y:S04]  /*17be0*/  LDL.LU R9, [R1+0x290] ;  /* 0x0002900001097983 */ /* 0x008ee80000300800 */
[----:B------:R-:W3:Y:S01]  /*17bf0*/  LDL.LU R8, [R1+0x294] ;  /* 0x0002940001087983 */ /* 0x000ee20000300800 */
[----:B------:R-:W-:Y:S02]  /*17c00*/  ISETP.GT.AND P1, PT, R2, 0x3a, PT ;  /* 0x0000003a0200780c */ /* 0x000fe40003f24270 */
[-C--:B--2---:R-:W-:Y:S01]  /*17c10*/  IADD3 R16, P3, R16, R200.reuse, RZ ;  /* 0x000000c810107210 */ /* 0x084fe20007f7e0ff */
[----:B------:R1:W-:Y:S04]  /*17c20*/  LDGSTS.E [R5+0x3600], [R6.64], P2 ;  /* 0x0360000006057fae */ /* 0x0003e80009121848 */
[----:B------:R-:W-:Y:S01]  /*17c30*/  IMAD.X R17, R17, 0x1, R0, P3 ;  /* 0x0000000111117824 */ /* 0x000fe200018e0600 */
[----:B-----5:R-:W-:-:S02]  /*17c40*/  IADD3 R12, P4, R12, R200, RZ ;  /* 0x000000c80c0c7210 */ /* 0x020fc40007f9e0ff */
[----:B-1----:R-:W-:-:S04]  /*17c50*/  SEL R6, RZ, 0x4, !P1 ;  /* 0x00000004ff067807 */ /* 0x002fc80004800000 */
[----:B------:R-:W-:Y:S02]  /*17c60*/  SEL R6, R6, RZ, !P0 ;  /* 0x000000ff06067207 */ /* 0x000fe40004000000 */
[----:B------:R-:W-:Y:S02]  /*17c70*/  MOV R7, R17 ;  /* 0x0000001100077202 */ /* 0x000fe40000000f00 */
[----:B------:R-:W-:Y:S01]  /*17c80*/  ISETP.NE.U32.AND P1, PT, R6, RZ, PT ;  /* 0x000000ff0600720c */ /* 0x000fe20003f25070 */
[----:B------:R-:W-:Y:S02]  /*17c90*/  IMAD.MOV.U32 R6, RZ, RZ, R16 ;  /* 0x000000ffff067224 */ /* 0x000fe400078e0010 */
[----:B------:R-:W-:-:S03]  /*17ca0*/  IMAD.X R15, R15, 0x1, R0, P4 ;  /* 0x000000010f0f7824 */ /* 0x000fc600020e0600 */
[----:B------:R1:W-:Y:S01]  /*17cb0*/  LDGSTS.E [R5+0x3680], [R6.64], P2 ;  /* 0x0368000006057fae */ /* 0x0003e20009121848 */
[----:B------:R-:W-:-:S03]  /*17cc0*/  ISETP.GT.AND P2, PT, R2, 0x3e, PT ;  /* 0x0000003e0200780c */ /* 0x000fc60003f44270 */
[----:B------:R-:W-:Y:S01]  /*17cd0*/  STL [R1+0x214], R16 ;  /* 0x0002141001007387 */ /* 0x000fe20000100800 */
[----:B-1----:R-:W-:Y:S02]  /*17ce0*/  IMAD.MOV.U32 R6, RZ, RZ, R12 ;  /* 0x000000ffff067224 */ /* 0x002fe400078e000c */
[----:B------:R-:W-:Y:S01]  /*17cf0*/  IMAD.MOV.U32 R7, RZ, RZ, R15 ;  /* 0x000000ffff077224 */ /* 0x000fe200078e000f */
[----:B------:R-:W-:Y:S04]  /*17d00*/  STL [R1+0x210], R17 ;  /* 0x0002101101007387 */ /* 0x000fe80000100800 */
[----:B------:R1:W-:Y:S04]  /*17d10*/  LDGSTS.E [R5+0x3a00], [R6.64], P1 ;  /* 0x03a0000006057fae */ /* 0x0003e80008921848 */
[----:B------:R2:W-:Y:S01]  /*17d20*/  STL [R1+0x24c], R12 ;  /* 0x00024c0c01007387 */ /* 0x0005e20000100800 */
[----:B-1----:R-:W-:-:S03]  /*17d30*/  SEL R6, RZ, 0x4, !P2 ;  /* 0x00000004ff067807 */ /* 0x002fc60005000000 */
[----:B------:R-:W-:Y:S01]  /*17d40*/  STL [R1+0x248], R15 ;  /* 0x0002480f01007387 */ /* 0x000fe20000100800 */
[----:B------:R-:W-:-:S03]  /*17d50*/  SEL R6, R6, RZ, !P0 ;  /* 0x000000ff06067207 */ /* 0x000fc60004000000 */
[----:B--2---:R-:W2:Y:S01]  /*17d60*/  LDL.LU R12, [R1+0x734] ;  /* 0x00073400010c7983 */ /* 0x004ea20000300800 */
[----:B------:R-:W-:Y:S02]  /*17d70*/  ISETP.NE.U32.AND P2, PT, R6, RZ, PT ;  /* 0x000000ff0600720c */ /* 0x000fe40003f45070 */
[----:B----4-:R-:W-:-:S05]  /*17d80*/  IADD3 R13, P3, R13, R200, RZ ;  /* 0x000000c80d0d7210 */ /* 0x010fca0007f7e0ff */
[----:B------:R-:W-:Y:S02]  /*17d90*/  IMAD.X R14, R14, 0x1, R0, P3 ;  /* 0x000000010e0e7824 */ /* 0x000fe400018e0600 */
[----:B------:R-:W-:Y:S01]  /*17da0*/  IMAD.MOV.U32 R6, RZ, RZ, R13 ;  /* 0x000000ffff067224 */ /* 0x000fe200078e000d */
[----:B------:R-:W-:Y:S01]  /*17db0*/  IADD3 R10, P4, R10, R200, RZ ;  /* 0x000000c80a0a7210 */ /* 0x000fe20007f9e0ff */
[----:B------:R-:W-:Y:S01]  /*17dc0*/  IMAD.MOV.U32 R7, RZ, RZ, R14 ;  /* 0x000000ffff077224 */ /* 0x000fe200078e000e */
[----:B------:R1:W-:Y:S02]  /*17dd0*/  STL [R1+0x254], R13 ;  /* 0x0002540d01007387 */ /* 0x0003e40000100800 */
[----:B------:R-:W-:Y:S02]  /*17de0*/  IADD3.X R11, R11, R0, RZ, P4, !PT ;  /* 0x000000000b0b7210 */ /* 0x000fe400027fe4ff */
[----:B------:R-:W-:Y:S04]  /*17df0*/  STL [R1+0x250], R14 ;  /* 0x0002500e01007387 */ /* 0x000fe80000100800 */
[----:B------:R-:W-:Y:S04]  /*17e00*/  STL [R1+0x28c], R10 ;  /* 0x00028c0a01007387 */ /* 0x000fe80000100800 */
[----:B------:R4:W-:Y:S04]  /*17e10*/  LDGSTS.E [R5+0x3a80], [R6.64], P1 ;  /* 0x03a8000006057fae */ /* 0x0009e80008921848 */
[----:B------:R5:W-:Y:S04]  /*17e20*/  STL [R1+0x288], R11 ;  /* 0x0002880b01007387 */ /* 0x000be80000100800 */
[----:B-1----:R-:W2:Y:S01]  /*17e30*/  LDL.LU R13, [R1+0x730] ;  /* 0x00073000010d7983 */ /* 0x002ea20000300800 */
[----:B----4-:R-:W-:-:S03]  /*17e40*/  MOV R7, R11 ;  /* 0x0000000b00077202 */ /* 0x010fc60000000f00 */
[----:B-----5:R-:W2:Y:S01]  /*17e50*/  LDL.LU R11, [R1+0x714] ;  /* 0x00071400010b7983 */ /* 0x020ea20000300800 */
[----:B------:R-:W-:Y:S01]  /*17e60*/  IMAD.MOV.U32 R6, RZ, RZ, R10 ;  /* 0x000000ffff067224 */ /* 0x000fe200078e000a */
[----:B---3--:R-:W-:-:S04]  /*17e70*/  IADD3 R8, P3, R8, R200, RZ ;  /* 0x000000c808087210 */ /* 0x008fc80007f7e0ff */
[----:B------:R1:W-:Y:S01]  /*17e80*/  LDGSTS.E [R5+0x3e00], [R6.64], P2 ;  /* 0x03e0000006057fae */ /* 0x0003e20009121848 */
[----:B------:R-:W-:-:S03]  /*17e90*/  IMAD.X R9, R9, 0x1, R0, P3 ;  /* 0x0000000109097824 */ /* 0x000fc600018e0600 */
[----:B------:R3:W-:Y:S04]  /*17ea0*/  STL [R1+0x294], R8 ;  /* 0x0002940801007387 */ /* 0x0007e80000100800 */
[----:B------:R5:W-:Y:S04]  /*17eb0*/  STL [R1+0x290], R9 ;  /* 0x0002900901007387 */ /* 0x000be80000100800 */
[----:B------:R-:W4:Y:S04]  /*17ec0*/  LDL.LU R14, [R1+0x710] ;  /* 0x00071000010e7983 */ /* 0x000f280000300800 */
[----:B------:R-:W4:Y:S01]  /*17ed0*/  LDL.LU R10, [R1+0x6f4] ;  /* 0x0006f400010a7983 */ /* 0x000f220000300800 */
[----:B------:R-:W-:-:S04]  /*17ee0*/  ISETP.GT.AND P1, PT, R2, 0x3, PT ;  /* 0x000000030200780c */ /* 0x000fc80003f24270 */
[----:B-1----:R-:W-:-:S04]  /*17ef0*/  SEL R6, RZ, 0x4, !P1 ;  /* 0x00000004ff067807 */ /* 0x002fc80004800000 */
[----:B------:R-:W-:Y:S01]  /*17f00*/  SEL R6, R6, RZ, !P0 ;  /* 0x000000ff06067207 */ /* 0x000fe20004000000 */
[----:B------:R-:W-:-:S03]  /*17f10*/  IMAD.MOV.U32 R7, RZ, RZ, R9 ;  /* 0x000000ffff077224 */ /* 0x000fc600078e0009 */
[----:B------:R-:W-:Y:S01]  /*17f20*/  ISETP.NE.U32.AND P1, PT, R6, RZ, PT ;  /* 0x000000ff0600720c */ /* 0x000fe20003f25070 */
[----:B------:R-:W-:-:S05]  /*17f30*/  IMAD.MOV.U32 R6, RZ, RZ, R8 ;  /* 0x000000ffff067224 */ /* 0x000fca00078e0008 */
[----:B------:R1:W-:Y:S01]  /*17f40*/  LDGSTS.E [R5+0x3e80], [R6.64], P2 ;  /* 0x03e8000006057fae */ /* 0x0003e20009121848 */
[----:B------:R-:W-:Y:S02]  /*17f50*/  IADD3 R219, P2, R219, R200, RZ ;  /* 0x000000c8dbdb7210 */ /* 0x000fe40007f5e0ff */
[----:B---3--:R-:W-:-:S03]  /*17f60*/  LOP3.LUT R8, R205, 0x60, RZ, 0x3c, !PT ;  /* 0x00000060cd087812 */ /* 0x008fc600078e3cff */
[--C-:B------:R-:W-:Y:S01]  /*17f70*/  IMAD.X R218, R218, 0x1, R0.reuse, P2 ;  /* 0x00000001dada7824 */ /* 0x100fe200010e0600 */
[----:B------:R-:W-:Y:S02]  /*17f80*/  ISETP.GT.AND P2, PT, R2, 0x7, PT ;  /* 0x000000070200780c */ /* 0x000fe40003f44270 */
[----:B------:R-:W-:Y:S02]  /*17f90*/  IADD3 R221, P3, R221, R200, RZ ;  /* 0x000000c8dddd7210 */ /* 0x000fe40007f7e0ff */
[----:B-1----:R-:W-:Y:S02]  /*17fa0*/  MOV R6, UR5 ;  /* 0x0000000500067c02 */ /* 0x002fe40008000f00 */
[----:B------:R-:W-:Y:S01]  /*17fb0*/  SEL R7, RZ, 0x4, !P2 ;  /* 0x00000004ff077807 */ /* 0x000fe20005000000 */
[----:B------:R-:W-:Y:S01]  /*17fc0*/  IMAD.X R220, R220, 0x1, R0, P3 ;  /* 0x00000001dcdc7824 */ /* 0x000fe200018e0600 */
[----:B-----5:R-:W-:Y:S01]  /*17fd0*/  MOV R9, R218 ;  /* 0x000000da00097202 */ /* 0x020fe20000000f00 */
[----:B------:R-:W-:Y:S01]  /*17fe0*/  IMAD R6, R6, 0x4000, R8 ;  /* 0x0000400006067824 */ /* 0x000fe200078e0208 */
[----:B------:R-:W-:Y:S01]  /*17ff0*/  SEL R7, R7, RZ, !P0 ;  /* 0x000000ff07077207 */ /* 0x000fe20004000000 */
[----:B------:R-:W-:-:S03]  /*18000*/  IMAD.MOV.U32 R8, RZ, RZ, R219 ;  /* 0x000000ffff087224 */ /* 0x000fc600078e00db */
[----:B------:R-:W-:Y:S02]  /*18010*/  ISETP.NE.U32.AND P2, PT, R7, RZ, PT ;  /* 0x000000ff0700720c */ /* 0x000fe40003f45070 */
[----:B------:R1:W-:Y:S01]  /*18020*/  LDGSTS.E [R6+0x300], [R8.64], P1 ;  /* 0x0030000008067fae */ /* 0x0003e20008921848 */
[----:B--2---:R-:W-:-:S05]  /*18030*/  IADD3 R12, P4, R12, R200, RZ ;  /* 0x000000c80c0c7210 */ /* 0x004fca0007f9e0ff */
[----:B------:R-:W-:Y:S02]  /*18040*/  IMAD.X R231, R231, 0x1, R0, P4 ;  /* 0x00000001e7e77824 */ /* 0x000fe400020e0600 */
[----:B-1----:R-:W-:Y:S01]  /*18050*/  IMAD.MOV.U32 R8, RZ, RZ, R221 ;  /* 0x000000ffff087224 */ /* 0x002fe200078e00dd */
[----:B------:R-:W-:Y:S01]  /*18060*/  MOV R9, R220 ;  /* 0x000000dc00097202 */ /* 0x000fe20000000f00 */
[----:B------:R1:W-:Y:S04]  /*18070*/  STL [R1+0x734], R12 ;  /* 0x0007340c01007387 */ /* 0x0003e80000100800 */
[----:B------:R2:W-:Y:S01]  /*18080*/  LDGSTS.E [R6+0x380], [R8.64], P1 ;  /* 0x0038000008067fae */ /* 0x0005e20008921848 */
[----:B------:R-:W-:-:S03]  /*18090*/  ISETP.GT.AND P1, PT, R2, 0xb, PT ;  /* 0x0000000b0200780c */ /* 0x000fc60003f24270 */
[----:B------:R-:W3:Y:S01]  /*180a0*/  LDL.LU R15, [R1+0x6f0] ;  /* 0x0006f000010f7983 */ /* 0x000ee20000300800 */
[----:B------:R-:W-:Y:S01]  /*180b0*/  SEL R7, RZ, 0x4, !P1 ;  /* 0x00000004ff077807 */ /* 0x000fe20004800000 */
[----:B--2---:R-:W-:Y:S02]  /*180c0*/  IMAD.MOV.U32 R8, RZ, RZ, R12 ;  /* 0x000000ffff087224 */ /* 0x004fe400078e000c */
[----:B------:R-:W-:Y:S01]  /*180d0*/  IMAD.MOV.U32 R9, RZ, RZ, R231 ;  /* 0x000000ffff097224 */ /* 0x000fe200078e00e7 */
[----:B-1----:R-:W2:Y:S04]  /*180e0*/  LDL.LU R12, [R1+0x6d4] ;  /* 0x0006d400010c7983 */ /* 0x002ea80000300800 */
[----:B------:R1:W-:Y:S01]  /*180f0*/  LDGSTS.E [R6+0x700], [R8.64], P2 ;  /* 0x0070000008067fae */ /* 0x0003e20009121848 */
[----:B------:R-:W-:-:S02]  /*18100*/  SEL R7, R7, RZ, !P0 ;  /* 0x000000ff07077207 */ /* 0x000fc40004000000 */
[-C--:B------:R-:W-:Y:S02]  /*18110*/  IADD3 R13, P3, R13, R200.reuse, RZ ;  /* 0x000000c80d0d7210 */ /* 0x080fe40007f7e0ff */
[----:B------:R-:W-:-:S03]  /*18120*/  IADD3 R11, P4, R11, R200, RZ ;  /* 0x000000c80b0b7210 */ /* 0x000fc60007f9e0ff */
[----:B------:R5:W-:Y:S01]  /*18130*/  STL [R1+0x730], R13 ;  /* 0x0007300d01007387 */ /* 0x000be20000100800 */
[----:B-1----:R-:W-:-:S03]  /*18140*/  IMAD.MOV.U32 R8, RZ, RZ, R13 ;  /* 0x000000ffff087224 */ /* 0x002fc600078e000d */
[----:B------:R1:W-:Y:S01]  /*18150*/  STL [R1+0x714], R11 ;  /* 0x0007140b01007387 */ /* 0x0003e20000100800 */
[----:B------:R-:W-:-:S03]  /*18160*/  IMAD.X R232, R232, 0x1, R0, P3 ;  /* 0x00000001e8e87824 */ /* 0x000fc600018e0600 */
[----:B-----5:R-:W2:Y:S01]  /*18170*/  LDL.LU R13, [R1+0x8] ;  /* 0x00000800010d7983 */ /* 0x020ea20000300800 */
[----:B------:R-:W-:Y:S01]  /*18180*/  IMAD.MOV.U32 R9, RZ, RZ, R232 ;  /* 0x000000ffff097224 */ /* 0x000fe200078e00e8 */
[----:B------:R-:W-:Y:S02]  /*18190*/  ISETP.NE.U32.AND P1, PT, R7, RZ, PT ;  /* 0x000000ff0700720c */ /* 0x000fe40003f25070 */
[----:B------:R-:W-:Y:S01]  /*181a0*/  IADD3.X R239, R239, R0, RZ, P4, !PT ;  /* 0x00000000efef7210 */ /* 0x000fe200027fe4ff */
[----:B------:R-:W2:Y:S04]  /*181b0*/  LDL.LU R20, [R1+0x6d0] ;  /* 0x0006d00001147983 */ /* 0x000ea80000300800 */
[----:B------:R1:W-:Y:S02]  /*181c0*/  LDGSTS.E [R6+0x780], [R8.64], P2 ;  /* 0x0078000008067fae */ /* 0x0003e40009121848 */
[----:B-1----:R-:W-:-:S02]  /*181d0*/  IMAD.MOV.U32 R8, RZ, RZ, R11 ;  /* 0x000000ffff087224 */ /* 0x002fc400078e000b */
[----:B------:R-:W2:Y:S01]  /*181e0*/  LDL.LU R11, [R1+0x6ac] ;  /* 0x0006ac00010b7983 */ /* 0x000ea20000300800 */
[----:B------:R-:W-:-:S05]  /*181f0*/  MOV R9, R239 ;  /* 0x000000ef00097202 */ /* 0x000fca0000000f00 */
[----:B------:R1:W-:Y:S01]  /*18200*/  LDGSTS.E [R6+0xb00], [R8.64], P1 ;  /* 0x00b0000008067fae */ /* 0x0003e20008921848 */
[-C--:B----4-:R-:W-:Y:S02]  /*18210*/  IADD3 R14, P3, R14, R200.reuse, RZ ;  /* 0x000000c80e0e7210 */ /* 0x090fe40007f7e0ff */
[----:B------:R-:W-:-:S03]  /*18220*/  IADD3 R10, P4, R10, R200, RZ ;  /* 0x000000c80a0a7210 */ /* 0x000fc60007f9e0ff */
[----:B------:R4:W-:Y:S01]  /*18230*/  STL [R1+0x710], R14 ;  /* 0x0007100e01007387 */ /* 0x0009e20000100800 */
[----:B------:R-:W-:-:S03]  /*18240*/  IMAD.X R240, R240, 0x1, R0, P3 ;  /* 0x00000001f0f07824 */ /* 0x000fc600018e0600 */
[----:B------:R4:W-:Y:S04]  /*18250*/  STL [R1+0x6f4], R10 ;  /* 0x0006f40a01007387 */ /* 0x0009e80000100800 */
[----:B------:R-:W5:Y:S01]  /*18260*/  LDL.LU R21, [R1+0xc] ;  /* 0x00000c0001157983 */ /* 0x000f620000300800 */
[----:B-1----:R-:W-:Y:S01]  /*18270*/  IMAD.MOV.U32 R8, RZ, RZ, R14 ;  /* 0x000000ffff087224 */ /* 0x002fe200078e000e */
[----:B------:R-:W-:Y:S02]  /*18280*/  MOV R9, R240 ;  /* 0x000000f000097202 */ /* 0x000fe40000000f00 */
[----:B------:R-:W5:Y:S04]  /*18290*/  LDL.LU R16, [R1+0x20] ;  /* 0x0000200001107983 */ /* 0x000f680000300800 */
[----:B------:R-:W5:Y:S04]  /*182a0*/  LDL.LU R18, [R1+0x24] ;  /* 0x0000240001127983 */ /* 0x000f680000300800 */
[----:B----4-:R-:W4:Y:S04]  /*182b0*/  LDL.LU R14, [R1+0x6a8] ;  /* 0x0006a800010e7983 */ /* 0x010f280000300800 */
[----:B------:R1:W-:Y:S04]  /*182c0*/  LDGSTS.E [R6+0xb80], [R8.64], P1 ;  /* 0x00b8000008067fae */ /* 0x0003e80008921848 */
[----:B------:R-:W4:Y:S01]  /*182d0*/  LDL.LU R19, [R1+0x58] ;  /* 0x0000580001137983 */ /* 0x000f220000300800 */
[----:B-1----:R-:W-:-:S03]  /*182e0*/  IMAD.MOV.U32 R8, RZ, RZ, R10 ;  /* 0x000000ffff087224 */ /* 0x002fc600078e000a */
[----:B------:R-:W4:Y:S01]  /*182f0*/  LDL.LU R10, [R1+0x5c] ;  /* 0x00005c00010a7983 */ /* 0x000f220000300800 */
[----:B------:R-:W-:-:S04]  /*18300*/  ISETP.GT.AND P2, PT, R2, 0xf, PT ;  /* 0x0000000f0200780c */ /* 0x000fc80003f44270 */
[----:B------:R-:W-:-:S04]  /*18310*/  SEL R7, RZ, 0x4, !P2 ;  /* 0x00000004ff077807 */ /* 0x000fc80005000000 */
[----:B------:R-:W-:-:S04]  /*18320*/  SEL R7, R7, RZ, !P0 ;  /* 0x000000ff07077207 */ /* 0x000fc80004000000 */
[----:B------:R-:W-:Y:S01]  /*18330*/  ISETP.NE.U32.AND P2, PT, R7, RZ, PT ;  /* 0x000000ff0700720c */ /* 0x000fe20003f45070 */
[----:B------:R-:W-:Y:S01]  /*18340*/  IMAD.X R247, R247, 0x1, R0, P4 ;  /* 0x00000001f7f77824 */ /* 0x000fe200020e0600 */
[----:B------:R-:W-:-:S03]  /*18350*/  ISETP.GT.AND P1, PT, R2, 0x13, PT ;  /* 0x000000130200780c */ /* 0x000fc60003f24270 */
[----:B------:R-:W-:Y:S01]  /*18360*/  IMAD.MOV.U32 R9, RZ, RZ, R247 ;  /* 0x000000ffff097224 */ /* 0x000fe200078e00f7 */
[----:B------:R-:W-:Y:S02]  /*18370*/  SEL R7, RZ, 0x4, !P1 ;  /* 0x00000004ff077807 */ /* 0x000fe40004800000 */
[----:B---3--:R-:W-:-:S05]  /*18380*/  IADD3 R15, P3, R15, R200, RZ ;  /* 0x000000c80f0f7210 */ /* 0x008fca0007f7e0ff */
[----:B------:R1:W-:Y:S01]  /*18390*/  LDGSTS.E [R6+0xf00], [R8.64], P2 ;  /* 0x00f0000008067fae */ /* 0x0003e20009121848 */
[----:B------:R-:W-:Y:S01]  /*183a0*/  IMAD.X R248, R248, 0x1, R0, P3 ;  /* 0x00000001f8f87824 */ /* 0x000fe200018e0600 */
[----:B--2---:R-:W-:Y:S02]  /*183b0*/  IADD3 R12, P4, R12, R200, RZ ;  /* 0x000000c80c0c7210 */ /* 0x004fe40007f9e0ff */
[----:B------:R2:W-:Y:S01]  /*183c0*/  STL [R1+0x6f0], R15 ;  /* 0x0006f00f01007387 */ /* 0x0005e20000100800 */
[----:B-1----:R-:W-:Y:S02]  /*183d0*/  IMAD.MOV.U32 R8, RZ, RZ, R15 ;  /* 0x000000ffff087224 */ /* 0x002fe400078e000f */
[----:B------:R-:W-:Y:S01]  /*183e0*/  IMAD.MOV.U32 R9, RZ, RZ, R248 ;  /* 0x000000ffff097224 */ /* 0x000fe200078e00f8 */
[----:B------:R-:W-:Y:S01]  /*183f0*/  SEL R7, R7, RZ, !P0 ;  /* 0x000000ff07077207 */ /* 0x000fe20004000000 */
[----:B------:R-:W-:Y:S03]  /*18400*/  STL [R1+0x6d4], R12 ;  /* 0x0006d40c01007387 */ /* 0x000fe60000100800 */
[----:B------:R-:W-:Y:S01]  /*18410*/  ISETP.NE.U32.AND P1, PT, R7, RZ, PT ;  /* 0x000000ff0700720c */ /* 0x000fe20003f25070 */
[----:B------:R1:W-:Y:S01]  /*18420*/  LDGSTS.E [R6+0xf80], [R8.64], P2 ;  /* 0x00f8000008067fae */ /* 0x0003e20009121848 */
[----:B------:R-:W-:-:S04]  /*18430*/  ISETP.GT.AND P2, PT, R2, 0x17, PT ;  /* 0x000000170200780c */ /* 0x000fc80003f44270 */
[----:B------:R-:W-:Y:S01]  /*18440*/  SEL R7, RZ, 0x4, !P2 ;  /* 0x00000004ff077807 */ /* 0x000fe20005000000 */
[----:B-1----:R-:W-:Y:S01]  /*18450*/  IMAD.MOV.U32 R8, RZ, RZ, R12 ;  /* 0x000000ffff087224 */ /* 0x002fe200078e000c */
[----:B------:R-:W-:-:S05]  /*18460*/  IADD3.X R13, R13, R0, RZ, P4, !PT ;  /* 0x000000000d0d7210 */ /* 0x000fca00027fe4ff */
[----:B------:R1:W-:Y:S04]  /*18470*/  STL [R1+0x8], R13 ;  /* 0x0000080d01007387 */ /* 0x0003e80000100800 */
[----:B------:R-:W3:Y:S01]  /*18480*/  LDL.LU R17, [R1+0x60] ;  /* 0x0000600001117983 */ /* 0x000ee20000300800 */
[----:B------:R-:W-:-:S03]  /*18490*/  MOV R9, R13 ;  /* 0x0000000d00097202 */ /* 0x000fc60000000f00 */
[----:B--2---:R-:W2:Y:S01]  /*184a0*/  LDL.LU R15, [R1+0x64] ;  /* 0x00006400010f7983 */ /* 0x004ea20000300800 */
[----:B------:R-:W-:-:S03]  /*184b0*/  IADD3 R20, P3, R20, R200, RZ ;  /* 0x000000c814147210 */ /* 0x000fc60007f7e0ff */
[----:B-1----:R-:W3:Y:S04]  /*184c0*/  LDL.LU R13, [R1+0x98] ;  /* 0x00009800010d7983 */ /* 0x002ee80000300800 */
[----:B------:R-:W3:Y:S01]  /*184d0*/  LDL.LU R12, [R1+0x9c] ;  /* 0x00009c00010c7983 */ /* 0x000ee20000300800 */
[----:B------:R-:W-:Y:S02]  /*184e0*/  SEL R7, R7, RZ, !P0 ;  /* 0x000000ff07077207 */ /* 0x000fe40004000000 */
[----:B------:R-:W-:Y:S01]  /*184f0*/  IADD3 R11, P4, R11, R200, RZ ;  /* 0x000000c80b0b7210 */ /* 0x000fe20007f9e0ff */
[----:B------:R1:W-:Y:S01]  /*18500*/  LDGSTS.E [R6+0x1300], [R8.64], P1 ;  /* 0x0130000008067fae */ /* 0x0003e20008921848 */
[----:B------:R-:W-:-:S03]  /*18510*/  ISETP.NE.U32.AND P2, PT, R7, RZ, PT ;  /* 0x000000ff0700720c */ /* 0x000fc60003f45070 */
[----:B------:R-:W-:Y:S01]  /*18520*/  STL [R1+0x6d0], R20 ;  /* 0x0006d01401007387 */ /* 0x000fe20000100800 */
[----:B-1----:R-:W-:Y:S02]  /*18530*/  IMAD.MOV.U32 R8, RZ, RZ, R20 ;  /* 0x000000ffff087224 */ /* 0x002fe400078e0014 */
[----:B-----5:R-:W-:-:S05]  /*18540*/  IMAD.X R21, R21, 0x1, R0, P3 ;  /* 0x0000000115157824 */ /* 0x020fca00018e0600 */
[----:B------:R-:W-:Y:S01]  /*18550*/  MOV R9, R21 ;  /* 0x0000001500097202 */ /* 0x000fe20000000f00 */
[----:B------:R-:W-:Y:S01]  /*18560*/  IMAD.X R16, R16, 0x1, R0, P4 ;  /* 0x0000000110107824 */ /* 0x000fe200020e0600 */
[----:B------:R-:W-:Y:S04]  /*18570*/  STL [R1+0xc], R21 ;  /* 0x00000c1501007387 */ /* 0x000fe80000100800 */
[----:B------:R1:W-:Y:S01]  /*18580*/  LDGSTS.E [R6+0x1380], [R8.64], P1 ;  /* 0x0138000008067fae */ /* 0x0003e20008921848 */
[----:B----4-:R-:W-:-:S03]  /*18590*/  IADD3 R14, P3, R14, R200, RZ ;  /* 0x000000c80e0e7210 */ /* 0x010fc60007f7e0ff */
[----:B------:R-:W-:Y:S02]  /*185a0*/  STL [R1+0x6ac], R11 ;  /* 0x0006ac0b01007387 */ /* 0x000fe40000100800 */
[----:B------:R-:W-:Y:S02]  /*185b0*/  IMAD.X R18, R18, 0x1, R0, P3 ;  /* 0x0000000112127824 */ /* 0x000fe400018e0600 */
[----:B------:R4:W-:Y:S01]  /*185c0*/  STL [R1+0x20], R16 ;  /* 0x0000201001007387 */ /* 0x0009e20000100800 */
[----:B-1----:R-:W-:Y:S02]  /*185d0*/  IMAD.MOV.U32 R8, RZ, RZ, R11 ;  /* 0x000000ffff087224 */ /* 0x002fe400078e000b */
[----:B------:R-:W-:Y:S02]  /*185e0*/  IMAD.MOV.U32 R9, RZ, RZ, R16 ;  /* 0x000000ffff097224 */ /* 0x000fe400078e0010 */
[----:B----4-:R-:W4:Y:S01]  /*185f0*/  LDL.LU R16, [R1+0xa4] ;  /* 0x0000a40001107983 */ /* 0x010f220000300800 */
[----:B------:R-:W-:-:S03]  /*18600*/  IADD3 R10, P4, R10, R200, RZ ;  /* 0x000000c80a0a7210 */ /* 0x000fc60007f9e0ff */
[----:B------:R-:W5:Y:S01]  /*18610*/  LDL.LU R11, [R1+0xdc] ;  /* 0x0000dc00010b7983 */ /* 0x000f620000300800 */
[----:B------:R-:W-:-:S03]  /*18620*/  IADD3.X R19, R19, R0, RZ, P4, !PT ;  /* 0x0000000013137210 */ /* 0x000fc600027fe4ff */
[----:B------:R-:W-:Y:S04]  /*18630*/  STL [R1+0x6a8], R14 ;  /* 0x0006a80e01007387 */ /* 0x000fe80000100800 */
[----:B------:R1:W-:Y:S04]  /*18640*/  LDGSTS.E [R6+0x1700], [R8.64], P2 ;  /* 0x0170000008067fae */ /* 0x0003e80009121848 */
[----:B------:R1:W-:Y:S04]  /*18650*/  STL [R1+0x24], R18 ;  /* 0x0000241201007387 */ /* 0x0003e80000100800 */
[----:B------:R1:W-:Y:S02]  /*18660*/  STL [R1+0x5c], R10 ;  /* 0x00005c0a01007387 */ /* 0x0003e40000100800 */
[----:B-1----:R-:W-:-:S02]  /*18670*/  IMAD.MOV.U32 R9, RZ, RZ, R18 ;  /* 0x000000ffff097224 */ /* 0x002fc400078e0012 */
[----:B------:R-:W5:Y:S01]  /*18680*/  LDL.LU R18, [R1+0xa0] ;  /* 0x0000a00001127983 */ /* 0x000f620000300800 */
[----:B------:R-:W-:-:S03]  /*18690*/  IMAD.MOV.U32 R8, RZ, RZ, R14 ;  /* 0x000000ffff087224 */ /* 0x000fc600078e000e */
        /* <DEDUP_REMOVED lines=9> */
[----:B-1----:R-:W-:Y:S01]  /*18730*/  IMAD.MOV.U32 R8, RZ, RZ, R10 ;  /* 0x000000ffff087224 */ /* 0x002fe200078e000a */
[----:B------:R-:W-:Y:S01]  /*18740*/  MOV R9, R19 ;  /* 0x0000001300097202 */ /* 0x000fe20000000f00 */
[----:B------:R-:W5:Y:S01]  /*18750*/  LDL.LU R10, [R1+0x11c] ;  /* 0x00011c00010a7983 */ /* 0x000f620000300800 */
[----:B------:R-:W-:-:S07]  /*18760*/  SEL R7, RZ, 0x4, !P2 ;  /* 0x00000004ff077807 */ /* 0x000fce0005000000 */
[----:B------:R1:W-:Y:S01]  /*18770*/  LDGSTS.E [R6+0x1b00], [R8.64], P1 ;  /* 0x01b0000008067fae */ /* 0x0003e20008921848 */
[----:B------:R-:W-:-:S04]  /*18780*/  SEL R7, R7, RZ, !P0 ;  /* 0x000000ff07077207 */ /* 0x000fc80004000000 */
[----:B------:R-:W-:Y:S02]  /*18790*/  ISETP.NE.U32.AND P2, PT, R7, RZ, PT ;  /* 0x000000ff0700720c */ /* 0x000fe40003f45070 */
[----:B--2---:R-:W-:-:S05]  /*187a0*/  IADD3 R15, P3, R15, R200, RZ ;  /* 0x000000c80f0f7210 */ /* 0x004fca0007f7e0ff */
[--C-:B---3--:R-:W-:Y:S01]  /*187b0*/  IMAD.X R17, R17, 0x1, R0.reuse, P3 ;  /* 0x0000000111117824 */ /* 0x108fe200018e0600 */
[----:B------:R-:W-:Y:S01]  /*187c0*/  IADD3 R12, P4, R12, R200, RZ ;  /* 0x000000c80c0c7210 */ /* 0x000fe20007f9e0ff */
[----:B------:R2:W-:Y:S01]  /*187d0*/  STL [R1+0x64], R15 ;  /* 0x0000640f01007387 */ /* 0x0005e20000100800 */
[----:B-1----:R-:W-:Y:S02]  /*187e0*/  IMAD.MOV.U32 R8, RZ, RZ, R15 ;  /* 0x000000ffff087224 */ /* 0x002fe400078e000f */
[----:B------:R-:W-:Y:S01]  /*187f0*/  MOV R9, R17 ;  /* 0x0000001100097202 */ /* 0x000fe20000000f00 */
[----:B------:R-:W-:Y:S01]  /*18800*/  IMAD.X R13, R13, 0x1, R0, P4 ;  /* 0x000000010d0d7824 */ /* 0x000fe200020e0600 */
[----:B------:R1:W-:Y:S04]  /*18810*/  STL [R1+0x60], R17 ;  /* 0x0000601101007387 */ /* 0x0003e80000100800 */
[----:B------:R-:W-:Y:S04]  /*18820*/  STL [R1+0x9c], R12 ;  /* 0x00009c0c01007387 */ /* 0x000fe80000100800 */
[----:B------:R-:W3:Y:S04]  /*18830*/  LDL.LU R21, [R1+0xe0] ;  /* 0x0000e00001157983 */ /* 0x000ee80000300800 */
[----:B------:R1:W-:Y:S04]  /*18840*/  STL [R1+0x98], R13 ;  /* 0x0000980d01007387 */ /* 0x0003e80000100800 */
[----:B--2---:R-:W3:Y:S04]  /*18850*/  LDL.LU R15, [R1+0x118] ;  /* 0x00011800010f7983 */ /* 0x004ee80000300800 */
[----:B------:R1:W-:Y:S04]  /*18860*/  LDGSTS.E [R6+0x1b80], [R8.64], P1 ;  /* 0x01b8000008067fae */ /* 0x0003e80008921848 */
[----:B-1----:R-:W3:Y:S01]  /*18870*/  LDL.LU R17, [R1+0x120] ;  /* 0x0001200001117983 */ /* 0x002ee20000300800 */
[----:B------:R-:W-:-:S03]  /*18880*/  IMAD.MOV.U32 R9, RZ, RZ, R13 ;  /* 0x000000ffff097224 */ /* 0x000fc600078e000d */
[----:B------:R-:W3:Y:S01]  /*18890*/  LDL.LU R13, [R1+0x124] ;  /* 0x00012400010d7983 */ /* 0x000ee20000300800 */
[----:B------:R-:W-:-:S03]  /*188a0*/  IMAD.MOV.U32 R8, RZ, RZ, R12 ;  /* 0x000000ffff087224 */ /* 0x000fc600078e000c */
[----:B------:R-:W3:Y:S04]  /*188b0*/  LDL.LU R19, [R1+0x158] ;  /* 0x0001580001137983 */ /* 0x000ee80000300800 */
[----:B------:R-:W3:Y:S04]  /*188c0*/  LDL.LU R12, [R1+0x15c] ;  /* 0x00015c00010c7983 */ /* 0x000ee80000300800 */
[----:B------:R1:W-:Y:S01]  /*188d0*/  LDGSTS.E [R6+0x1f00], [R8.64], P2 ;  /* 0x01f0000008067fae */ /* 0x0003e20009121848 */
[-C--:B----4-:R-:W-:Y:S02]  /*188e0*/  IADD3 R16, P3, R16, R200.reuse, RZ ;  /* 0x000000c810107210 */ /* 0x090fe40007f7e0ff */
[----:B-----5:R-:W-:-:S03]  /*188f0*/  IADD3 R11, P4, R11, R200, RZ ;  /* 0x000000c80b0b7210 */ /* 0x020fc60007f9e0ff */
[----:B-1----:R-:W-:Y:S01]  /*18900*/  IMAD.MOV.U32 R8, RZ, RZ, R16 ;  /* 0x000000ffff087224 */ /* 0x002fe200078e0010 */
[----:B------:R-:W-:Y:S01]  /*18910*/  STL [R1+0xa4], R16 ;  /* 0x0000a41001007387 */ /* 0x000fe20000100800 */
[----:B------:R-:W-:-:S04]  /*18920*/  IMAD.X R18, R18, 0x1, R0, P3 ;  /* 0x0000000112127824 */ /* 0x000fc800018e0600 */
[----:B------:R-:W-:Y:S01]  /*18930*/  IMAD.MOV.U32 R9, RZ, RZ, R18 ;  /* 0x000000ffff097224 */ /* 0x000fe200078e0012 */
[----:B------:R1:W-:Y:S01]  /*18940*/  STL [R1+0xa0], R18 ;  /* 0x0000a01201007387 */ /* 0x0003e20000100800 */
[----:B------:R-:W-:-:S03]  /*18950*/  IADD3.X R14, R14, R0, RZ, P4, !PT ;  /* 0x000000000e0e7210 */ /* 0x000fc600027fe4ff */
[----:B------:R-:W-:Y:S04]  /*18960*/  STL [R1+0xdc], R11 ;  /* 0x0000dc0b01007387 */ /* 0x000fe80000100800 */
[----:B------:R4:W-:Y:S04]  /*18970*/  LDGSTS.E [R6+0x1f80], [R8.64], P2 ;  /* 0x01f8000008067fae */ /* 0x0009e80009121848 */
[----:B------:R5:W-:Y:S04]  /*18980*/  STL [R1+0xd8], R14 ;  /* 0x0000d80e01007387 */ /* 0x000be80000100800 */
[----:B-1----:R-:W2:Y:S01]  /*18990*/  LDL.LU R18, [R1+0x160] ;  /* 0x0001600001127983 */ /* 0x002ea20000300800 */
[----:B----4-:R-:W-:-:S03]  /*189a0*/  MOV R9, R14 ;  /* 0x0000000e00097202 */ /* 0x010fc60000000f00 */
[----:B-----5:R-:W4:Y:S01]  /*189b0*/  LDL.LU R14, [R1+0x164] ;  /* 0x00016400010e7983 */ /* 0x020f220000300800 */
[----:B------:R-:W-:-:S03]  /*189c0*/  IMAD.MOV.U32 R8, RZ, RZ, R11 ;  /* 0x000000ffff087224 */ /* 0x000fc600078e000b */
[----:B------:R-:W5:Y:S04]  /*189d0*/  LDL.LU R16, [R1+0x198] ;  /* 0x0001980001107983 */ /* 0x000f680000300800 */
[----:B------:R-:W5:Y:S01]  /*189e0*/  LDL.LU R11, [R1+0x19c] ;  /* 0x00019c00010b7983 */ /* 0x000f620000300800 */
[----:B------:R-:W-:-:S04]  /*189f0*/  ISETP.GT.AND P1, PT, R2, 0x23, PT ;  /* 0x000000230200780c */ /* 0x000fc80003f24270 */
[----:B------:R-:W-:-:S04]  /*18a00*/  SEL R7, RZ, 0x4, !P1 ;  /* 0x00000004ff077807 */ /* 0x000fc80004800000 */
[----:B------:R-:W-:Y:S02]  /*18a10*/  SEL R7, R7, RZ, !P0 ;  /* 0x000000ff07077207 */ /* 0x000fe40004000000 */
[----:B------:R-:W-:Y:S02]  /*18a20*/  ISETP.GT.AND P2, PT, R2, 0x27, PT ;  /* 0x000000270200780c */ /* 0x000fe40003f44270 */
[----:B------:R-:W-:Y:S02]  /*18a30*/  ISETP.NE.U32.AND P1, PT, R7, RZ, PT ;  /* 0x000000ff0700720c */ /* 0x000fe40003f25070 */
[----:B------:R-:W-:Y:S02]  /*18a40*/  SEL R7, RZ, 0x4, !P2 ;  /* 0x00000004ff077807 */ /* 0x000fe40005000000 */
[----:B------:R-:W-:Y:S02]  /*18a50*/  IADD3 R20, P3, R20, R200, RZ ;  /* 0x000000c814147210 */ /* 0x000fe40007f7e0ff */
[----:B------:R-:W-:-:S02]  /*18a60*/  SEL R7, R7, RZ, !P0 ;  /* 0x000000ff07077207 */ /* 0x000fc40004000000 */
[----:B------:R-:W-:Y:S02]  /*18a70*/  IADD3 R10, P4, R10, R200, RZ ;  /* 0x000000c80a0a7210 */ /* 0x000fe40007f9e0ff */
[----:B------:R-:W-:-:S03]  /*18a80*/  ISETP.NE.U32.AND P2, PT, R7, RZ, PT ;  /* 0x000000ff0700720c */ /* 0x000fc60003f45070 */
[----:B------:R1:W-:Y:S04]  /*18a90*/  LDGSTS.E [R6+0x2300], [R8.64], P1 ;  /* 0x0230000008067fae */ /* 0x0003e80008921848 */
[----:B------:R-:W-:Y:S01]  /*18aa0*/  STL [R1+0xe4], R20 ;  /* 0x0000e41401007387 */ /* 0x000fe20000100800 */
[----:B-1----:R-:W-:Y:S02]  /*18ab0*/  IMAD.MOV.U32 R8, RZ, RZ, R20 ;  /* 0x000000ffff087224 */ /* 0x002fe400078e0014 */
[----:B---3--:R-:W-:-:S05]  /*18ac0*/  IMAD.X R21, R21, 0x1, R0, P3 ;  /* 0x0000000115157824 */ /* 0x008fca00018e0600 */
[----:B------:R-:W-:Y:S01]  /*18ad0*/  MOV R9, R21 ;  /* 0x0000001500097202 */ /* 0x000fe20000000f00 */
[----:B------:R-:W-:Y:S01]  /*18ae0*/  IMAD.X R15, R15, 0x1, R0, P4 ;  /* 0x000000010f0f7824 */ /* 0x000fe200020e0600 */
[----:B------:R-:W-:Y:S04]  /*18af0*/  STL [R1+0xe0], R21 ;  /* 0x0000e01501007387 */ /* 0x000fe80000100800 */
[----:B------:R1:W-:Y:S01]  /*18b00*/  LDGSTS.E [R6+0x2380], [R8.64], P1 ;  /* 0x0238000008067fae */ /* 0x0003e20008921848 */
[----:B------:R-:W-:-:S03]  /*18b10*/  ISETP.GT.AND P1, PT, R2, 0x2b, PT ;  /* 0x0000002b0200780c */ /* 0x000fc60003f24270 */
[----:B------:R-:W-:Y:S01]  /*18b20*/  STL [R1+0x11c], R10 ;  /* 0x00011c0a01007387 */ /* 0x000fe20000100800 */
[-C--:B------:R-:W-:Y:S01]  /*18b30*/  IADD3 R13, P3, R13, R200.reuse, RZ ;  /* 0x000000c80d0d7210 */ /* 0x080fe20007f7e0ff */
[----:B-1----:R-:W-:Y:S02]  /*18b40*/  IMAD.MOV.U32 R8, RZ, RZ, R10 ;  /* 0x000000ffff087224 */ /* 0x002fe400078e000a */
[----:B------:R1:W-:Y:S01]  /*18b50*/  STL [R1+0x118], R15 ;  /* 0x0001180f01007387 */ /* 0x0003e20000100800 */
[----:B------:R-:W-:Y:S02]  /*18b60*/  IMAD.MOV.U32 R9, RZ, RZ, R15 ;  /* 0x000000ffff097224 */ /* 0x000fe400078e000f */
[----:B------:R-:W-:Y:S01]  /*18b70*/  IMAD.X R17, R17, 0x1, R0, P3 ;  /* 0x0000000111117824 */ /* 0x000fe200018e0600 */
[----:B------:R-:W-:Y:S02]  /*18b80*/  IADD3 R12, P4, R12, R200, RZ ;  /* 0x000000c80c0c7210 */ /* 0x000fe40007f9e0ff */
[----:B------:R3:W-:Y:S01]  /*18b90*/  LDGSTS.E [R6+0x2700], [R8.64], P2 ;  /* 0x0270000008067fae */ /* 0x0007e20009121848 */
[----:B------:R-:W-:-:S02]  /*18ba0*/  SEL R7, RZ, 0x4, !P1 ;  /* 0x00000004ff077807 */ /* 0x000fc40004800000 */
[----:B------:R-:W-:Y:S01]  /*18bb0*/  IADD3.X R19, R19, R0, RZ, P4, !PT ;  /* 0x0000000013137210 */ /* 0x000fe200027fe4ff */
[----:B-1----:R-:W5:Y:S04]  /*18bc0*/  LDL.LU R15, [R1+0x1a4] ;  /* 0x0001a400010f7983 */ /* 0x002f680000300800 */
[----:B------:R-:W5:Y:S04]  /*18bd0*/  LDL.LU R10, [R1+0x1dc] ;  /* 0x0001dc00010a7983 */ /* 0x000f680000300800 */
[----:B------:R-:W-:Y:S01]  /*18be0*/  STL [R1+0x124], R13 ;  /* 0x0001240d01007387 */ /* 0x000fe20000100800 */
[----:B---3--:R-:W-:-:S03]  /*18bf0*/  IMAD.MOV.U32 R9, RZ, RZ, R17 ;  /* 0x000000ffff097224 */ /* 0x008fc600078e0011 */
[----:B------:R1:W-:Y:S01]  /*18c00*/  STL [R1+0x120], R17 ;  /* 0x0001201101007387 */ /* 0x0003e20000100800 */
[----:B------:R-:W-:-:S03]  /*18c10*/  IMAD.MOV.U32 R8, RZ, RZ, R13 ;  /* 0x000000ffff087224 */ /* 0x000fc600078e000d */
[----:B------:R3:W-:Y:S01]  /*18c20*/  STL [R1+0x15c], R12 ;  /* 0x00015c0c01007387 */ /* 0x0007e20000100800 */
[----:B------:R-:W-:-:S03]  /*18c30*/  SEL R7, R7, RZ, !P0 ;  /* 0x000000ff07077207 */ /* 0x000fc60004000000 */
[----:B------:R3:W-:Y:S04]  /*18c40*/  LDGSTS.E [R6+0x2780], [R8.64], P2 ;  /* 0x0278000008067fae */ /* 0x0007e80009121848 */
[----:B-1----:R-:W5:Y:S04]  /*18c50*/  LDL.LU R17, [R1+0x1a0] ;  /* 0x0001a00001117983 */ /* 0x002f680000300800 */
[----:B------:R-:W-:Y:S04]  /*18c60*/  STL [R1+0x158], R19 ;  /* 0x0001581301007387 */ /* 0x000fe80000100800 */
[----:B------:R-:W5:Y:S01]  /*18c70*/  LDL.LU R13, [R1+0x1d8] ;  /* 0x0001d800010d7983 */ /* 0x000f620000300800 */
[----:B------:R-:W-:Y:S01]  /*18c80*/  ISETP.NE.U32.AND P1, PT, R7, RZ, PT ;  /* 0x000000ff0700720c */ /* 0x000fe20003f25070 */
[----:B---3--:R-:W-:Y:S01]  /*18c90*/  IMAD.MOV.U32 R8, RZ, RZ, R12 ;  /* 0x000000ffff087224 */ /* 0x008fe200078e000c */
[----:B------:R-:W-:Y:S01]  /*18ca0*/  MOV R9, R19 ;  /* 0x0000001300097202 */ /* 0x000fe20000000f00 */
[----:B------:R-:W3:Y:S04]  /*18cb0*/  LDL.LU R12, [R1+0x1e4] ;  /* 0x0001e400010c7983 */ /* 0x000ee80000300800 */
[----:B------:R-:W3:Y:S06]  /*18cc0*/  LDL.LU R20, [R1+0x21c] ;  /* 0x00021c0001147983 */ /* 0x000eec0000300800 */
[----:B------:R1:W-:Y:S01]  /*18cd0*/  LDGSTS.E [R6+0x2b00], [R8.64], P1 ;  /* 0x02b0000008067fae */ /* 0x0003e20008921848 */
[----:B----4-:R-:W-:-:S05]  /*18ce0*/  IADD3 R14, P3, R14, R200, RZ ;  /* 0x000000c80e0e7210 */ /* 0x010fca0007f7e0ff */
[----:B--2---:R-:W-:Y:S01]  /*18cf0*/  IMAD.X R18, R18, 0x1, R0, P3 ;  /* 0x0000000112127824 */ /* 0x004fe200018e0600 */
[----:B-----5:R-:W-:Y:S01]  /*18d00*/  IADD3 R11, P4, R11, R200, RZ ;  /* 0x000000c80b0b7210 */ /* 0x020fe20007f9e0ff */
[----:B------:R2:W-:Y:S01]  /*18d10*/  STL [R1+0x164], R14 ;  /* 0x0001640e01007387 */ /* 0x0005e20000100800 */
[----:B-1----:R-:W-:-:S03]  /*18d20*/  IMAD.MOV.U32 R8, RZ, RZ, R14 ;  /* 0x000000ffff087224 */ /* 0x002fc600078e000e */
[----:B------:R1:W-:Y:S01]  /*18d30*/  STL [R1+0x160], R18 ;  /* 0x0001601201007387 */ /* 0x0003e20000100800 */
[----:B------:R-:W-:-:S03]  /*18d40*/  IMAD.X R16, R16, 0x1, R0, P4 ;  /* 0x0000000110107824 */ /* 0x000fc600020e0600 */
[----:B------:R-:W-:Y:S04]  /*18d50*/  STL [R1+0x19c], R11 ;  /* 0x00019c0b01007387 */ /* 0x000fe80000100800 */
[----:B--2---:R-:W2:Y:S04]  /*18d60*/  LDL.LU R14, [R1+0x1e0] ;  /* 0x0001e000010e7983 */ /* 0x004ea80000300800 */
[----:B------:R4:W-:Y:S04]  /*18d70*/  STL [R1+0x198], R16 ;  /* 0x0001981001007387 */ /* 0x0009e80000100800 */
[----:B------:R-:W5:Y:S01]  /*18d80*/  LDL.LU R21, [R1+0x218] ;  /* 0x0002180001157983 */ /* 0x000f620000300800 */
[----:B------:R-:W-:-:S02]  /*18d90*/  ISETP.GT.AND P2, PT, R2, 0x2f, PT ;  /* 0x0000002f0200780c */ /* 0x000fc40003f44270 */
[----:B------:R-:W-:Y:S01]  /*18da0*/  MOV R9, R18 ;  /* 0x0000001200097202 */ /* 0x000fe20000000f00 */
[----:B------:R-:W5:Y:S01]  /*18db0*/  LDL.LU R19, [R1+0x220] ;  /* 0x0002200001137983 */ /* 0x000f620000300800 */
[----:B------:R-:W-:-:S03]  /*18dc0*/  SEL R7, RZ, 0x4, !P2 ;  /* 0x00000004ff077807 */ /* 0x000fc60005000000 */
[----:B-1----:R-:W5:Y:S01]  /*18dd0*/  LDL.LU R18, [R1+0x224] ;  /* 0x0002240001127983 */ /* 0x002f620000300800 */
[----:B------:R-:W-:-:S03]  /*18de0*/  SEL R7, R7, RZ, !P0 ;  /* 0x000000ff07077207 */ /* 0x000fc60004000000 */
[----:B------:R1:W-:Y:S01]  /*18df0*/  LDGSTS.E [R6+0x2b80], [R8.64], P1 ;  /* 0x02b8000008067fae */ /* 0x0003e20008921848 */
[----:B------:R-:W-:Y:S02]  /*18e00*/  ISETP.NE.U32.AND P2, PT, R7, RZ, PT ;  /* 0x000000ff0700720c */ /* 0x000fe40003f45070 */
[----:B------:R-:W-:-:S04]  /*18e10*/  ISETP.GT.AND P1, PT, R2, 0x33, PT ;  /* 0x000000330200780c */ /* 0x000fc80003f24270 */
[----:B------:R-:W-:Y:S01]  /*18e20*/  SEL R7, RZ, 0x4, !P1 ;  /* 0x00000004ff077807 */ /* 0x000fe20004800000 */
[----:B-1----:R-:W-:Y:S02]  /*18e30*/  IMAD.MOV.U32 R8, RZ, RZ, R11 ;  /* 0x000000ffff087224 */ /* 0x002fe400078e000b */
[----:B------:R-:W-:Y:S02]  /*18e40*/  IMAD.MOV.U32 R9, RZ, RZ, R16 ;  /* 0x000000ffff097224 */ /* 0x000fe400078e0010 */
[----:B----4-:R-:W4:Y:S04]  /*18e50*/  LDL.LU R16, [R1+0x258] ;  /* 0x0002580001107983 */ /* 0x010f280000300800 */
[----:B------:R-:W4:Y:S01]  /*18e60*/  LDL.LU R11, [R1+0x25c] ;  /* 0x00025c00010b7983 */ /* 0x000f220000300800 */
[----:B------:R-:W-:-:S03]  /*18e70*/  SEL R7, R7, RZ, !P0 ;  /* 0x000000ff07077207 */ /* 0x000fc60004000000 */
[----:B------:R1:W-:Y:S01]  /*18e80*/  LDGSTS.E [R6+0x2f00], [R8.64], P2 ;  /* 0x02f0000008067fae */ /* 0x0003e20009121848 */
[----:B------:R-:W-:Y:S02]  /*18e90*/  ISETP.NE.U32.AND P1, PT, R7, RZ, PT ;  /* 0x000000ff0700720c */ /* 0x000fe40003f25070 */
[-C--:B------:R-:W-:Y:S02]  /*18ea0*/  IADD3 R15, P3, R15, R200.reuse, RZ ;  /* 0x000000c80f0f7210 */ /* 0x080fe40007f7e0ff */
[----:B------:R-:W-:-:S03]  /*18eb0*/  IADD3 R10, P4, R10, R200, RZ ;  /* 0x000000c80a0a7210 */ /* 0x000fc60007f9e0ff */
[----:B------:R-:W-:Y:S01]  /*18ec0*/  STL [R1+0x1a4], R15 ;  /* 0x0001a40f01007387 */ /* 0x000fe20000100800 */
[----:B-1----:R-:W-:Y:S02]  /*18ed0*/  IMAD.MOV.U32 R8, RZ, RZ, R15 ;  /* 0x000000ffff087224 */ /* 0x002fe400078e000f */
[----:B------:R-:W-:-:S05]  /*18ee0*/  IMAD.X R17, R17, 0x1, R0, P3 ;  /* 0x0000000111117824 */ /* 0x000fca00018e0600 */
[----:B------:R1:W-:Y:S01]  /*18ef0*/  STL [R1+0x1a0], R17 ;  /* 0x0001a01101007387 */ /* 0x0003e20000100800 */
[----:B------:R-:W-:-:S03]  /*18f00*/  IADD3.X R13, R13, R0, RZ, P4, !PT ;  /* 0x000000000d0d7210 */ /* 0x000fc600027fe4ff */
[----:B------:R3:W-:Y:S01]  /*18f10*/  STL [R1+0x1dc], R10 ;  /* 0x0001dc0a01007387 */ /* 0x0007e20000100800 */
[----:B------:R-:W-:-:S03]  /*18f20*/  IMAD.MOV.U32 R9, RZ, RZ, R17 ;  /* 0x000000ffff097224 */ /* 0x000fc600078e0011 */
[----:B------:R3:W-:Y:S04]  /*18f30*/  STL [R1+0x1d8], R13 ;  /* 0x0001d80d01007387 */ /* 0x0007e80000100800 */
[----:B-1----:R-:W4:Y:S04]  /*18f40*/  LDL.LU R17, [R1+0x260] ;  /* 0x0002600001117983 */ /* 0x002f280000300800 */
[----:B------:R-:W4:Y:S01]  /*18f50*/  LDL.LU R15, [R1+0x264] ;  /* 0x00026400010f7983 */ /* 0x000f220000300800 */
[-C--:B---3--:R-:W-:Y:S02]  /*18f60*/  IADD3 R12, P3, R12, R200.reuse, RZ ;  /* 0x000000c80c0c7210 */ /* 0x088fe40007f7e0ff */
[----:B------:R-:W-:Y:S01]  /*18f70*/  IADD3 R20, P4, R20, R200, RZ ;  /* 0x000000c814147210 */ /* 0x000fe20007f9e0ff */
[----:B------:R1:W-:Y:S02]  /*18f80*/  LDGSTS.E [R6+0x2f80], [R8.64], P2 ;  /* 0x02f8000008067fae */ /* 0x0003e40009121848 */
[----:B-1----:R-:W-:Y:S01]  /*18f90*/  IMAD.MOV.U32 R8, RZ, RZ, R10 ;  /* 0x000000ffff087224 */ /* 0x002fe200078e000a */
[----:B------:R-:W-:Y:S01]  /*18fa0*/  MOV R9, R13 ;  /* 0x0000000d00097202 */ /* 0x000fe20000000f00 */
[----:B------:R-:W3:Y:S04]  /*18fb0*/  LDL.LU R10, [R1+0x29c] ;  /* 0x00029c00010a7983 */ /* 0x000ee80000300800 */
[----:B------:R-:W3:Y:S04]  /*18fc0*/  LDL.LU R13, [R1+0x2a4] ;  /* 0x0002a400010d7983 */ /* 0x000ee80000300800 */
[----:B------:R1:W-:Y:S04]  /*18fd0*/  STL [R1+0x1e4], R12 ;  /* 0x0001e40c01007387 */ /* 0x0003e80000100800 */
[----:B------:R1:W-:Y:S02]  /*18fe0*/  LDGSTS.E [R6+0x3300], [R8.64], P1 ;  /* 0x0330000008067fae */ /* 0x0003e40008921848 */
[----:B-1----:R-:W-:-:S02]  /*18ff0*/  IMAD.MOV.U32 R8, RZ, RZ, R12 ;  /* 0x000000ffff087224 */ /* 0x002fc400078e000c */
[----:B--2---:R-:W-:-:S05]  /*19000*/  IMAD.X R14, R14, 0x1, R0, P3 ;  /* 0x000000010e0e7824 */ /* 0x004fca00018e0600 */
[----:B------:R1:W-:Y:S01]  /*19010*/  STL [R1+0x1e0], R14 ;  /* 0x0001e00e01007387 */ /* 0x0003e20000100800 */
[----:B-----5:R-:W-:-:S03]  /*19020*/  IMAD.X R21, R21, 0x1, R0, P4 ;  /* 0x0000000115157824 */ /* 0x020fc600020e0600 */
[----:B------:R-:W-:Y:S01]  /*19030*/  STL [R1+0x21c], R20 ;  /* 0x00021c1401007387 */ /* 0x000fe20000100800 */
[----:B------:R-:W-:-:S03]  /*19040*/  MOV R9, R14 ;  /* 0x0000000e00097202 */ /* 0x000fc60000000f00 */
[----:B------:R-:W2:Y:S04]  /*19050*/  LDL.LU R12, [R1+0x298] ;  /* 0x00029800010c7983 */ /* 0x000ea80000300800 */
[----:B------:R5:W-:Y:S04]  /*19060*/  STL [R1+0x218], R21 ;  /* 0x0002181501007387 */ /* 0x000be80000100800 */
[----:B-1----:R-:W2:Y:S01]  /*19070*/  LDL.LU R14, [R1+0x2a0] ;  /* 0x0002a000010e7983 */ /* 0x002ea20000300800 */
[----:B------:R-:W-:-:S03]  /*19080*/  ISETP.GT.AND P2, PT, R2, 0x37, PT ;  /* 0x000000370200780c */ /* 0x000fc60003f44270 */
[----:B------:R1:W-:Y:S01]  /*19090*/  LDGSTS.E [R6+0x3380], [R8.64], P1 ;  /* 0x0338000008067fae */ /* 0x0003e20008921848 */
[----:B------:R-:W-:-:S04]  /*190a0*/  SEL R7, RZ, 0x4, !P2 ;  /* 0x00000004ff077807 */ /* 0x000fc80005000000 */
[----:B------:R-:W-:Y:S02]  /*190b0*/  SEL R7, R7, RZ, !P0 ;  /* 0x000000ff07077207 */ /* 0x000fe40004000000 */
[----:B------:R-:W-:Y:S02]  /*190c0*/  ISETP.GT.AND P1, PT, R2, 0x3b, PT ;  /* 0x0000003b0200780c */ /* 0x000fe40003f24270 */
[----:B------:R-:W-:Y:S02]  /*190d0*/  ISETP.NE.U32.AND P2, PT, R7, RZ, PT ;  /* 0x000000ff0700720c */ /* 0x000fe40003f45070 */
[----:B------:R-:W-:Y:S02]  /*190e0*/  SEL R7, RZ, 0x4, !P1 ;  /* 0x00000004ff077807 */ /* 0x000fe40004800000 */
[----:B------:R-:W-:Y:S01]  /*190f0*/  IADD3 R18, P3, R18, R200, RZ ;  /* 0x000000c812127210 */ /* 0x000fe20007f7e0ff */
[----:B-1----:R-:W-:Y:S01]  /*19100*/  IMAD.MOV.U32 R8, RZ, RZ, R20 ;  /* 0x000000ffff087224 */ /* 0x002fe200078e0014 */
[----:B------:R-:W-:Y:S01]  /*19110*/  SEL R7, R7, RZ, !P0 ;  /* 0x000000ff07077207 */ /* 0x000fe20004000000 */
[----:B------:R-:W-:-:S02]  /*19120*/  IMAD.MOV.U32 R9, RZ, RZ, R21 ;  /* 0x000000ffff097224 */ /* 0x000fc400078e0015 */
[----:B------:R-:W-:Y:S01]  /*19130*/  IMAD.X R19, R19, 0x1, R0, P3 ;  /* 0x0000000113137824 */ /* 0x000fe200018e0600 */
[----:B------:R-:W-:Y:S02]  /*19140*/  ISETP.NE.U32.AND P1, PT, R7, RZ, PT ;  /* 0x000000ff0700720c */ /* 0x000fe40003f25070 */
[----:B----4-:R-:W-:Y:S01]  /*19150*/  IADD3 R11, P4, R11, R200, RZ ;  /* 0x000000c80b0b7210 */ /* 0x010fe20007f9e0ff */
[----:B------:R1:W-:Y:S03]  /*19160*/  LDGSTS.E [R6+0x3700], [R8.64], P2 ;  /* 0x0370000008067fae */ /* 0x0003e60009121848 */
[----:B------:R-:W-:Y:S01]  /*19170*/  IADD3.X R16, R16, R0, RZ, P4, !PT ;  /* 0x0000000010107210 */ /* 0x000fe200027fe4ff */
[----:B------:R-:W-:Y:S01]  /*19180*/  STL [R1+0x224], R18 ;  /* 0x0002241201007387 */ /* 0x000fe20000100800 */
[----:B-1----:R-:W-:Y:S02]  /*19190*/  IMAD.MOV.U32 R8, RZ, RZ, R18 ;  /* 0x000000ffff087224 */ /* 0x002fe400078e0012 */
[----:B------:R-:W-:Y:S01]  /*191a0*/  IMAD.MOV.U32 R9, RZ, RZ, R19 ;  /* 0x000000ffff097224 */ /* 0x000fe200078e0013 */
[----:B------:R-:W-:Y:S04]  /*191b0*/  STL [R1+0x220], R19 ;  /* 0x0002201301007387 */ /* 0x000fe80000100800 */
[----:B------:R1:W-:Y:S04]  /*191c0*/  LDGSTS.E [R6+0x3780], [R8.64], P2 ;  /* 0x0378000008067fae */ /* 0x0003e80009121848 */
[----:B------:R-:W-:Y:S04]  /*191d0*/  STL [R1+0x25c], R11 ;  /* 0x00025c0b01007387 */ /* 0x000fe80000100800 */
[----:B------:R4:W-:Y:S01]  /*191e0*/  STL [R1+0x258], R16 ;  /* 0x0002581001007387 */ /* 0x0009e20000100800 */
[----:B-1----:R-:W-:Y:S01]  /*191f0*/  IMAD.MOV.U32 R8, RZ, RZ, R11 ;  /* 0x000000ffff087224 */ /* 0x002fe200078e000b */
[----:B------:R-:W-:-:S02]  /*19200*/  MOV R9, R16 ;  /* 0x0000001000097202 */ /* 0x000fc40000000f00 */
[----:B-----5:R-:W5:Y:S01]  /*19210*/  LDL.LU R21, [R1+0x2a8] ;  /* 0x0002a80001157983 */ /* 0x020f620000300800 */
[----:B------:R-:W-:-:S03]  /*19220*/  ISETP.GT.AND P2, PT, R2, 0x3f, PT ;  /* 0x0000003f0200780c */ /* 0x000fc60003f44270 */
[----:B------:R1:W-:Y:S04]  /*19230*/  LDGSTS.E [R6+0x3b00], [R8.64], P1 ;  /* 0x03b0000008067fae */ /* 0x0003e80008921848 */
[----:B----4-:R-:W4:Y:S04]  /*19240*/  LDL.LU R16, [R1+0x2ac] ;  /* 0x0002ac0001107983 */ /* 0x010f280000300800 */
[----:B------:R-:W4:Y:S04]  /*19250*/  LDL.LU R18, [R1+0x2b0] ;  /* 0x0002b00001127983 */ /* 0x000f280000300800 */
[----:B------:R-:W5:Y:S01]  /*19260*/  LDL.LU R11, [R1+0x2b4] ;  /* 0x0002b400010b7983 */ /* 0x000f620000300800 */
[----:B------:R-:W-:-:S04]  /*19270*/  SEL R7, RZ, 0x4, !P2 ;  /* 0x00000004ff077807 */ /* 0x000fc80005000000 */
[----:B------:R-:W-:Y:S02]  /*19280*/  SEL R7, R7, RZ, !P0 ;  /* 0x000000ff07077207 */ /* 0x000fe40004000000 */
[----:B------:R-:W-:-:S05]  /*19290*/  IADD3 R15, P3, R15, R200, RZ ;  /* 0x000000c80f0f7210 */ /* 0x000fca0007f7e0ff */
[----:B------:R-:W-:Y:S02]  /*192a0*/  IMAD.X R17, R17, 0x1, R0, P3 ;  /* 0x0000000111117824 */ /* 0x000fe400018e0600 */
[----:B-1----:R-:W-:Y:S02]  /*192b0*/  IMAD.MOV.U32 R8, RZ, RZ, R15 ;  /* 0x000000ffff087224 */ /* 0x002fe400078e000f */
[----:B------:R-:W-:-:S05]  /*192c0*/  IMAD.MOV.U32 R9, RZ, RZ, R17 ;  /* 0x000000ffff097224 */ /* 0x000fca00078e0011 */
[----:B------:R1:W-:Y:S01]  /*192d0*/  LDGSTS.E [R6+0x3b80], [R8.64], P1 ;  /* 0x03b8000008067fae */ /* 0x0003e20008921848 */
[----:B---3--:R-:W-:-:S03]  /*192e0*/  IADD3 R10, P1, R10, R200, RZ ;  /* 0x000000c80a0a7210 */ /* 0x008fc60007f3e0ff */
[----:B------:R-:W-:Y:S01]  /*192f0*/  STL [R1+0x264], R15 ;  /* 0x0002640f01007387 */ /* 0x000fe20000100800 */
[----:B------:R-:W-:-:S03]  /*19300*/  IADD3 R13, P3, R13, R200, RZ ;  /* 0x000000c80d0d7210 */ /* 0x000fc60007f7e0ff */
[----:B------:R-:W-:Y:S01]  /*19310*/  STL [R1+0x260], R17 ;  /* 0x0002601101007387 */ /* 0x000fe20000100800 */
[----:B------:R-:W-:-:S03]  /*19320*/  ISETP.NE.U32.AND P2, PT, R7, RZ, PT ;  /* 0x000000ff0700720c */ /* 0x000fc60003f45070 */
[----:B------:R3:W-:Y:S01]  /*19330*/  STL [R1+0x29c], R10 ;  /* 0x00029c0a01007387 */ /* 0x0007e20000100800 */
[----:B-1----:R-:W-:Y:S01]  /*19340*/  IMAD.MOV.U32 R8, RZ, RZ, R10 ;  /* 0x000000ffff087224 */ /* 0x002fe200078e000a */
[----:B------:R-:W-:Y:S02]  /*19350*/  LOP3.LUT R199, R199, 0x1f, RZ, 0xc0, !PT ;  /* 0x0000001fc7c77812 */ /* 0x000fe400078ec0ff */
[----:B--2---:R-:W-:-:S05]  /*19360*/  IADD3.X R12, R12, R0, RZ, P1, !PT ;  /* 0x000000000c0c7210 */ /* 0x004fca0000ffe4ff */
[----:B------:R1:W-:Y:S01]  /*19370*/  STL [R1+0x298], R12 ;  /* 0x0002980c01007387 */ /* 0x0003e20000100800 */
[----:B------:R-:W-:-:S03]  /*19380*/  IMAD.X R14, R14, 0x1, R0, P3 ;  /* 0x000000010e0e7824 */ /* 0x000fc600018e0600 */
[----:B------:R2:W-:Y:S01]  /*19390*/  STL [R1+0x2a4], R13 ;  /* 0x0002a40d01007387 */ /* 0x0005e20000100800 */
[----:B------:R-:W-:-:S03]  /*193a0*/  IMAD.MOV.U32 R9, RZ, RZ, R12 ;  /* 0x000000ffff097224 */ /* 0x000fc600078e000c */
[----:B---3--:R-:W3:Y:S04]  /*193b0*/  LDL.LU R10, [R1+0x32c] ;  /* 0x00032c00010a7983 */ /* 0x008ee80000300800 */
[----:B------:R2:W-:Y:S04]  /*193c0*/  STL [R1+0x2a0], R14 ;  /* 0x0002a00e01007387 */ /* 0x0005e80000100800 */
[----:B-1----:R-:W3:Y:S04]  /*193d0*/  LDL.LU R12, [R1+0x334] ;  /* 0x00033400010c7983 */ /* 0x002ee80000300800 */
[----:B------:R-:W3:Y:S04]  /*193e0*/  LDL.LU R20, [R1+0x328] ;  /* 0x0003280001147983 */ /* 0x000ee80000300800 */
[----:B------:R-:W3:Y:S04]  /*193f0*/  LDL.LU R15, [R1+0x330] ;  /* 0x00033000010f7983 */ /* 0x000ee80000300800 */
[----:B------:R1:W-:Y:S04]  /*19400*/  LDGSTS.E [R6+0x3f00], [R8.64], P2 ;  /* 0x03f0000008067fae */ /* 0x0003e80009121848 */
[----:B------:R-:W3:Y:S01]  /*19410*/  LDL.LU R19, [R1+0x3a8] ;  /* 0x0003a80001137983 */ /* 0x000ee20000300800 */
[----:B-1----:R-:W-:Y:S01]  /*19420*/  MOV R8, R13 ;  /* 0x0000000d00087202 */ /* 0x002fe20000000f00 */
[----:B------:R-:W-:Y:S01]  /*19430*/  IMAD.MOV.U32 R9, RZ, RZ, R14 ;  /* 0x000000ffff097224 */ /* 0x000fe200078e000e */
[----:B--2---:R-:W-:-:S04]  /*19440*/  LOP3.LUT R13, R199, 0x20, RZ, 0xfc, !PT ;  /* 0x00000020c70d7812 */ /* 0x004fc800078efcff */
[----:B------:R1:W-:Y:S01]  /*19450*/  LDGSTS.E [R6+0x3f80], [R8.64], P2 ;  /* 0x03f8000008067fae */ /* 0x0003e20009121848 */
[----:B------:R-:W-:-:S03]  /*19460*/  ISETP.GE.AND P2, PT, R13, R2, PT ;  /* 0x000000020d00720c */ /* 0x000fc60003f46270 */
[----:B------:R-:W2:Y:S04]  /*19470*/  LDL.LU R13, [R1+0x3ac] ;  /* 0x0003ac00010d7983 */ /* 0x000ea80000300800 */
[----:B------:R-:W2:Y:S04]  /*19480*/  LDL.LU R17, [R1+0x3b0] ;  /* 0x0003b00001117983 */ /* 0x000ea80000300800 */
[----:B------:R-:W2:Y:S01]  /*19490*/  LDL.LU R14, [R1+0x3b4] ;  /* 0x0003b400010e7983 */ /* 0x000ea20000300800 */
[----:B------:R-:W-:-:S03]  /*194a0*/  ISETP.GE.AND P1, PT, R199, R2, PT ;  /* 0x00000002c700720c */ /* 0x000fc60003f26270 */
[----:B------:R-:W0:Y:S01]  /*194b0*/  LDGDEPBAR ;  /* 0x00000000000079af */ /* 0x000e220000000000 */
[----:B------:R-:W-:-:S04]  /*194c0*/  SEL R2, RZ, 0x4, P1 ;  /* 0x00000004ff027807 */ /* 0x000fc80000800000 */
[----:B------:R-:W-:-:S04]  /*194d0*/  SEL R2, R2, RZ, !P0 ;  /* 0x000000ff02027207 */ /* 0x000fc80004000000 */
[----:B------:R-:W-:Y:S02]  /*194e0*/  ISETP.NE.U32.AND P1, PT, R2, RZ, PT ;  /* 0x000000ff0200720c */ /* 0x000fe40003f25070 */
[----:B------:R-:W-:Y:S02]  /*194f0*/  SEL R2, RZ, 0x4, P2 ;  /* 0x00000004ff027807 */ /* 0x000fe40001000000 */
[----:B----4-:R-:W-:Y:S02]  /*19500*/  IADD3 R16, P2, R16, UR7, RZ ;  /* 0x0000000710107c10 */ /* 0x010fe4000ff5e0ff */
[----:B-----5:R-:W-:Y:S02]  /*19510*/  IADD3 R11, P3, R11, UR7, RZ ;  /* 0x000000070b0b7c10 */ /* 0x020fe4000ff7e0ff */
[----:B------:R-:W-:Y:S02]  /*19520*/  IADD3.X R21, R21, UR6, RZ, P2, !PT ;  /* 0x0000000615157c10 */ /* 0x000fe400097fe4ff */
[----:B------:R-:W-:Y:S01]  /*19530*/  IADD3.X R18, R18, UR6, RZ, P3, !PT ;  /* 0x0000000612127c10 */ /* 0x000fe20009ffe4ff */
[----:B------:R4:W-:Y:S01]  /*19540*/  STL [R1+0x2ac], R16 ;  /* 0x0002ac1001007387 */ /* 0x0009e20000100800 */
[----:B------:R-:W-:Y:S01]  /*19550*/  SEL R2, R2, RZ, !P0 ;  /* 0x000000ff02027207 */ /* 0x000fe20004000000 */
[----:B-1----:R-:W-:-:S02]  /*19560*/  IMAD.MOV.U32 R8, RZ, RZ, R16 ;  /* 0x000000ffff087224 */ /* 0x002fc400078e0010 */
[----:B------:R-:W-:Y:S01]  /*19570*/  STL [R1+0x2a8], R21 ;  /* 0x0002a81501007387 */ /* 0x000fe20000100800 */
[----:B------:R-:W-:Y:S01]  /*19580*/  IMAD.MOV.U32 R9, RZ, RZ, R21 ;  /* 0x000000ffff097224 */ /* 0x000fe200078e0015 */
[----:B------:R-:W-:Y:S02]  /*19590*/  ISETP.NE.U32.AND P0, PT, R2, RZ, PT ;  /* 0x000000ff0200720c */ /* 0x000fe40003f05070 */
[----:B------:R-:W-:Y:S04]  /*195a0*/  STL [R1+0x2b4], R11 ;  /* 0x0002b40b01007387 */ /* 0x000fe80000100800 */
[----:B------:R1:W-:Y:S04]  /*195b0*/  STL [R1+0x2b0], R18 ;  /* 0x0002b01201007387 */ /* 0x0003e80000100800 */
[----:B----4-:R-:W4:Y:S04]  /*195c0*/  LDL.LU R16, [R1+0x42c] ;  /* 0x00042c0001107983 */ /* 0x010f280000300800 */
[----:B------:R5:W-:Y:S04]  /*195d0*/  LDGSTS.E [R3+0x8000], [R8.64], P1 ;  /* 0x0800000008037fae */ /* 0x000be80008921848 */
[----:B------:R-:W4:Y:S01]  /*195e0*/  LDL.LU R7, [R1+0x434] ;  /* 0x0004340001077983 */ /* 0x000f220000300800 */
[----:B-----5:R-:W-:-:S03]  /*195f0*/  IMAD.MOV.U32 R9, RZ, RZ, R18 ;  /* 0x000000ffff097224 */ /* 0x020fc600078e0012 */
[----:B-1----:R-:W5:Y:S01]  /*19600*/  LDL.LU R18, [R1+0x428] ;  /* 0x0004280001127983 */ /* 0x002f620000300800 */
[----:B------:R-:W-:-:S03]  /*19610*/  MOV R8, R11 ;  /* 0x0000000b00087202 */ /* 0x000fc60000000f00 */
[----:B------:R-:W5:Y:S04]  /*19620*/  LDL.LU R11, [R1+0x430] ;  /* 0x00043000010b7983 */ /* 0x000f680000300800 */
[----:B------:R1:W-:Y:S01]  /*19630*/  LDGSTS.E [R3+0x8080], [R8.64], P0 ;  /* 0x0808000008037fae */ /* 0x0003e20008121848 */
[----:B---3--:R-:W-:Y:S02]  /*19640*/  IADD3 R10, P2, R10, UR7, RZ ;  /* 0x000000070a0a7c10 */ /* 0x008fe4000ff5e0ff */
[----:B------:R-:W-:Y:S02]  /*19650*/  IADD3 R12, P3, R12, UR7, RZ ;  /* 0x000000070c0c7c10 */ /* 0x000fe4000ff7e0ff */
[----:B------:R-:W-:Y:S01]  /*19660*/  IADD3.X R20, R20, UR6, RZ, P2, !PT ;  /* 0x0000000614147c10 */ /* 0x000fe200097fe4ff */
[----:B------:R3:W-:Y:S01]  /*19670*/  STL [R1+0x32c], R10 ;  /* 0x00032c0a01007387 */ /* 0x0007e20000100800 */
[----:B-1----:R-:W-:Y:S01]  /*19680*/  IMAD.MOV.U32 R8, RZ, RZ, R10 ;  /* 0x000000ffff087224 */ /* 0x002fe200078e000a */
[----:B------:R-:W-:-:S02]  /*19690*/  IADD3.X R15, R15, UR6, RZ, P3, !PT ;  /* 0x000000060f0f7c10 */ /* 0x000fc40009ffe4ff */
[----:B------:R-:W-:Y:S01]  /*196a0*/  IMAD.MOV.U32 R9, RZ, RZ, R20 ;  /* 0x000000ffff097224 */ /* 0x000fe200078e0014 */
[----:B------:R-:W-:Y:S04]  /*196b0*/  STL [R1+0x328], R20 ;  /* 0x0003281401007387 */ /* 0x000fe80000100800 */
[----:B------:R1:W-:Y:S04]  /*196c0*/  STL [R1+0x334], R12 ;  /* 0x0003340c01007387 */ /* 0x0003e80000100800 */
[----:B---3--:R-:W3:Y:S04]  /*196d0*/  LDL.LU R10, [R1+0x4ac] ;  /* 0x0004ac00010a7983 */ /* 0x008ee80000300800 */
[----:B------:R1:W-:Y:S04]  /*196e0*/  STL [R1+0x330], R15 ;  /* 0x0003300f01007387 */ /* 0x0003e80000100800 */
[----:B------:R1:W-:Y:S04]  /*196f0*/  LDGSTS.E [R3+0x8800], [R8.64], P1 ;  /* 0x0880000008037fae */ /* 0x0003e80008921848 */
[----:B------:R-:W3:Y:S01]  /*19700*/  LDL.LU R2, [R1+0x4b4] ;  /* 0x0004b40001027983 */ /* 0x000ee20000300800 */
[----:B--2---:R-:W-:-:S02]  /*19710*/  IADD3 R13, P2, R13, UR7, RZ ;  /* 0x000000070d0d7c10 */ /* 0x004fc4000ff5e0ff */
[----:B-1----:R-:W-:Y:S02]  /*19720*/  MOV R8, R12 ;  /* 0x0000000c00087202 */ /* 0x002fe40000000f00 */
[----:B------:R-:W2:Y:S01]  /*19730*/  LDL.LU R12, [R1+0x4a8] ;  /* 0x0004a800010c7983 */ /* 0x000ea20000300800 */
[----:B------:R-:W-:Y:S01]  /*19740*/  IMAD.MOV.U32 R9, RZ, RZ, R15 ;  /* 0x000000ffff097224 */ /* 0x000fe200078e000f */
[----:B------:R-:W-:Y:S02]  /*19750*/  IADD3 R14, P3, R14, UR7, RZ ;  /* 0x000000070e0e7c10 */ /* 0x000fe4000ff7e0ff */
[----:B------:R-:W2:Y:S01]  /*19760*/  LDL.LU R15, [R1+0x4b0] ;  /* 0x0004b000010f7983 */ /* 0x000ea20000300800 */
[----:B------:R-:W-:Y:S02]  /*19770*/  IADD3.X R19, R19, UR6, RZ, P2, !PT ;  /* 0x0000000613137c10 */ /* 0x000fe400097fe4ff */
[----:B------:R-:W-:Y:S01]  /*19780*/  IADD3.X R17, R17, UR6, RZ, P3, !PT ;  /* 0x0000000611117c10 */ /* 0x000fe20009ffe4ff */
[----:B------:R1:W-:Y:S04]  /*19790*/  STL [R1+0x3ac], R13 ;  /* 0x0003ac0d01007387 */ /* 0x0003e80000100800 */
[----:B------:R1:W-:Y:S04]  /*197a0*/  STL [R1+0x3a8], R19 ;  /* 0x0003a81301007387 */ /* 0x0003e80000100800 */
[----:B------:R-:W-:Y:S04]  /*197b0*/  STL [R1+0x3b4], R14 ;  /* 0x0003b40e01007387 */ /* 0x000fe80000100800 */
[----:B------:R-:W2:Y:S04]  /*197c0*/  LDL.LU R20, [R1+0x52c] ;  /* 0x00052c0001147983 */ /* 0x000ea80000300800 */
[----:B------:R1:W-:Y:S04]  /*197d0*/  LDGSTS.E [R3+0x8880], [R8.64], P0 ;  /* 0x0888000008037fae */ /* 0x0003e80008121848 */
[----:B------:R4:W-:Y:S01]  /*197e0*/  STL [R1+0x3b0], R17 ;  /* 0x0003b01101007387 */ /* 0x0009e20000100800 */
[----:B-1----:R-:W-:-:S03]  /*197f0*/  IMAD.MOV.U32 R8, RZ, RZ, R13 ;  /* 0x000000ffff087224 */ /* 0x002fc600078e000d */
[----:B------:R-:W2:Y:S04]  /*19800*/  LDL.LU R13, [R1+0x534] ;  /* 0x00053400010d7983 */ /* 0x000ea80000300800 */
[----:B------:R-:W2:Y:S01]  /*19810*/  LDL.LU R21, [R1+0x528] ;  /* 0x0005280001157983 */ /* 0x000ea20000300800 */
[----:B------:R-:W-:-:S03]  /*19820*/  IMAD.MOV.U32 R9, RZ, RZ, R19 ;  /* 0x000000ffff097224 */ /* 0x000fc600078e0013 */
[----:B------:R-:W2:Y:S01]  /*19830*/  LDL.LU R19, [R1+0x530] ;  /* 0x0005300001137983 */ /* 0x000ea20000300800 */
[----:B----4-:R-:W-:-:S03]  /*19840*/  IADD3 R16, P2, R16, UR7, RZ ;  /* 0x0000000710107c10 */ /* 0x010fc6000ff5e0ff */
[----:B------:R1:W-:Y:S01]  /*19850*/  LDGSTS.E [R3+0x9000], [R8.64], P1 ;  /* 0x0900000008037fae */ /* 0x0003e20008921848 */
[----:B------:R-:W-:Y:S02]  /*19860*/  IADD3 R7, P3, R7, UR7, RZ ;  /* 0x0000000707077c10 */ /* 0x000fe4000ff7e0ff */
[----:B-----5:R-:W-:Y:S01]  /*19870*/  IADD3.X R18, R18, UR6, RZ, P2, !PT ;  /* 0x0000000612127c10 */ /* 0x020fe200097fe4ff */
[----:B-1----:R-:W-:Y:S01]  /*19880*/  IMAD.MOV.U32 R9, RZ, RZ, R17 ;  /* 0x000000ffff097224 */ /* 0x002fe200078e0011 */
[----:B------:R-:W-:Y:S01]  /*19890*/  MOV R8, R14 ;  /* 0x0000000e00087202 */ /* 0x000fe20000000f00 */
[----:B------:R-:W4:Y:S01]  /*198a0*/  LDL.LU R17, [R1+0x5ac] ;  /* 0x0005ac0001117983 */ /* 0x000f220000300800 */
[----:B------:R-:W-:-:S03]  /*198b0*/  IADD3.X R11, R11, UR6, RZ, P3, !PT ;  /* 0x000000060b0b7c10 */ /* 0x000fc60009ffe4ff */
[----:B------:R-:W5:Y:S04]  /*198c0*/  LDL.LU R14, [R1+0x5b4] ;  /* 0x0005b400010e7983 */ /* 0x000f680000300800 */
[----:B------:R-:W-:Y:S04]  /*198d0*/  STL [R1+0x42c], R16 ;  /* 0x00042c1001007387 */ /* 0x000fe80000100800 */
[----:B------:R1:W-:Y:S04]  /*198e0*/  LDGSTS.E [R3+0x9080], [R8.64], P0 ;  /* 0x0908000008037fae */ /* 0x0003e80008121848 */
[----:B------:R1:W-:Y:S04]  /*198f0*/  STL [R1+0x428], R18 ;  /* 0x0004281201007387 */ /* 0x0003e80000100800 */
[----:B------:R-:W-:Y:S01]  /*19900*/  STL [R1+0x434], R7 ;  /* 0x0004340701007387 */ /* 0x000fe20000100800 */
[----:B-1----:R-:W-:-:S03]  /*19910*/  IMAD.MOV.U32 R9, RZ, RZ, R18 ;  /* 0x000000ffff097224 */ /* 0x002fc600078e0012 */
[----:B------:R-:W5:Y:S01]  /*19920*/  LDL.LU R18, [R1+0x5a8] ;  /* 0x0005a80001127983 */ /* 0x000f620000300800 */
[----:B------:R-:W-:-:S03]  /*19930*/  IMAD.MOV.U32 R8, RZ, RZ, R16 ;  /* 0x000000ffff087224 */ /* 0x000fc600078e0010 */
[----:B------:R1:W-:Y:S04]  /*19940*/  STL [R1+0x430], R11 ;  /* 0x0004300b01007387 */ /* 0x0003e80000100800 */
[----:B------:R-:W5:Y:S04]  /*19950*/  LDL.LU R16, [R1+0x5b0] ;  /* 0x0005b00001107983 */ /* 0x000f680000300800 */
[----:B------:R1:W-:Y:S02]  /*19960*/  LDGSTS.E [R3+0x9800], [R8.64], P1 ;  /* 0x0980000008037fae */ /* 0x0003e40008921848 */
[----:B-1----:R-:W-:Y:S01]  /*19970*/  MOV R8, R7 ;  /* 0x0000000700087202 */ /* 0x002fe20000000f00 */
[----:B------:R-:W-:-:S02]  /*19980*/  IMAD.MOV.U32 R9, RZ, RZ, R11 ;  /* 0x000000ffff097224 */ /* 0x000fc400078e000b */
[----:B------:R-:W5:Y:S04]  /*19990*/  LDL.LU R11, [R1+0x62c] ;  /* 0x00062c00010b7983 */ /* 0x000f680000300800 */
[----:B------:R-:W5:Y:S04]  /*199a0*/  LDL.LU R7, [R1+0x634] ;  /* 0x0006340001077983 */ /* 0x000f680000300800 */
[----:B------:R1:W-:Y:S01]  /*199b0*/  LDGSTS.E [R3+0x9880], [R8.64], P0 ;  /* 0x0988000008037fae */ /* 0x0003e20008121848 */
[----:B---3--:R-:W-:-:S05]  /*199c0*/  IADD3 R10, P2, R10, UR7, RZ ;  /* 0x000000070a0a7c10 */ /* 0x008fca000ff5e0ff */
[----:B------:R-:W-:Y:S01]  /*199d0*/  STL [R1+0x4ac], R10 ;  /* 0x0004ac0a01007387 */ /* 0x000fe20000100800 */
[----:B------:R-:W-:Y:S02]  /*199e0*/  IADD3 R2, P3, R2, UR7, RZ ;  /* 0x0000000702027c10 */ /* 0x000fe4000ff7e0ff */
[----:B--2---:R-:W-:Y:S02]  /*199f0*/  IADD3.X R12, R12, UR6, RZ, P2, !PT ;  /* 0x000000060c0c7c10 */ /* 0x004fe400097fe4ff */
[----:B------:R-:W-:-:S03]  /*19a00*/  IADD3.X R15, R15, UR6, RZ, P3, !PT ;  /* 0x000000060f0f7c10 */ /* 0x000fc60009ffe4ff */
[----:B------:R2:W-:Y:S01]  /*19a10*/  STL [R1+0x4a8], R12 ;  /* 0x0004a80c01007387 */ /* 0x0005e20000100800 */
[----:B-1----:R-:W-:-:S03]  /*19a20*/  IMAD.MOV.U32 R9, RZ, RZ, R12 ;  /* 0x000000ffff097224 */ /* 0x002fc600078e000c */
[----:B------:R1:W-:Y:S01]  /*19a30*/  STL [R1+0x4b4], R2 ;  /* 0x0004b40201007387 */ /* 0x0003e20000100800 */
[----:B------:R-:W-:-:S03]  /*19a40*/  IMAD.MOV.U32 R8, RZ, RZ, R10 ;  /* 0x000000ffff087224 */ /* 0x000fc600078e000a */
[----:B--2---:R-:W2:Y:S04]  /*19a50*/  LDL.LU R12, [R1+0x628] ;  /* 0x00062800010c7983 */ /* 0x004ea80000300800 */
[----:B------:R3:W-:Y:S01]  /*19a60*/  STL [R1+0x4b0], R15 ;  /* 0x0004b00f01007387 */ /* 0x0007e20000100800 */
[----:B------:R-:W-:-:S03]  /*19a70*/  IADD3 R20, P2, R20, UR7, RZ ;  /* 0x0000000714147c10 */ /* 0x000fc6000ff5e0ff */
[----:B------:R-:W2:Y:S04]  /*19a80*/  LDL.LU R10, [R1+0x630] ;  /* 0x00063000010a7983 */ /* 0x000ea80000300800 */
[----:B------:R1:W-:Y:S02]  /*19a90*/  LDGSTS.E [R3+0xa000], [R8.64], P1 ;  /* 0x0a00000008037fae */ /* 0x0003e40008921848 */
[----:B-1----:R-:W-:Y:S01]  /*19aa0*/  MOV R8, R2 ;  /* 0x0000000200087202 */ /* 0x002fe20000000f00 */
[----:B------:R-:W-:Y:S01]  /*19ab0*/  IMAD.MOV.U32 R9, RZ, RZ, R15 ;  /* 0x000000ffff097224 */ /* 0x000fe200078e000f */
[----:B------:R-:W-:Y:S01]  /*19ac0*/  IADD3 R13, P3, R13, UR7, RZ ;  /* 0x000000070d0d7c10 */ /* 0x000fe2000ff7e0ff */
[----:B------:R-:W2:Y:S01]  /*19ad0*/  LDL.LU R2, [R1+0x2bc] ;  /* 0x0002bc0001027983 */ /* 0x000ea20000300800 */
[----:B------:R-:W-:-:S03]  /*19ae0*/  IADD3.X R21, R21, UR6, RZ, P2, !PT ;  /* 0x0000000615157c10 */ /* 0x000fc600097fe4ff */
[----:B------:R1:W-:Y:S01]  /*19af0*/  LDGSTS.E [R3+0xa080], [R8.64], P0 ;  /* 0x0a08000008037fae */ /* 0x0003e20008121848 */
[----:B------:R-:W-:-:S03]  /*19b00*/  IADD3.X R19, R19, UR6, RZ, P3, !PT ;  /* 0x0000000613137c10 */ /* 0x000fc60009ffe4ff */
[----:B---3--:R-:W3:Y:S04]  /*19b10*/  LDL.LU R15, [R1+0x2c4] ;  /* 0x0002c400010f7983 */ /* 0x008ee80000300800 */
[----:B------:R-:W-:Y:S01]  /*19b20*/  STL [R1+0x52c], R20 ;  /* 0x00052c1401007387 */ /* 0x000fe20000100800 */
[----:B-1----:R-:W-:Y:S02]  /*19b30*/  IMAD.MOV.U32 R8, RZ, RZ, R20 ;  /* 0x000000ffff087224 */ /* 0x002fe400078e0014 */
[----:B------:R-:W-:Y:S01]  /*19b40*/  IMAD.MOV.U32 R9, RZ, RZ, R21 ;  /* 0x000000ffff097224 */ /* 0x000fe200078e0015 */
[----:B------:R-:W-:Y:S04]  /*19b50*/  STL [R1+0x528], R21 ;  /* 0x0005281501007387 */ /* 0x000fe80000100800 */
[----:B------:R1:W-:Y:S04]  /*19b60*/  STL [R1+0x534], R13 ;  /* 0x0005340d01007387 */ /* 0x0003e80000100800 */
[----:B------:R1:W-:Y:S04]  /*19b70*/  LDGSTS.E [R3+0xa800], [R8.64], P1 ;  /* 0x0a80000008037fae */ /* 0x0003e80008921848 */
[----:B------:R-:W-:Y:S01]  /*19b80*/  STL [R1+0x530], R19 ;  /* 0x0005301301007387 */ /* 0x000fe20000100800 */
[----:B-1----:R-:W-:-:S03]  /*19b90*/  MOV R8, R13 ;  /* 0x0000000d00087202 */ /* 0x002fc60000000f00 */
[----:B------:R-:W3:Y:S01]  /*19ba0*/  LDL.LU R13, [R1+0x2b8] ;  /* 0x0002b800010d7983 */ /* 0x000ee20000300800 */
[----:B----4-:R-:W-:Y:S01]  /*19bb0*/  IADD3 R17, P2, R17, UR7, RZ ;  /* 0x0000000711117c10 */ /* 0x010fe2000ff5e0ff */
[----:B------:R-:W-:Y:S01]  /*19bc0*/  IMAD.MOV.U32 R9, RZ, RZ, R19 ;  /* 0x000000ffff097224 */ /* 0x000fe200078e0013 */
[----:B-----5:R-:W-:Y:S01]  /*19bd0*/  IADD3 R14, P3, R14, UR7, RZ ;  /* 0x000000070e0e7c10 */ /* 0x020fe2000ff7e0ff */
[----:B------:R-:W4:Y:S01]  /*19be0*/  LDL.LU R23, [R1+0x2c0] ;  /* 0x0002c00001177983 */ /* 0x000f220000300800 */
[----:B------:R-:W-:-:S03]  /*19bf0*/  IADD3.X R18, R18, UR6, RZ, P2, !PT ;  /* 0x0000000612127c10 */ /* 0x000fc600097fe4ff */
[----:B------:R1:W-:Y:S04]  /*19c00*/  LDGSTS.E [R3+0xa880], [R8.64], P0 ;  /* 0x0a88000008037fae */ /* 0x0003e80008121848 */
[----:B------:R5:W-:Y:S01]  /*19c10*/  STL [R1+0x5ac], R17 ;  /* 0x0005ac1101007387 */ /* 0x000be20000100800 */
[----:B------:R-:W-:-:S03]  /*19c20*/  IADD3.X R16, R16, UR6, RZ, P3, !PT ;  /* 0x0000000610107c10 */ /* 0x000fc60009ffe4ff */
[----:B------:R-:W-:Y:S01]  /*19c30*/  STL [R1+0x5a8], R18 ;  /* 0x0005a81201007387 */ /* 0x000fe20000100800 */
[----:B-1----:R-:W-:Y:S02]  /*19c40*/  IMAD.MOV.U32 R8, RZ, RZ, R17 ;  /* 0x000000ffff087224 */ /* 0x002fe400078e0011 */
[----:B------:R-:W-:Y:S01]  /*19c50*/  IMAD.MOV.U32 R9, RZ, RZ, R18 ;  /* 0x000000ffff097224 */ /* 0x000fe200078e0012 */
[----:B------:R-:W-:Y:S04]  /*19c60*/  STL [R1+0x5b4], R14 ;  /* 0x0005b40e01007387 */ /* 0x000fe80000100800 */
[----:B------:R1:W-:Y:S04]  /*19c70*/  LDGSTS.E [R3+0xb000], [R8.64], P1 ;  /* 0x0b00000008037fae */ /* 0x0003e80008921848 */
[----:B------:R1:W-:Y:S04]  /*19c80*/  STL [R1+0x5b0], R16 ;  /* 0x0005b01001007387 */ /* 0x0003e80000100800 */
[----:B-----5:R-:W5:Y:S01]  /*19c90*/  LDL.LU R17, [R1+0x338] ;  /* 0x0003380001117983 */ /* 0x020f620000300800 */
[----:B------:R-:W-:Y:S01]  /*19ca0*/  IADD3 R11, P2, R11, UR7, RZ ;  /* 0x000000070b0b7c10 */ /* 0x000fe2000ff5e0ff */
[----:B-1----:R-:W-:-:S02]  /*19cb0*/  IMAD.MOV.U32 R9, RZ, RZ, R16 ;  /* 0x000000ffff097224 */ /* 0x002fc400078e0010 */
[----:B------:R-:W5:Y:S01]  /*19cc0*/  LDL.LU R16, [R1+0x33c] ;  /* 0x00033c0001107983 */ /* 0x000f620000300800 */
[----:B------:R-:W-:-:S03]  /*19cd0*/  IADD3 R7, P3, R7, UR7, RZ ;  /* 0x0000000707077c10 */ /* 0x000fc6000ff7e0ff */
[----:B------:R-:W5:Y:S01]  /*19ce0*/  LDL.LU R22, [R1+0x340] ;  /* 0x0003400001167983 */ /* 0x000f620000300800 */
[----:B------:R-:W-:-:S03]  /*19cf0*/  MOV R8, R14 ;  /* 0x0000000e00087202 */ /* 0x000fc60000000f00 */
[----:B------:R-:W5:Y:S04]  /*19d00*/  LDL.LU R21, [R1+0x344] ;  /* 0x0003440001157983 */ /* 0x000f680000300800 */
[----:B------:R1:W-:Y:S04]  /*19d10*/  STL [R1+0x62c], R11 ;  /* 0x00062c0b01007387 */ /* 0x0003e80000100800 */
[----:B------:R1:W-:Y:S02]  /*19d20*/  LDGSTS.E [R3+0xb080], [R8.64], P0 ;  /* 0x0b08000008037fae */ /* 0x0003e40008121848 */
[----:B-1----:R-:W-:Y:S01]  /*19d30*/  IMAD.MOV.U32 R8, RZ, RZ, R11 ;  /* 0x000000ffff087224 */ /* 0x002fe200078e000b */
[----:B--2---:R-:W-:-:S05]  /*19d40*/  IADD3.X R12, R12, UR6, RZ, P2, !PT ;  /* 0x000000060c0c7c10 */ /* 0x004fca00097fe4ff */
[----:B------:R-:W-:Y:S01]  /*19d50*/  STL [R1+0x628], R12 ;  /* 0x0006280c01007387 */ /* 0x000fe20000100800 */
[----:B------:R-:W-:-:S03]  /*19d60*/  IADD3.X R10, R10, UR6, RZ, P3, !PT ;  /* 0x000000060a0a7c10 */ /* 0x000fc60009ffe4ff */
[----:B------:R1:W-:Y:S04]  /*19d70*/  STL [R1+0x634], R7 ;  /* 0x0006340701007387 */ /* 0x0003e80000100800 */
[----:B------:R-:W2:Y:S04]  /*19d80*/  LDL.LU R18, [R1+0x3bc] ;  /* 0x0003bc0001127983 */ /* 0x000ea80000300800 */
[----:B------:R1:W-:Y:S04]  /*19d90*/  STL [R1+0x630], R10 ;  /* 0x0006300a01007387 */ /* 0x0003e80000100800 */
[----:B------:R-:W2:Y:S04]  /*19da0*/  LDL.LU R11, [R1+0x3c4] ;  /* 0x0003c400010b7983 */ /* 0x000ea80000300800 */
[----:B------:R-:W2:Y:S01]  /*19db0*/  LDL.LU R20, [R1+0x3b8] ;  /* 0x0003b80001147983 */ /* 0x000ea20000300800 */
[----:B------:R-:W-:-:S03]  /*19dc0*/  IMAD.MOV.U32 R9, RZ, RZ, R12 ;  /* 0x000000ffff097224 */ /* 0x000fc600078e000c */
[----:B------:R-:W2:Y:S01]  /*19dd0*/  LDL.LU R19, [R1+0x3c0] ;  /* 0x0003c00001137983 */ /* 0x000ea20000300800 */
[----:B------:R-:W-:-:S03]  /*19de0*/  IADD3 R2, P2, R2, UR7, RZ ;  /* 0x0000000702027c10 */ /* 0x000fc6000ff5e0ff */
[----:B------:R1:W-:Y:S01]  /*19df0*/  LDGSTS.E [R3+0xb800], [R8.64], P1 ;  /* 0x0b80000008037fae */ /* 0x0003e20008921848 */
[----:B---3--:R-:W-:-:S03]  /*19e00*/  IADD3 R15, P3, R15, UR7, RZ ;  /* 0x000000070f0f7c10 */ /* 0x008fc6000ff7e0ff */
[----:B------:R-:W-:Y:S01]  /*19e10*/  STL [R1+0x2bc], R2 ;  /* 0x0002bc0201007387 */ /* 0x000fe20000100800 */
[----:B-1----:R-:W-:Y:S01]  /*19e20*/  IMAD.MOV.U32 R9, RZ, RZ, R10 ;  /* 0x000000ffff097224 */ /* 0x002fe200078e000a */
[----:B------:R-:W-:Y:S01]  /*19e30*/  MOV R8, R7 ;  /* 0x0000000700087202 */ /* 0x000fe20000000f00 */
[----:B------:R-:W-:Y:S01]  /*19e40*/  IMAD.U32 R7, RZ, RZ, UR5 ;  /* 0x00000005ff077e24 */ /* 0x000fe2000f8e00ff */
[----:B------:R-:W-:Y:S01]  /*19e50*/  LOP3.LUT R10, R205, 0x10, RZ, 0x3c, !PT ;  /* 0x00000010cd0a7812 */ /* 0x000fe200078e3cff */
[----:B------:R-:W-:Y:S04]  /*19e60*/  STL [R1+0x2c4], R15 ;  /* 0x0002c40f01007387 */ /* 0x000fe80000100800 */
[----:B------:R-:W-:Y:S01]  /*19e70*/  IMAD R7, R7, 0x4000, R10 ;  /* 0x0000400007077824 */ /* 0x000fe200078e020a */
[----:B------:R1:W-:Y:S01]  /*19e80*/  LDGSTS.E [R3+0xb880], [R8.64], P0 ;  /* 0x0b88000008037fae */ /* 0x0003e20008121848 */
[----:B------:R-:W-:-:S05]  /*19e90*/  IADD3.X R13, R13, UR6, RZ, P2, !PT ;  /* 0x000000060d0d7c10 */ /* 0x000fca00097fe4ff */
[----:B------:R3:W-:Y:S01]  /*19ea0*/  STL [R1+0x2b8], R13 ;  /* 0x0002b80d01007387 */ /* 0x0007e20000100800 */
[----:B-1----:R-:W-:-:S03]  /*19eb0*/  MOV R3, R13 ;  /* 0x0000000d00037202 */ /* 0x002fc60000000f00 */
[----:B------:R-:W2:Y:S04]  /*19ec0*/  LDL.LU R10, [R1+0x43c] ;  /* 0x00043c00010a7983 */ /* 0x000ea80000300800 */
[----:B------:R-:W2:Y:S04]  /*19ed0*/  LDL.LU R12, [R1+0x444] ;  /* 0x00044400010c7983 */ /* 0x000ea80000300800 */
[----:B---3--:R-:W3:Y:S04]  /*19ee0*/  LDL.LU R13, [R1+0x438] ;  /* 0x00043800010d7983 */ /* 0x008ee80000300800 */
[----:B------:R-:W3:Y:S01]  /*19ef0*/  LDL.LU R14, [R1+0x440] ;  /* 0x00044000010e7983 */ /* 0x000ee20000300800 */
[----:B----4-:R-:W-:-:S03]  /*19f00*/  IADD3.X R23, R23, UR6, RZ, P3, !PT ;  /* 0x0000000617177c10 */ /* 0x010fc60009ffe4ff */
[----:B------:R1:W-:Y:S04]  /*19f10*/  LDGSTS.E [R7+0x8100], [R2.64], P1 ;  /* 0x0810000002077fae */ /* 0x0003e80008921848 */
[----:B------:R-:W-:Y:S01]  /*19f20*/  STL [R1+0x2c0], R23 ;  /* 0x0002c01701007387 */ /* 0x000fe20000100800 */
[----:B-1----:R-:W-:Y:S02]  /*19f30*/  IMAD.MOV.U32 R2, RZ, RZ, R15 ;  /* 0x000000ffff027224 */ /* 0x002fe400078e000f */
[----:B------:R-:W-:Y:S01]  /*19f40*/  IMAD.MOV.U32 R3, RZ, RZ, R23 ;  /* 0x000000ffff037224 */ /* 0x000fe200078e0017 */
[----:B------:R-:W4:Y:S01]  /*19f50*/  LDL.LU R15, [R1+0x4bc] ;  /* 0x0004bc00010f7983 */ /* 0x000f220000300800 */
[----:B-----5:R-:W-:-:S03]  /*19f60*/  IADD3 R16, P2, R16, UR7, RZ ;  /* 0x0000000710107c10 */ /* 0x020fc6000ff5e0ff */
[----:B------:R-:W5:Y:S01]  /*19f70*/  LDL.LU R8, [R1+0x4c4] ;  /* 0x0004c40001087983 */ /* 0x000f620000300800 */
[----:B------:R-:W-:-:S03]  /*19f80*/  IADD3.X R17, R17, UR6, RZ, P2, !PT ;  /* 0x0000000611117c10 */ /* 0x000fc600097fe4ff */
[----:B------:R1:W-:Y:S01]  /*19f90*/  LDGSTS.E [R7+0x8180], [R2.64], P0 ;  /* 0x0818000002077fae */ /* 0x0003e20008121848 */
[----:B------:R-:W-:-:S03]  /*19fa0*/  IADD3 R21, P3, R21, UR7, RZ ;  /* 0x0000000715157c10 */ /* 0x000fc6000ff7e0ff */
[----:B------:R-:W-:Y:S01]  /*19fb0*/  STL [R1+0x33c], R16 ;  /* 0x00033c1001007387 */ /* 0x000fe20000100800 */
[----:B------:R-:W-:-:S03]  /*19fc0*/  IADD3.X R22, R22, UR6, RZ, P3, !PT ;  /* 0x0000000616167c10 */ /* 0x000fc60009ffe4ff */
[----:B------:R1:W-:Y:S02]  /*19fd0*/  STL [R1+0x338], R17 ;  /* 0x0003381101007387 */ /* 0x0003e40000100800 */
[----:B-1----:R-:W-:Y:S01]  /*19fe0*/  IMAD.MOV.U32 R2, RZ, RZ, R16 ;  /* 0x000000ffff027224 */ /* 0x002fe200078e0010 */
[----:B------:R-:W-:Y:S01]  /*19ff0*/  MOV R3, R17 ;  /* 0x0000001100037202 */ /* 0x000fe20000000f00 */
[----:B------:R-:W-:Y:S04]  /*1a000*/  STL [R1+0x344], R21 ;  /* 0x0003441501007387 */ /* 0x000fe80000100800 */
[----:B------:R-:W5:Y:S04]  /*1a010*/  LDL.LU R17, [R1+0x4b8] ;  /* 0x0004b80001117983 */ /* 0x000f680000300800 */
[----:B------:R1:W-:Y:S04]  /*1a020*/  LDGSTS.E [R7+0x8900], [R2.64], P1 ;  /* 0x0890000002077fae */ /* 0x0003e80008921848 */
[----:B------:R-:W-:Y:S04]  /*1a030*/  STL [R1+0x340], R22 ;  /* 0x0003401601007387 */ /* 0x000fe80000100800 */
[----:B------:R-:W5:Y:S01]  /*1a040*/  LDL.LU R16, [R1+0x4c0] ;  /* 0x0004c00001107983 */ /* 0x000f620000300800 */
[----:B-1----:R-:W-:-:S02]  /*1a050*/  IMAD.MOV.U32 R2, RZ, RZ, R21 ;  /* 0x000000ffff027224 */ /* 0x002fc400078e0015 */
[----:B------:R-:W-:-:S05]  /*1a060*/  IMAD.MOV.U32 R3, RZ, RZ, R22 ;  /* 0x000000ffff037224 */ /* 0x000fca00078e0016 */
[----:B------:R1:W-:Y:S01]  /*1a070*/  LDGSTS.E [R7+0x8980], [R2.64], P0 ;  /* 0x0898000002077fae */ /* 0x0003e20008121848 */
[----:B--2---:R-:W-:Y:S02]  /*1a080*/  IADD3 R18, P2, R18, UR7, RZ ;  /* 0x0000000712127c10 */ /* 0x004fe4000ff5e0ff */
[----:B------:R-:W-:Y:S02]  /*1a090*/  IADD3 R11, P3, R11, UR7, RZ ;  /* 0x000000070b0b7c10 */ /* 0x000fe4000ff7e0ff */
[----:B------:R-:W-:Y:S01]  /*1a0a0*/  IADD3.X R20, R20, UR6, RZ, P2, !PT ;  /* 0x0000000614147c10 */ /* 0x000fe200097fe4ff */
[----:B------:R2:W-:Y:S01]  /*1a0b0*/  STL [R1+0x3bc], R18 ;  /* 0x0003bc1201007387 */ /* 0x0005e20000100800 */
[----:B-1----:R-:W-:Y:S01]  /*1a0c0*/  IMAD.MOV.U32 R2, RZ, RZ, R18 ;  /* 0x000000ffff027224 */ /* 0x002fe200078e0012 */
[----:B------:R-:W-:Y:S02]  /*1a0d0*/  IADD3.X R19, R19, UR6, RZ, P3, !PT ;  /* 0x0000000613137c10 */ /* 0x000fe40009ffe4ff */
[----:B------:R-:W-:Y:S01]  /*1a0e0*/  STL [R1+0x3b8], R20 ;  /* 0x0003b81401007387 */ /* 0x000fe20000100800 */
[----:B------:R-:W-:-:S03]  /*1a0f0*/  MOV R3, R20 ;  /* 0x0000001400037202 */ /* 0x000fc60000000f00 */
[----:B------:R-:W-:Y:S04]  /*1a100*/  STL [R1+0x3c4], R11 ;  /* 0x0003c40b01007387 */ /* 0x000fe80000100800 */
[----:B--2---:R-:W2:Y:S04]  /*1a110*/  LDL.LU R18, [R1+0x53c] ;  /* 0x00053c0001127983 */ /* 0x004ea80000300800 */
[----:B------:R1:W-:Y:S04]  /*1a120*/  STL [R1+0x3c0], R19 ;  /* 0x0003c01301007387 */ /* 0x0003e80000100800 */
[----:B------:R1:W-:Y:S04]  /*1a130*/  LDGSTS.E [R7+0x9100], [R2.64], P1 ;  /* 0x0910000002077fae */ /* 0x0003e80008921848 */
[----:B------:R-:W2:Y:S01]  /*1a140*/  LDL.LU R9, [R1+0x544] ;  /* 0x0005440001097983 */ /* 0x000ea20000300800 */
[----:B-1----:R-:W-:-:S03]  /*1a150*/  IMAD.MOV.U32 R3, RZ, RZ, R19 ;  /* 0x000000ffff037224 */ /* 0x002fc600078e0013 */
[----:B------:R-:W2:Y:S01]  /*1a160*/  LDL.LU R19, [R1+0x538] ;  /* 0x0005380001137983 */ /* 0x000ea20000300800 */
[----:B------:R-:W-:-:S03]  /*1a170*/  IMAD.MOV.U32 R2, RZ, RZ, R11 ;  /* 0x000000ffff027224 */ /* 0x000fc600078e000b */
[----:B------:R-:W2:Y:S04]  /*1a180*/  LDL.LU R11, [R1+0x540] ;  /* 0x00054000010b7983 */ /* 0x000ea80000300800 */
[----:B------:R1:W-:Y:S01]  /*1a190*/  LDGSTS.E [R7+0x9180], [R2.64], P0 ;  /* 0x0918000002077fae */ /* 0x0003e20008121848 */
[----:B------:R-:W-:Y:S02]  /*1a1a0*/  IADD3 R10, P2, R10, UR7, RZ ;  /* 0x000000070a0a7c10 */ /* 0x000fe4000ff5e0ff */
[----:B------:R-:W-:Y:S02]  /*1a1b0*/  IADD3 R12, P3, R12, UR7, RZ ;  /* 0x000000070c0c7c10 */ /* 0x000fe4000ff7e0ff */
[----:B---3--:R-:W-:Y:S01]  /*1a1c0*/  IADD3.X R13, R13, UR6, RZ, P2, !PT ;  /* 0x000000060d0d7c10 */ /* 0x008fe200097fe4ff */
[----:B------:R3:W-:Y:S01]  /*1a1d0*/  STL [R1+0x43c], R10 ;  /* 0x00043c0a01007387 */ /* 0x0007e20000100800 */
[----:B-1----:R-:W-:Y:S01]  /*1a1e0*/  IMAD.MOV.U32 R2, RZ, RZ, R10 ;  /* 0x000000ffff027224 */ /* 0x002fe200078e000a */
[----:B------:R-:W-:-:S02]  /*1a1f0*/  IADD3.X R14, R14, UR6, RZ, P3, !PT ;  /* 0x000000060e0e7c10 */ /* 0x000fc40009ffe4ff */
[----:B------:R1:W-:Y:S01]  /*1a200*/  STL [R1+0x438], R13 ;  /* 0x0004380d01007387 */ /* 0x0003e20000100800 */
[----:B------:R-:W-:-:S03]  /*1a210*/  MOV R3, R13 ;  /* 0x0000000d00037202 */ /* 0x000fc60000000f00 */
[----:B------:R1:W-:Y:S04]  /*1a220*/  STL [R1+0x444], R12 ;  /* 0x0004440c01007387 */ /* 0x0003e80000100800 */
[----:B---3--:R-:W3:Y:S04]  /*1a230*/  LDL.LU R10, [R1+0x5bc] ;  /* 0x0005bc00010a7983 */ /* 0x008ee80000300800 */
[----:B------:R4:W-:Y:S04]  /*1a240*/  STL [R1+0x440], R14 ;  /* 0x0004400e01007387 */ /* 0x0009e80000100800 */
[----:B------:R4:W-:Y:S04]  /*1a250*/  LDGSTS.E [R7+0x9900], [R2.64], P1 ;  /* 0x0990000002077fae */ /* 0x0009e80008921848 */
[----:B-1----:R-:W3:Y:S01]  /*1a260*/  LDL.LU R13, [R1+0x5c4] ;  /* 0x0005c400010d7983 */ /* 0x002ee20000300800 */
[----:B----4-:R-:W-:-:S03]  /*1a270*/  IMAD.MOV.U32 R2, RZ, RZ, R12 ;  /* 0x000000ffff027224 */ /* 0x010fc600078e000c */
[----:B------:R-:W4:Y:S01]  /*1a280*/  LDL.LU R12, [R1+0x5b8] ;  /* 0x0005b800010c7983 */ /* 0x000f220000300800 */
[----:B------:R-:W-:-:S03]  /*1a290*/  IMAD.MOV.U32 R3, RZ, RZ, R14 ;  /* 0x000000ffff037224 */ /* 0x000fc600078e000e */
[----:B------:R-:W4:Y:S01]  /*1a2a0*/  LDL.LU R14, [R1+0x5c0] ;  /* 0x0005c000010e7983 */ /* 0x000f220000300800 */
[----:B------:R-:W-:Y:S02]  /*1a2b0*/  IADD3 R15, P2, R15, UR7, RZ ;  /* 0x000000070f0f7c10 */ /* 0x000fe4000ff5e0ff */
[----:B-----5:R-:W-:Y:S01]  /*1a2c0*/  IADD3 R8, P3, R8, UR7, RZ ;  /* 0x0000000708087c10 */ /* 0x020fe2000ff7e0ff */
[----:B------:R1:W-:Y:S01]  /*1a2d0*/  LDGSTS.E [R7+0x9980], [R2.64], P0 ;  /* 0x0998000002077fae */ /* 0x0003e20008121848 */
[----:B------:R-:W-:-:S03]  /*1a2e0*/  IADD3.X R17, R17, UR6, RZ, P2, !PT ;  /* 0x0000000611117c10 */ /* 0x000fc600097fe4ff */
[----:B------:R5:W-:Y:S04]  /*1a2f0*/  STL [R1+0x4bc], R15 ;  /* 0x0004bc0f01007387 */ /* 0x000be80000100800 */
[----:B------:R5:W-:Y:S01]  /*1a300*/  STL [R1+0x4b8], R17 ;  /* 0x0004b81101007387 */ /* 0x000be20000100800 */
[----:B-1----:R-:W-:-:S03]  /*1a310*/  IMAD.MOV.U32 R2, RZ, RZ, R15 ;  /* 0x000000ffff027224 */ /* 0x002fc600078e000f */
[----:B------:R-:W-:Y:S01]  /*1a320*/  STL [R1+0x4c4], R8 ;  /* 0x0004c40801007387 */ /* 0x000fe20000100800 */
[----:B------:R-:W-:-:S03]  /*1a330*/  IADD3.X R16, R16, UR6, RZ, P3, !PT ;  /* 0x0000000610107c10 */ /* 0x000fc60009ffe4ff */
[----:B-----5:R-:W5:Y:S01]  /*1a340*/  LDL.LU R15, [R1+0x63c] ;  /* 0x00063c00010f7983 */ /* 0x020f620000300800 */
[----:B------:R-:W-:-:S03]  /*1a350*/  MOV R3, R17 ;  /* 0x0000001100037202 */ /* 0x000fc60000000f00 */
[----:B------:R1:W-:Y:S04]  /*1a360*/  STL [R1+0x4c0], R16 ;  /* 0x0004c01001007387 */ /* 0x0003e80000100800 */
[----:B------:R-:W5:Y:S04]  /*1a370*/  LDL.LU R20, [R1+0x644] ;  /* 0x0006440001147983 */ /* 0x000f680000300800 */
[----:B------:R-:W5:Y:S04]  /*1a380*/  LDL.LU R17, [R1+0x638] ;  /* 0x0006380001117983 */ /* 0x000f680000300800 */
[----:B------:R1:W-:Y:S04]  /*1a390*/  LDGSTS.E [R7+0xa100], [R2.64], P1 ;  /* 0x0a10000002077fae */ /* 0x0003e80008921848 */
[----:B------:R-:W5:Y:S01]  /*1a3a0*/  LDL.LU R21, [R1+0x640] ;  /* 0x0006400001157983 */ /* 0x000f620000300800 */
[----:B-1----:R-:W-:-:S02]  /*1a3b0*/  IMAD.MOV.U32 R2, RZ, RZ, R8 ;  /* 0x000000ffff027224 */ /* 0x002fc400078e0008 */
[----:B------:R-:W-:Y:S02]  /*1a3c0*/  IMAD.MOV.U32 R3, RZ, RZ, R16 ;  /* 0x000000ffff037224 */ /* 0x000fe400078e0010 */
[----:B------:R-:W5:Y:S04]  /*1a3d0*/  LDL.LU R16, [R1+0x2cc] ;  /* 0x0002cc0001107983 */ /* 0x000f680000300800 */
[----:B------:R-:W5:Y:S04]  /*1a3e0*/  LDL.LU R8, [R1+0x2d4] ;  /* 0x0002d40001087983 */ /* 0x000f680000300800 */
[----:B------:R1:W-:Y:S01]  /*1a3f0*/  LDGSTS.E [R7+0xa180], [R2.64], P0 ;  /* 0x0a18000002077fae */ /* 0x0003e20008121848 */
[----:B--2---:R-:W-:-:S05]  /*1a400*/  IADD3 R18, P2, R18, UR7, RZ ;  /* 0x0000000712127c10 */ /* 0x004fca000ff5e0ff */
[----:B------:R-:W-:Y:S01]  /*1a410*/  STL [R1+0x53c], R18 ;  /* 0x00053c1201007387 */ /* 0x000fe20000100800 */
[----:B------:R-:W-:Y:S02]  /*1a420*/  IADD3 R9, P3, R9, UR7, RZ ;  /* 0x0000000709097c10 */ /* 0x000fe4000ff7e0ff */
[----:B------:R-:W-:Y:S02]  /*1a430*/  IADD3.X R19, R19, UR6, RZ, P2, !PT ;  /* 0x0000000613137c10 */ /* 0x000fe400097fe4ff */
[----:B------:R-:W-:-:S03]  /*1a440*/  IADD3.X R11, R11, UR6, RZ, P3, !PT ;  /* 0x000000060b0b7c10 */ /* 0x000fc60009ffe4ff */
[----:B------:R2:W-:Y:S01]  /*1a450*/  STL [R1+0x538], R19 ;  /* 0x0005381301007387 */ /* 0x0005e20000100800 */
[----:B-1----:R-:W-:-:S03]  /*1a460*/  MOV R3, R19 ;  /* 0x0000001300037202 */ /* 0x002fc60000000f00 */
[----:B------:R1:W-:Y:S01]  /*1a470*/  STL [R1+0x544], R9 ;  /* 0x0005440901007387 */ /* 0x0003e20000100800 */
[----:B------:R-:W-:-:S03]  /*1a480*/  IMAD.MOV.U32 R2, RZ, RZ, R18 ;  /* 0x000000ffff027224 */ /* 0x000fc600078e0012 */
[----:B--2---:R-:W2:Y:S04]  /*1a490*/  LDL.LU R19, [R1+0x2c8] ;  /* 0x0002c80001137983 */ /* 0x004ea80000300800 */
[----:B------:R1:W-:Y:S04]  /*1a4a0*/  STL [R1+0x540], R11 ;  /* 0x0005400b01007387 */ /* 0x0003e80000100800 */
[----:B------:R-:W2:Y:S04]  /*1a4b0*/  LDL.LU R18, [R1+0x2d0] ;  /* 0x0002d00001127983 */ /* 0x000ea80000300800 */
[----:B------:R1:W-:Y:S01]  /*1a4c0*/  LDGSTS.E [R7+0xa900], [R2.64], P1 ;  /* 0x0a90000002077fae */ /* 0x0003e20008921848 */
[----:B---3--:R-:W-:Y:S01]  /*1a4d0*/  IADD3 R10, P2, R10, UR7, RZ ;  /* 0x000000070a0a7c10 */ /* 0x008fe2000ff5e0ff */
[----:B-1----:R-:W-:-:S02]  /*1a4e0*/  IMAD.MOV.U32 R2, RZ, RZ, R9 ;  /* 0x000000ffff027224 */ /* 0x002fc400078e0009 */
[----:B------:R-:W-:Y:S01]  /*1a4f0*/  IMAD.MOV.U32 R3, RZ, RZ, R11 ;  /* 0x000000ffff037224 */ /* 0x000fe200078e000b */
[----:B------:R-:W3:Y:S04]  /*1a500*/  LDL.LU R9, [R1+0x34c] ;  /* 0x00034c0001097983 */ /* 0x000ee80000300800 */
[----:B------:R-:W3:Y:S01]  /*1a510*/  LDL.LU R11, [R1+0x354] ;  /* 0x00035400010b7983 */ /* 0x000ee20000300800 */
[----:B------:R-:W-:-:S03]  /*1a520*/  IADD3 R13, P3, R13, UR7, RZ ;  /* 0x000000070d0d7c10 */ /* 0x000fc6000ff7e0ff */
[----:B------:R1:W-:Y:S04]  /*1a530*/  STL [R1+0x5bc], R10 ;  /* 0x0005bc0a01007387 */ /* 0x0003e80000100800 */
[----:B------:R1:W-:Y:S01]  /*1a540*/  LDGSTS.E [R7+0xa980], [R2.64], P0 ;  /* 0x0a98000002077fae */ /* 0x0003e20008121848 */
[----:B----4-:R-:W-:Y:S02]  /*1a550*/  IADD3.X R12, R12, UR6, RZ, P2, !PT ;  /* 0x000000060c0c7c10 */ /* 0x010fe400097fe4ff */
[----:B------:R-:W-:-:S03]  /*1a560*/  IADD3.X R14, R14, UR6, RZ, P3, !PT ;  /* 0x000000060e0e7c10 */ /* 0x000fc60009ffe4ff */
[----:B------:R4:W-:Y:S01]  /*1a570*/  STL [R1+0x5b8], R12 ;  /* 0x0005b80c01007387 */ /* 0x0009e20000100800 */
[----:B-1----:R-:W-:-:S03]  /*1a580*/  IMAD.MOV.U32 R2, RZ, RZ, R10 ;  /* 0x000000ffff027224 */ /* 0x002fc600078e000a */
[----:B------:R1:W-:Y:S01]  /*1a590*/  STL [R1+0x5c4], R13 ;  /* 0x0005c40d01007387 */ /* 0x0003e20000100800 */
[----:B------:R-:W-:-:S03]  /*1a5a0*/  MOV R3, R12 ;  /* 0x0000000c00037202 */ /* 0x000fc60000000f00 */
[----:B------:R-:W3:Y:S04]  /*1a5b0*/  LDL.LU R10, [R1+0x348] ;  /* 0x00034800010a7983 */ /* 0x000ee80000300800 */
[----:B------:R1:W-:Y:S04]  /*1a5c0*/  STL [R1+0x5c0], R14 ;  /* 0x0005c00e01007387 */ /* 0x0003e80000100800 */
[----:B----4-:R-:W4:Y:S04]  /*1a5d0*/  LDL.LU R12, [R1+0x350] ;  /* 0x00035000010c7983 */ /* 0x010f280000300800 */
[----:B------:R1:W-:Y:S01]  /*1a5e0*/  LDGSTS.E [R7+0xb100], [R2.64], P1 ;  /* 0x0b10000002077fae */ /* 0x0003e20008921848 */
[----:B-----5:R-:W-:Y:S01]  /*1a5f0*/  IADD3 R15, P2, R15, UR7, RZ ;  /* 0x000000070f0f7c10 */ /* 0x020fe2000ff5e0ff */
[----:B-1----:R-:W-:-:S02]  /*1a600*/  IMAD.MOV.U32 R2, RZ, RZ, R13 ;  /* 0x000000ffff027224 */ /* 0x002fc400078e000d */
[----:B------:R-:W-:Y:S01]  /*1a610*/  IMAD.MOV.U32 R3, RZ, RZ, R14 ;  /* 0x000000ffff037224 */ /* 0x000fe200078e000e */
[----:B------:R-:W-:Y:S01]  /*1a620*/  IADD3.X R17, R17, UR6, RZ, P2, !PT ;  /* 0x0000000611117c10 */ /* 0x000fe200097fe4ff */
[----:B------:R-:W5:Y:S01]  /*1a630*/  LDL.LU R13, [R1+0x3cc] ;  /* 0x0003cc00010d7983 */ /* 0x000f620000300800 */
[----:B------:R-:W-:-:S03]  /*1a640*/  IADD3 R20, P3, R20, UR7, RZ ;  /* 0x0000000714147c10 */ /* 0x000fc6000ff7e0ff */
[----:B------:R-:W5:Y:S01]  /*1a650*/  LDL.LU R14, [R1+0x3d4] ;  /* 0x0003d400010e7983 */ /* 0x000f620000300800 */
[----:B------:R-:W-:-:S03]  /*1a660*/  IADD3.X R21, R21, UR6, RZ, P3, !PT ;  /* 0x0000000615157c10 */ /* 0x000fc60009ffe4ff */
[----:B------:R1:W-:Y:S04]  /*1a670*/  LDGSTS.E [R7+0xb180], [R2.64], P0 ;  /* 0x0b18000002077fae */ /* 0x0003e80008121848 */
[----:B------:R-:W-:Y:S04]  /*1a680*/  STL [R1+0x63c], R15 ;  /* 0x00063c0f01007387 */ /* 0x000fe80000100800 */
[----:B------:R1:W-:Y:S02]  /*1a690*/  STL [R1+0x638], R17 ;  /* 0x0006381101007387 */ /* 0x0003e40000100800 */
[----:B-1----:R-:W-:Y:S01]  /*1a6a0*/  IMAD.MOV.U32 R2, RZ, RZ, R15 ;  /* 0x000000ffff027224 */ /* 0x002fe200078e000f */
[----:B------:R-:W-:Y:S01]  /*1a6b0*/  MOV R3, R17 ;  /* 0x0000001100037202 */ /* 0x000fe20000000f00 */
[----:B------:R-:W-:Y:S01]  /*1a6c0*/  STL [R1+0x644], R20 ;  /* 0x0006441401007387 */ /* 0x000fe20000100800 */
[----:B------:R-:W-:-:S03]  /*1a6d0*/  IADD3 R16, P2, R16, UR7, RZ ;  /* 0x0000000710107c10 */ /* 0x000fc6000ff5e0ff */
[----:B------:R-:W5:Y:S01]  /*1a6e0*/  LDL.LU R17, [R1+0x3c8] ;  /* 0x0003c80001117983 */ /* 0x000f620000300800 */
[----:B------:R-:W-:-:S03]  /*1a6f0*/  IADD3 R8, P3, R8, UR7, RZ ;  /* 0x0000000708087c10 */ /* 0x000fc6000ff7e0ff */
[----:B------:R1:W-:Y:S04]  /*1a700*/  LDGSTS.E [R7+0xb900], [R2.64], P1 ;  /* 0x0b90000002077fae */ /* 0x0003e80008921848 */
[----:B------:R-:W-:Y:S04]  /*1a710*/  STL [R1+0x640], R21 ;  /* 0x0006401501007387 */ /* 0x000fe80000100800 */
[----:B------:R-:W5:Y:S01]  /*1a720*/  LDL.LU R15, [R1+0x3d0] ;  /* 0x0003d000010f7983 */ /* 0x000f620000300800 */
[----:B-1----:R-:W-:Y:S02]  /*1a730*/  IMAD.MOV.U32 R2, RZ, RZ, R20 ;  /* 0x000000ffff027224 */ /* 0x002fe400078e0014 */
[----:B------:R-:W-:Y:S01]  /*1a740*/  IMAD.MOV.U32 R3, RZ, RZ, R21 ;  /* 0x000000ffff037224 */ /* 0x000fe200078e0015 */
[----:B------:R1:W-:Y:S04]  /*1a750*/  STL [R1+0x2cc], R16 ;  /* 0x0002cc1001007387 */ /* 0x0003e80000100800 */
[----:B------:R1:W-:Y:S02]  /*1a760*/  LDGSTS.E [R7+0xb980], [R2.64], P0 ;  /* 0x0b98000002077fae */ /* 0x0003e40008121848 */
[----:B-1----:R-:W-:Y:S01]  /*1a770*/  IMAD.MOV.U32 R2, RZ, RZ, R16 ;  /* 0x000000ffff027224 */ /* 0x002fe200078e0010 */
[----:B--2---:R-:W-:-:S04]  /*1a780*/  IADD3.X R19, R19, UR6, RZ, P2, !PT ;  /* 0x0000000613137c10 */ /* 0x004fc800097fe4ff */
[----:B------:R-:W-:Y:S01]  /*1a790*/  MOV R3, R19 ;  /* 0x0000001300037202 */ /* 0x000fe20000000f00 */
[----:B------:R-:W-:Y:S01]  /*1a7a0*/  STL [R1+0x2c8], R19 ;  /* 0x0002c81301007387 */ /* 0x000fe20000100800 */
[----:B------:R-:W-:-:S03]  /*1a7b0*/  IADD3.X R18, R18, UR6, RZ, P3, !PT ;  /* 0x0000000612127c10 */ /* 0x000fc60009ffe4ff */
[----:B------:R-:W-:Y:S04]  /*1a7c0*/  STL [R1+0x2d4], R8 ;  /* 0x0002d40801007387 */ /* 0x000fe80000100800 */
[----:B------:R-:W2:Y:S04]  /*1a7d0*/  LDL.LU R16, [R1+0x44c] ;  /* 0x00044c0001107983 */ /* 0x000ea80000300800 */
[----:B------:R1:W-:Y:S04]  /*1a7e0*/  STL [R1+0x2d0], R18 ;  /* 0x0002d01201007387 */ /* 0x0003e80000100800 */
[----:B------:R1:W-:Y:S04]  /*1a7f0*/  LDGSTS.E [R4+0x8200], [R2.64], P1 ;  /* 0x0820000002047fae */ /* 0x0003e80008921848 */
[----:B------:R-:W2:Y:S01]  /*1a800*/  LDL.LU R7, [R1+0x454] ;  /* 0x0004540001077983 */ /* 0x000ea20000300800 */
[----:B-1----:R-:W-:-:S03]  /*1a810*/  IMAD.MOV.U32 R3, RZ, RZ, R18 ;  /* 0x000000ffff037224 */ /* 0x002fc600078e0012 */
[----:B------:R-:W2:Y:S01]  /*1a820*/  LDL.LU R18, [R1+0x448] ;  /* 0x0004480001127983 */ /* 0x000ea20000300800 */
[----:B------:R-:W-:Y:S01]  /*1a830*/  IMAD.MOV.U32 R2, RZ, RZ, R8 ;  /* 0x000000ffff027224 */ /* 0x000fe200078e0008 */
[----:B---3--:R-:W-:Y:S02]  /*1a840*/  IADD3 R9, P2, R9, UR7, RZ ;  /* 0x0000000709097c10 */ /* 0x008fe4000ff5e0ff */
[----:B------:R-:W3:Y:S01]  /*1a850*/  LDL.LU R8, [R1+0x450] ;  /* 0x0004500001087983 */ /* 0x000ee20000300800 */
[----:B------:R-:W-:-:S03]  /*1a860*/  IADD3 R11, P3, R11, UR7, RZ ;  /* 0x000000070b0b7c10 */ /* 0x000fc6000ff7e0ff */
[----:B------:R1:W-:Y:S04]  /*1a870*/  LDGSTS.E [R4+0x8280], [R2.64], P0 ;  /* 0x0828000002047fae */ /* 0x0003e80008121848 */
[----:B------:R-:W-:Y:S01]  /*1a880*/  STL [R1+0x34c], R9 ;  /* 0x00034c0901007387 */ /* 0x000fe20000100800 */
[----:B------:R-:W-:Y:S01]  /*1a890*/  IADD3.X R10, R10, UR6, RZ, P2, !PT ;  /* 0x000000060a0a7c10 */ /* 0x000fe200097fe4ff */
[----:B-1----:R-:W-:-:S03]  /*1a8a0*/  IMAD.MOV.U32 R2, RZ, RZ, R9 ;  /* 0x000000ffff027224 */ /* 0x002fc600078e0009 */
[----:B------:R-:W-:Y:S01]  /*1a8b0*/  MOV R3, R10 ;  /* 0x0000000a00037202 */ /* 0x000fe20000000f00 */
[----:B------:R1:W-:Y:S01]  /*1a8c0*/  STL [R1+0x348], R10 ;  /* 0x0003480a01007387 */ /* 0x0003e20000100800 */
[----:B----4-:R-:W-:-:S03]  /*1a8d0*/  IADD3.X R12, R12, UR6, RZ, P3, !PT ;  /* 0x000000060c0c7c10 */ /* 0x010fc60009ffe4ff */
[----:B------:R-:W-:Y:S04]  /*1a8e0*/  STL [R1+0x354], R11 ;  /* 0x0003540b01007387 */ /* 0x000fe80000100800 */
[----:B------:R4:W-:Y:S04]  /*1a8f0*/  LDGSTS.E [R4+0x8a00], [R2.64], P1 ;  /* 0x08a0000002047fae */ /* 0x0009e80008921848 */
[----:B-1----:R-:W3:Y:S04]  /*1a900*/  LDL.LU R10, [R1+0x4cc] ;  /* 0x0004cc00010a7983 */ /* 0x002ee80000300800 */
[----:B------:R1:W-:Y:S04]  /*1a910*/  STL [R1+0x350], R12 ;  /* 0x0003500c01007387 */ /* 0x0003e80000100800 */
[----:B------:R-:W3:Y:S01]  /*1a920*/  LDL.LU R9, [R1+0x4d4] ;  /* 0x0004d40001097983 */ /* 0x000ee20000300800 */
[----:B----4-:R-:W-:-:S03]  /*1a930*/  IMAD.MOV.U32 R3, RZ, RZ, R12 ;  /* 0x000000ffff037224 */ /* 0x010fc600078e000c */
[----:B-1----:R-:W4:Y:S01]  /*1a940*/  LDL.LU R12, [R1+0x4c8] ;  /* 0x0004c800010c7983 */ /* 0x002f220000300800 */
[----:B------:R-:W-:-:S03]  /*1a950*/  IMAD.MOV.U32 R2, RZ, RZ, R11 ;  /* 0x000000ffff027224 */ /* 0x000fc600078e000b */
[----:B------:R-:W4:Y:S01]  /*1a960*/  LDL.LU R11, [R1+0x4d0] ;  /* 0x0004d000010b7983 */ /* 0x000f220000300800 */
[----:B-----5:R-:W-:Y:S02]  /*1a970*/  IADD3 R13, P2, R13, UR7, RZ ;  /* 0x000000070d0d7c10 */ /* 0x020fe4000ff5e0ff */
[----:B------:R-:W-:Y:S01]  /*1a980*/  IADD3 R14, P3, R14, UR7, RZ ;  /* 0x000000070e0e7c10 */ /* 0x000fe2000ff7e0ff */
[----:B------:R1:W-:Y:S04]  /*1a990*/  LDGSTS.E [R4+0x8a80], [R2.64], P0 ;  /* 0x08a8000002047fae */ /* 0x0003e80008121848 */
[----:B------:R5:W-:Y:S01]  /*1a9a0*/  STL [R1+0x3cc], R13 ;  /* 0x0003cc0d01007387 */ /* 0x000be20000100800 */
[----:B------:R-:W-:Y:S01]  /*1a9b0*/  IADD3.X R17, R17, UR6, RZ, P2, !PT ;  /* 0x0000000611117c10 */ /* 0x000fe200097fe4ff */
[----:B-1----:R-:W-:-:S04]  /*1a9c0*/  IMAD.MOV.U32 R2, RZ, RZ, R13 ;  /* 0x000000ffff027224 */ /* 0x002fc800078e000d */
[----:B------:R-:W-:Y:S01]  /*1a9d0*/  STL [R1+0x3c8], R17 ;  /* 0x0003c81101007387 */ /* 0x000fe20000100800 */
[----:B------:R-:W-:-:S03]  /*1a9e0*/  MOV R3, R17 ;  /* 0x0000001100037202 */ /* 0x000fc60000000f00 */
[----:B------:R-:W-:Y:S01]  /*1a9f0*/  STL [R1+0x3d4], R14 ;  /* 0x0003d40e01007387 */ /* 0x000fe20000100800 */
[----:B------:R-:W-:-:S03]  /*1aa00*/  IADD3.X R15, R15, UR6, RZ, P3, !PT ;  /* 0x000000060f0f7c10 */ /* 0x000fc60009ffe4ff */
[----:B------:R-:W4:Y:S04]  /*1aa10*/  LDL.LU R19, [R1+0x54c] ;  /* 0x00054c0001137983 */ /* 0x000f280000300800 */
[----:B------:R1:W-:Y:S04]  /*1aa20*/  STL [R1+0x3d0], R15 ;  /* 0x0003d00f01007387 */ /* 0x0003e80000100800 */
[----:B-----5:R-:W5:Y:S04]  /*1aa30*/  LDL.LU R13, [R1+0x554] ;  /* 0x00055400010d7983 */ /* 0x020f680000300800 */
[----:B------:R-:W5:Y:S04]  /*1aa40*/  LDL.LU R20, [R1+0x548] ;  /* 0x0005480001147983 */ /* 0x000f680000300800 */
[----:B------:R1:W-:Y:S02]  /*1aa50*/  LDGSTS.E [R4+0x9200], [R2.64], P1 ;  /* 0x0920000002047fae */ /* 0x0003e40008921848 */
[----:B-1----:R-:W-:-:S02]  /*1aa60*/  IMAD.MOV.U32 R3, RZ, RZ, R15 ;  /* 0x000000ffff037224 */ /* 0x002fc400078e000f */
[----:B------:R-:W-:Y:S01]  /*1aa70*/  IMAD.MOV.U32 R2, RZ, RZ, R14 ;  /* 0x000000ffff027224 */ /* 0x000fe200078e000e */
[----:B------:R-:W5:Y:S04]  /*1aa80*/  LDL.LU R15, [R1+0x550] ;  /* 0x00055000010f7983 */ /* 0x000f680000300800 */
[----:B------:R-:W5:Y:S04]  /*1aa90*/  LDL.LU R17, [R1+0x5cc] ;  /* 0x0005cc0001117983 */ /* 0x000f680000300800 */
[----:B------:R-:W5:Y:S04]  /*1aaa0*/  LDL.LU R14, [R1+0x5d4] ;  /* 0x0005d400010e7983 */ /* 0x000f680000300800 */
[----:B------:R1:W-:Y:S01]  /*1aab0*/  LDGSTS.E [R4+0x9280], [R2.64], P0 ;  /* 0x0928000002047fae */ /* 0x0003e20008121848 */
[----:B--2---:R-:W-:-:S05]  /*1aac0*/  IADD3 R16, P2, R16, UR7, RZ ;  /* 0x0000000710107c10 */ /* 0x004fca000ff5e0ff */
[----:B------:R-:W-:Y:S01]  /*1aad0*/  STL [R1+0x44c], R16 ;  /* 0x00044c1001007387 */ /* 0x000fe20000100800 */
[----:B------:R-:W-:Y:S02]  /*1aae0*/  IADD3 R7, P3, R7, UR7, RZ ;  /* 0x0000000707077c10 */ /* 0x000fe4000ff7e0ff */
[----:B------:R-:W-:Y:S02]  /*1aaf0*/  IADD3.X R18, R18, UR6, RZ, P2, !PT ;  /* 0x0000000612127c10 */ /* 0x000fe400097fe4ff */
[----:B---3--:R-:W-:-:S03]  /*1ab00*/  IADD3.X R8, R8, UR6, RZ, P3, !PT ;  /* 0x0000000608087c10 */ /* 0x008fc60009ffe4ff */
        /* <DEDUP_REMOVED lines=8> */
[----:B------:R-:W-:Y:S01]  /*1ab90*/  IADD3 R10, P2, R10, UR7, RZ ;  /* 0x000000070a0a7c10 */ /* 0x000fe2000ff5e0ff */
[----:B-1----:R-:W-:-:S02]  /*1aba0*/  IMAD.MOV.U32 R2, RZ, RZ, R7 ;  /* 0x000000ffff027224 */ /* 0x002fc400078e0007 */
[----:B------:R-:W-:Y:S01]  /*1abb0*/  IMAD.MOV.U32 R3, RZ, RZ, R8 ;  /* 0x000000ffff037224 */ /* 0x000fe200078e0008 */
[----:B------:R-:W2:Y:S01]  /*1abc0*/  LDL.LU R7, [R1+0x64c] ;  /* 0x00064c0001077983 */ /* 0x000ea20000300800 */
[----:B------:R-:W-:-:S03]  /*1abd0*/  IADD3 R9, P3, R9, UR7, RZ ;  /* 0x0000000709097c10 */ /* 0x000fc6000ff7e0ff */
[----:B---3--:R-:W3:Y:S01]  /*1abe0*/  LDL.LU R8, [R1+0x654] ;  /* 0x0006540001087983 */ /* 0x008ee20000300800 */
[----:B----4-:R-:W-:-:S03]  /*1abf0*/  IADD3.X R12, R12, UR6, RZ, P2, !PT ;  /* 0x000000060c0c7c10 */ /* 0x010fc600097fe4ff */
[----:B------:R1:W-:Y:S01]  /*1ac00*/  STL [R1+0x4cc], R10 ;  /* 0x0004cc0a01007387 */ /* 0x0003e20000100800 */
[----:B------:R-:W-:-:S03]  /*1ac10*/  IADD3.X R11, R11, UR6, RZ, P3, !PT ;  /* 0x000000060b0b7c10 */ /* 0x000fc60009ffe4ff */
[----:B------:R4:W-:Y:S04]  /*1ac20*/  LDGSTS.E [R4+0x9a80], [R2.64], P0 ;  /* 0x09a8000002047fae */ /* 0x0009e80008121848 */
[----:B------:R1:W-:Y:S04]  /*1ac30*/  STL [R1+0x4c8], R12 ;  /* 0x0004c80c01007387 */ /* 0x0003e80000100800 */
[----:B------:R-:W-:Y:S01]  /*1ac40*/  STL [R1+0x4d4], R9 ;  /* 0x0004d40901007387 */ /* 0x000fe20000100800 */
[----:B----4-:R-:W-:-:S03]  /*1ac50*/  IMAD.MOV.U32 R2, RZ, RZ, R10 ;  /* 0x000000ffff027224 */ /* 0x010fc600078e000a */
[----:B-1----:R-:W4:Y:S01]  /*1ac60*/  LDL.LU R10, [R1+0x648] ;  /* 0x00064800010a7983 */ /* 0x002f220000300800 */
[----:B------:R-:W-:-:S03]  /*1ac70*/  MOV R3, R12 ;  /* 0x0000000c00037202 */ /* 0x000fc60000000f00 */
[----:B------:R1:W-:Y:S04]  /*1ac80*/  STL [R1+0x4d0], R11 ;  /* 0x0004d00b01007387 */ /* 0x0003e80000100800 */
[----:B------:R-:W4:Y:S04]  /*1ac90*/  LDL.LU R12, [R1+0x650] ;  /* 0x00065000010c7983 */ /* 0x000f280000300800 */
[----:B------:R1:W-:Y:S01]  /*1aca0*/  LDGSTS.E [R4+0xa200], [R2.64], P1 ;  /* 0x0a20000002047fae */ /* 0x0003e20008921848 */
[----:B------:R-:W-:Y:S01]  /*1acb0*/  IADD3 R19, P2, R19, UR7, RZ ;  /* 0x0000000713137c10 */ /* 0x000fe2000ff5e0ff */
[----:B-1----:R-:W-:-:S02]  /*1acc0*/  IMAD.MOV.U32 R2, RZ, RZ, R9 ;  /* 0x000000ffff027224 */ /* 0x002fc400078e0009 */
[----:B------:R-:W-:Y:S01]  /*1acd0*/  IMAD.MOV.U32 R3, RZ, RZ, R11 ;  /* 0x000000ffff037224 */ /* 0x000fe200078e000b */
[----:B-----5:R-:W-:Y:S01]  /*1ace0*/  IADD3 R13, P3, R13, UR7, RZ ;  /* 0x000000070d0d7c10 */ /* 0x020fe2000ff7e0ff */
[----:B------:R-:W5:Y:S01]  /*1acf0*/  LDL.LU R11, [R1+0x2dc] ;  /* 0x0002dc00010b7983 */ /* 0x000f620000300800 */
[----:B------:R-:W-:-:S03]  /*1ad00*/  IADD3.X R20, R20, UR6, RZ, P2, !PT ;  /* 0x0000000614147c10 */ /* 0x000fc600097fe4ff */
[----:B------:R1:W-:Y:S04]  /*1ad10*/  LDGSTS.E [R4+0xa280], [R2.64], P0 ;  /* 0x0a28000002047fae */ /* 0x0003e80008121848 */
[----:B------:R-:W5:Y:S04]  /*1ad20*/  LDL.LU R9, [R1+0x2e4] ;  /* 0x0002e40001097983 */ /* 0x000f680000300800 */
[----:B------:R-:W-:Y:S01]  /*1ad30*/  STL [R1+0x54c], R19 ;  /* 0x00054c1301007387 */ /* 0x000fe20000100800 */
[----:B-1----:R-:W-:Y:S01]  /*1ad40*/  IMAD.MOV.U32 R2, RZ, RZ, R19 ;  /* 0x000000ffff027224 */ /* 0x002fe200078e0013 */
[----:B------:R-:W-:-:S02]  /*1ad50*/  MOV R3, R20 ;  /* 0x0000001400037202 */ /* 0x000fc40000000f00 */
[----:B------:R-:W-:Y:S01]  /*1ad60*/  IADD3.X R15, R15, UR6, RZ, P3, !PT ;  /* 0x000000060f0f7c10 */ /* 0x000fe20009ffe4ff */
[----:B------:R-:W-:Y:S01]  /*1ad70*/  STL [R1+0x548], R20 ;  /* 0x0005481401007387 */ /* 0x000fe20000100800 */
[----:B------:R-:W-:-:S03]  /*1ad80*/  IADD3 R17, P2, R17, UR7, RZ ;  /* 0x0000000711117c10 */ /* 0x000fc6000ff5e0ff */
[----:B------:R1:W-:Y:S04]  /*1ad90*/  STL [R1+0x554], R13 ;  /* 0x0005540d01007387 */ /* 0x0003e80000100800 */
[----:B------:R1:W-:Y:S01]  /*1ada0*/  LDGSTS.E [R4+0xaa00], [R2.64], P1 ;  /* 0x0aa0000002047fae */ /* 0x0003e20008921848 */
[----:B------:R-:W-:-:S03]  /*1adb0*/  IADD3 R14, P3, R14, UR7, RZ ;  /* 0x000000070e0e7c10 */ /* 0x000fc6000ff7e0ff */
[----:B------:R1:W-:Y:S02]  /*1adc0*/  STL [R1+0x550], R15 ;  /* 0x0005500f01007387 */ /* 0x0003e40000100800 */
[----:B-1----:R-:W-:Y:S02]  /*1add0*/  IMAD.MOV.U32 R2, RZ, RZ, R13 ;  /* 0x000000ffff027224 */ /* 0x002fe400078e000d */
[----:B------:R-:W-:Y:S01]  /*1ade0*/  IMAD.MOV.U32 R3, RZ, RZ, R15 ;  /* 0x000000ffff037224 */ /* 0x000fe200078e000f */
[----:B------:R-:W5:Y:S04]  /*1adf0*/  LDL.LU R13, [R1+0x2d8] ;  /* 0x0002d800010d7983 */ /* 0x000f680000300800 */
[----:B------:R1:W-:Y:S04]  /*1ae00*/  LDGSTS.E [R4+0xaa80], [R2.64], P0 ;  /* 0x0aa8000002047fae */ /* 0x0003e80008121848 */
[----:B------:R-:W5:Y:S04]  /*1ae10*/  LDL.LU R15, [R1+0x2e0] ;  /* 0x0002e000010f7983 */ /* 0x000f680000300800 */
[----:B------:R-:W-:Y:S01]  /*1ae20*/  STL [R1+0x5cc], R17 ;  /* 0x0005cc1101007387 */ /* 0x000fe20000100800 */
[----:B-1----:R-:W-:Y:S01]  /*1ae30*/  IMAD.MOV.U32 R2, RZ, RZ, R17 ;  /* 0x000000ffff027224 */ /* 0x002fe200078e0011 */
[----:B--2---:R-:W-:-:S04]  /*1ae40*/  IADD3.X R18, R18, UR6, RZ, P2, !PT ;  /* 0x0000000612127c10 */ /* 0x004fc800097fe4ff */
[----:B------:R-:W-:Y:S01]  /*1ae50*/  MOV R3, R18 ;  /* 0x0000001200037202 */ /* 0x000fe20000000f00 */
[----:B------:R-:W-:Y:S01]  /*1ae60*/  STL [R1+0x5c8], R18 ;  /* 0x0005c81201007387 */ /* 0x000fe20000100800 */
[----:B------:R-:W-:-:S03]  /*1ae70*/  IADD3.X R16, R16, UR6, RZ, P3, !PT ;  /* 0x0000000610107c10 */ /* 0x000fc60009ffe4ff */
[----:B------:R-:W-:Y:S04]  /*1ae80*/  STL [R1+0x5d4], R14 ;  /* 0x0005d40e01007387 */ /* 0x000fe80000100800 */
[----:B------:R1:W-:Y:S04]  /*1ae90*/  LDGSTS.E [R4+0xb200], [R2.64], P1 ;  /* 0x0b20000002047fae */ /* 0x0003e80008921848 */
[----:B------:R2:W-:Y:S01]  /*1aea0*/  STL [R1+0x5d0], R16 ;  /* 0x0005d01001007387 */ /* 0x0005e20000100800 */
[----:B-1----:R-:W-:Y:S02]  /*1aeb0*/  IMAD.MOV.U32 R3, RZ, RZ, R16 ;  /* 0x000000ffff037224 */ /* 0x002fe400078e0010 */
[----:B------:R-:W-:Y:S01]  /*1aec0*/  IMAD.MOV.U32 R2, RZ, RZ, R14 ;  /* 0x000000ffff027224 */ /* 0x000fe200078e000e */
[----:B--2---:R-:W2:Y:S04]  /*1aed0*/  LDL.LU R16, [R1+0x358] ;  /* 0x0003580001107983 */ /* 0x004ea80000300800 */
[----:B------:R-:W2:Y:S01]  /*1aee0*/  LDL.LU R14, [R1+0x35c] ;  /* 0x00035c00010e7983 */ /* 0x000ea20000300800 */
[----:B------:R-:W-:-:S03]  /*1aef0*/  IADD3 R7, P2, R7, UR7, RZ ;  /* 0x0000000707077c10 */ /* 0x000fc6000ff5e0ff */
[----:B------:R-:W2:Y:S04]  /*1af00*/  LDL.LU R20, [R1+0x360] ;  /* 0x0003600001147983 */ /* 0x000ea80000300800 */
[----:B------:R-:W2:Y:S01]  /*1af10*/  LDL.LU R19, [R1+0x364] ;  /* 0x0003640001137983 */ /* 0x000ea20000300800 */
[----:B---3--:R-:W-:-:S03]  /*1af20*/  IADD3 R8, P3, R8, UR7, RZ ;  /* 0x0000000708087c10 */ /* 0x008fc6000ff7e0ff */
[----:B------:R1:W-:Y:S04]  /*1af30*/  STL [R1+0x64c], R7 ;  /* 0x00064c0701007387 */ /* 0x0003e80000100800 */
[----:B------:R3:W-:Y:S01]  /*1af40*/  LDGSTS.E [R4+0xb280], [R2.64], P0 ;  /* 0x0b28000002047fae */ /* 0x0007e20008121848 */
[----:B----4-:R-:W-:Y:S01]  /*1af50*/  IADD3.X R10, R10, UR6, RZ, P2, !PT ;  /* 0x000000060a0a7c10 */ /* 0x010fe200097fe4ff */
[----:B---3--:R-:W-:-:S04]  /*1af60*/  IMAD.MOV.U32 R2, RZ, RZ, R7 ;  /* 0x000000ffff027224 */ /* 0x008fc800078e0007 */
[----:B------:R3:W-:Y:S01]  /*1af70*/  STL [R1+0x648], R10 ;  /* 0x0006480a01007387 */ /* 0x0007e20000100800 */
[----:B------:R-:W-:-:S03]  /*1af80*/  IADD3.X R12, R12, UR6, RZ, P3, !PT ;  /* 0x000000060c0c7c10 */ /* 0x000fc60009ffe4ff */
[----:B------:R4:W-:Y:S01]  /*1af90*/  STL [R1+0x654], R8 ;  /* 0x0006540801007387 */ /* 0x0009e20000100800 */
[----:B------:R-:W-:-:S03]  /*1afa0*/  MOV R3, R10 ;  /* 0x0000000a00037202 */ /* 0x000fc60000000f00 */
[----:B-1----:R-:W2:Y:S04]  /*1afb0*/  LDL.LU R7, [R1+0x3dc] ;  /* 0x0003dc0001077983 */ /* 0x002ea80000300800 */
[----:B------:R1:W-:Y:S04]  /*1afc0*/  STL [R1+0x650], R12 ;  /* 0x0006500c01007387 */ /* 0x0003e80000100800 */
[----:B---3--:R-:W3:Y:S04]  /*1afd0*/  LDL.LU R10, [R1+0x3e4] ;  /* 0x0003e400010a7983 */ /* 0x008ee80000300800 */
[----:B------:R-:W3:Y:S04]  /*1afe0*/  LDL.LU R17, [R1+0x3d8] ;  /* 0x0003d80001117983 */ /* 0x000ee80000300800 */
[----:B------:R-:W3:Y:S01]  /*1aff0*/  LDL.LU R18, [R1+0x3e0] ;  /* 0x0003e00001127983 */ /* 0x000ee20000300800 */
[----:B-----5:R-:W-:-:S03]  /*1b000*/  IADD3 R11, P2, R11, UR7, RZ ;  /* 0x000000070b0b7c10 */ /* 0x020fc6000ff5e0ff */
[----:B------:R5:W-:Y:S01]  /*1b010*/  LDGSTS.E [R4+0xba00], [R2.64], P1 ;  /* 0x0ba0000002047fae */ /* 0x000be20008921848 */
[----:B------:R-:W-:Y:S01]  /*1b020*/  IADD3 R9, P3, R9, UR7, RZ ;  /* 0x0000000709097c10 */ /* 0x000fe2000ff7e0ff */
[----:B-----5:R-:W-:Y:S02]  /*1b030*/  IMAD.MOV.U32 R2, RZ, RZ, R8 ;  /* 0x000000ffff027224 */ /* 0x020fe400078e0008 */
[----:B------:R-:W-:Y:S01]  /*1b040*/  IMAD.MOV.U32 R3, RZ, RZ, R12 ;  /* 0x000000ffff037224 */ /* 0x000fe200078e000c */
[----:B----4-:R-:W-:-:S04]  /*1b050*/  LOP3.LUT R8, R205, 0x30, RZ, 0x3c, !PT ;  /* 0x00000030cd087812 */ /* 0x010fc800078e3cff */
[----:B------:R4:W-:Y:S04]  /*1b060*/  LDGSTS.E [R4+0xba80], [R2.64], P0 ;  /* 0x0ba8000002047fae */ /* 0x0009e80008121848 */
[----:B------:R5:W-:Y:S04]  /*1b070*/  STL [R1+0x2dc], R11 ;  /* 0x0002dc0b01007387 */ /* 0x000be80000100800 */
[----:B------:R-:W-:Y:S01]  /*1b080*/  STL [R1+0x2e4], R9 ;  /* 0x0002e40901007387 */ /* 0x000fe20000100800 */
[----:B----4-:R-:W-:Y:S01]  /*1b090*/  IMAD.U32 R4, RZ, RZ, UR5 ;  /* 0x00000005ff047e24 */ /* 0x010fe2000f8e00ff */
[----:B------:R-:W-:-:S04]  /*1b0a0*/  IADD3.X R13, R13, UR6, RZ, P2, !PT ;  /* 0x000000060d0d7c10 */ /* 0x000fc800097fe4ff */
[----:B------:R-:W-:Y:S01]  /*1b0b0*/  LEA R4, R4, R8, 0xe ;  /* 0x0000000804047211 */ /* 0x000fe200078e70ff */
[----:B------:R4:W-:Y:S01]  /*1b0c0*/  STL [R1+0x2d8], R13 ;  /* 0x0002d80d01007387 */ /* 0x0009e20000100800 */
[----:B------:R-:W-:-:S03]  /*1b0d0*/  IMAD.MOV.U32 R2, RZ, RZ, R11 ;  /* 0x000000ffff027224 */ /* 0x000fc600078e000b */
[----:B------:R-:W3:Y:S01]  /*1b0e0*/  LDL.LU R8, [R1+0x45c] ;  /* 0x00045c0001087983 */ /* 0x000ee20000300800 */
[----:B------:R-:W-:-:S03]  /*1b0f0*/  IMAD.MOV.U32 R3, RZ, RZ, R13 ;  /* 0x000000ffff037224 */ /* 0x000fc600078e000d */
[----:B-1----:R-:W3:Y:S01]  /*1b100*/  LDL.LU R12, [R1+0x464] ;  /* 0x00046400010c7983 */ /* 0x002ee20000300800 */
[----:B------:R-:W-:-:S03]  /*1b110*/  IADD3.X R15, R15, UR6, RZ, P3, !PT ;  /* 0x000000060f0f7c10 */ /* 0x000fc60009ffe4ff */
[----:B-----5:R-:W5:Y:S04]  /*1b120*/  LDL.LU R11, [R1+0x458] ;  /* 0x00045800010b7983 */ /* 0x020f680000300800 */
[----:B----4-:R-:W4:Y:S04]  /*1b130*/  LDL.LU R13, [R1+0x460] ;  /* 0x00046000010d7983 */ /* 0x010f280000300800 */
[----:B------:R1:W-:Y:S04]  /*1b140*/  LDGSTS.E [R4+0x8300], [R2.64], P1 ;  /* 0x0830000002047fae */ /* 0x0003e80008921848 */
[----:B------:R1:W-:Y:S02]  /*1b150*/  STL [R1+0x2e0], R15 ;  /* 0x0002e00f01007387 */ /* 0x0003e40000100800 */
[----:B-1----:R-:W-:Y:S01]  /*1b160*/  IMAD.MOV.U32 R2, RZ, RZ, R9 ;  /* 0x000000ffff027224 */ /* 0x002fe200078e0009 */
[----:B------:R-:W-:-:S02]  /*1b170*/  MOV R3, R15 ;  /* 0x0000000f00037202 */ /* 0x000fc40000000f00 */
[----:B------:R-:W4:Y:S04]  /*1b180*/  LDL.LU R15, [R1+0x4dc] ;  /* 0x0004dc00010f7983 */ /* 0x000f280000300800 */
[----:B------:R-:W4:Y:S04]  /*1b190*/  LDL.LU R9, [R1+0x4e4] ;  /* 0x0004e40001097983 */ /* 0x000f280000300800 */
[----:B------:R1:W-:Y:S01]  /*1b1a0*/  LDGSTS.E [R4+0x8380], [R2.64], P0 ;  /* 0x0838000002047fae */ /* 0x0003e20008121848 */
[----:B--2---:R-:W-:-:S04]  /*1b1b0*/  IADD3 R14, P2, R14, UR7, RZ ;  /* 0x000000070e0e7c10 */ /* 0x004fc8000ff5e0ff */
[----:B------:R-:W-:Y:S01]  /*1b1c0*/  IADD3.X R16, R16, UR6, RZ, P2, !PT ;  /* 0x0000000610107c10 */ /* 0x000fe200097fe4ff */
[----:B------:R-:W-:Y:S01]  /*1b1d0*/  STL [R1+0x35c], R14 ;  /* 0x00035c0e01007387 */ /* 0x000fe20000100800 */
[----:B------:R-:W-:-:S03]  /*1b1e0*/  IADD3 R19, P3, R19, UR7, RZ ;  /* 0x0000000713137c10 */ /* 0x000fc6000ff7e0ff */
[----:B------:R2:W-:Y:S01]  /*1b1f0*/  STL [R1+0x358], R16 ;  /* 0x0003581001007387 */ /* 0x0005e20000100800 */
[----:B-1----:R-:W-:Y:S01]  /*1b200*/  IMAD.MOV.U32 R3, RZ, RZ, R16 ;  /* 0x000000ffff037224 */ /* 0x002fe200078e0010 */
[----:B------:R-:W-:Y:S02]  /*1b210*/  IADD3.X R20, R20, UR6, RZ, P3, !PT ;  /* 0x0000000614147c10 */ /* 0x000fe40009ffe4ff */
[----:B------:R-:W-:Y:S01]  /*1b220*/  STL [R1+0x364], R19 ;  /* 0x0003641301007387 */ /* 0x000fe20000100800 */
[----:B------:R-:W-:-:S03]  /*1b230*/  IMAD.MOV.U32 R2, RZ, RZ, R14 ;  /* 0x000000ffff027224 */ /* 0x000fc600078e000e */
[----:B--2---:R-:W2:Y:S04]  /*1b240*/  LDL.LU R16, [R1+0x4d8] ;  /* 0x0004d80001107983 */ /* 0x004ea80000300800 */
[----:B------:R-:W-:Y:S04]  /*1b250*/  STL [R1+0x360], R20 ;  /* 0x0003601401007387 */ /* 0x000fe80000100800 */
[----:B------:R-:W2:Y:S04]  /*1b260*/  LDL.LU R14, [R1+0x4e0] ;  /* 0x0004e000010e7983 */ /* 0x000ea80000300800 */
[----:B------:R1:W-:Y:S01]  /*1b270*/  LDGSTS.E [R4+0x8b00], [R2.64], P1 ;  /* 0x08b0000002047fae */ /* 0x0003e20008921848 */
[----:B------:R-:W-:Y:S01]  /*1b280*/  IADD3 R7, P2, R7, UR7, RZ ;  /* 0x0000000707077c10 */ /* 0x000fe2000ff5e0ff */
[----:B-1----:R-:W-:Y:S01]  /*1b290*/  IMAD.MOV.U32 R2, RZ, RZ, R19 ;  /* 0x000000ffff027224 */ /* 0x002fe200078e0013 */
[----:B------:R-:W-:-:S02]  /*1b2a0*/  MOV R3, R20 ;  /* 0x0000001400037202 */ /* 0x000fc40000000f00 */
[----:B---3--:R-:W-:Y:S01]  /*1b2b0*/  IADD3 R10, P3, R10, UR7, RZ ;  /* 0x000000070a0a7c10 */ /* 0x008fe2000ff7e0ff */
[----:B------:R-:W-:Y:S01]  /*1b2c0*/  STL [R1+0x3dc], R7 ;  /* 0x0003dc0701007387 */ /* 0x000fe20000100800 */
[----:B------:R-:W-:-:S03]  /*1b2d0*/  IADD3.X R17, R17, UR6, RZ, P2, !PT ;  /* 0x0000000611117c10 */ /* 0x000fc600097fe4ff */
[----:B------:R1:W-:Y:S01]  /*1b2e0*/  LDGSTS.E [R4+0x8b80], [R2.64], P0 ;  /* 0x08b8000002047fae */ /* 0x0003e20008121848 */
[----:B------:R-:W-:-:S03]  /*1b2f0*/  IADD3.X R18, R18, UR6, RZ, P3, !PT ;  /* 0x0000000612127c10 */ /* 0x000fc60009ffe4ff */
[----:B------:R3:W-:Y:S04]  /*1b300*/  STL [R1+0x3d8], R17 ;  /* 0x0003d81101007387 */ /* 0x0007e80000100800 */
[----:B------:R-:W-:Y:S01]  /*1b310*/  STL [R1+0x3e4], R10 ;  /* 0x0003e40a01007387 */ /* 0x000fe20000100800 */
[----:B-1----:R-:W-:Y:S02]  /*1b320*/  IMAD.MOV.U32 R2, RZ, RZ, R7 ;  /* 0x000000ffff027224 */ /* 0x002fe400078e0007 */
[----:B------:R-:W-:Y:S02]  /*1b330*/  IMAD.MOV.U32 R3, RZ, RZ, R17 ;  /* 0x000000ffff037224 */ /* 0x000fe400078e0011 */
[----:B---3--:R-:W3:Y:S04]  /*1b340*/  LDL.LU R17, [R1+0x55c] ;  /* 0x00055c0001117983 */ /* 0x008ee80000300800 */
[----:B------:R1:W-:Y:S04]  /*1b350*/  STL [R1+0x3e0], R18 ;  /* 0x0003e01201007387 */ /* 0x0003e80000100800 */
[----:B------:R1:W-:Y:S04]  /*1b360*/  LDGSTS.E [R4+0x9300], [R2.64], P1 ;  /* 0x0930000002047fae */ /* 0x0003e80008921848 */
[----:B------:R-:W3:Y:S01]  /*1b370*/  LDL.LU R7, [R1+0x564] ;  /* 0x0005640001077983 */ /* 0x000ee20000300800 */
[----:B-1----:R-:W-:-:S03]  /*1b380*/  MOV R3, R18 ;  /* 0x0000001200037202 */ /* 0x002fc60000000f00 */
[----:B------:R-:W3:Y:S01]  /*1b390*/  LDL.LU R18, [R1+0x558] ;  /* 0x0005580001127983 */ /* 0x000ee20000300800 */
[----:B------:R-:W-:-:S03]  /*1b3a0*/  IMAD.MOV.U32 R2, RZ, RZ, R10 ;  /* 0x000000ffff027224 */ /* 0x000fc600078e000a */
[----:B------:R-:W3:Y:S04]  /*1b3b0*/  LDL.LU R10, [R1+0x560] ;  /* 0x00056000010a7983 */ /* 0x000ee80000300800 */
[----:B------:R1:W-:Y:S01]  /*1b3c0*/  LDGSTS.E [R4+0x9380], [R2.64], P0 ;  /* 0x0938000002047fae */ /* 0x0003e20008121848 */
[----:B------:R-:W-:Y:S02]  /*1b3d0*/  IADD3 R8, P2, R8, UR7, RZ ;  /* 0x0000000708087c10 */ /* 0x000fe4000ff5e0ff */
[----:B------:R-:W-:Y:S02]  /*1b3e0*/  IADD3 R12, P3, R12, UR7, RZ ;  /* 0x000000070c0c7c10 */ /* 0x000fe4000ff7e0ff */
[----:B-----5:R-:W-:Y:S01]  /*1b3f0*/  IADD3.X R11, R11, UR6, RZ, P2, !PT ;  /* 0x000000060b0b7c10 */ /* 0x020fe200097fe4ff */
[----:B------:R5:W-:Y:S01]  /*1b400*/  STL [R1+0x45c], R8 ;  /* 0x00045c0801007387 */ /* 0x000be20000100800 */
[----:B-1----:R-:W-:Y:S01]  /*1b410*/  IMAD.MOV.U32 R2, RZ, RZ, R8 ;  /* 0x000000ffff027224 */ /* 0x002fe200078e0008 */
[----:B----4-:R-:W-:-:S02]  /*1b420*/  IADD3.X R13, R13, UR6, RZ, P3, !PT ;  /* 0x000000060d0d7c10 */ /* 0x010fc40009ffe4ff */
[----:B------:R-:W-:Y:S01]  /*1b430*/  IMAD.MOV.U32 R3, RZ, RZ, R11 ;  /* 0x000000ffff037224 */ /* 0x000fe200078e000b */
[----:B------:R1:W-:Y:S04]  /*1b440*/  STL [R1+0x458], R11 ;  /* 0x0004580b01007387 */ /* 0x0003e80000100800 */
[----:B------:R-:W-:Y:S04]  /*1b450*/  STL [R1+0x464], R12 ;  /* 0x0004640c01007387 */ /* 0x000fe80000100800 */
[----:B-----5:R-:W4:Y:S04]  /*1b460*/  LDL.LU R8, [R1+0x5dc] ;  /* 0x0005dc0001087983 */ /* 0x020f280000300800 */
[----:B------:R5:W-:Y:S04]  /*1b470*/  STL [R1+0x460], R13 ;  /* 0x0004600d01007387 */ /* 0x000be80000100800 */
[----:B------:R5:W-:Y:S01]  /*1b480*/  LDGSTS.E [R4+0x9b00], [R2.64], P1 ;  /* 0x09b0000002047fae */ /* 0x000be20008921848 */
[----:B------:R-:W-:-:S03]  /*1b490*/  IADD3 R15, P2, R15, UR7, RZ ;  /* 0x000000070f0f7c10 */ /* 0x000fc6000ff5e0ff */
[----:B-1----:R-:W4:Y:S01]  /*1b4a0*/  LDL.LU R11, [R1+0x5e4] ;  /* 0x0005e400010b7983 */ /* 0x002f220000300800 */
[----:B------:R-:W-:Y:S02]  /*1b4b0*/  IADD3 R9, P3, R9, UR7, RZ ;  /* 0x0000000709097c10 */ /* 0x000fe4000ff7e0ff */
[----:B-----5:R-:W-:Y:S02]  /*1b4c0*/  MOV R3, R13 ;  /* 0x0000000d00037202 */ /* 0x020fe40000000f00 */
[----:B------:R-:W5:Y:S01]  /*1b4d0*/  LDL.LU R13, [R1+0x5d8] ;  /* 0x0005d800010d7983 */ /* 0x000f620000300800 */
[----:B------:R-:W-:-:S03]  /*1b4e0*/  IMAD.MOV.U32 R2, RZ, RZ, R12 ;  /* 0x000000ffff027224 */ /* 0x000fc600078e000c */
[----:B------:R-:W5:Y:S04]  /*1b4f0*/  LDL.LU R12, [R1+0x5e0] ;  /* 0x0005e000010c7983 */ /* 0x000f680000300800 */
[----:B------:R1:W-:Y:S04]  /*1b500*/  STL [R1+0x4dc], R15 ;  /* 0x0004dc0f01007387 */ /* 0x0003e80000100800 */
[----:B------:R1:W-:Y:S02]  /*1b510*/  LDGSTS.E [R4+0x9b80], [R2.64], P0 ;  /* 0x09b8000002047fae */ /* 0x0003e40008121848 */
[----:B-1----:R-:W-:Y:S01]  /*1b520*/  IMAD.MOV.U32 R2, RZ, RZ, R15 ;  /* 0x000000ffff027224 */ /* 0x002fe200078e000f */
[----:B--2---:R-:W-:-:S05]  /*1b530*/  IADD3.X R16, R16, UR6, RZ, P2, !PT ;  /* 0x0000000610107c10 */ /* 0x004fca00097fe4ff */
[----:B------:R1:W-:Y:S01]  /*1b540*/  STL [R1+0x4d8], R16 ;  /* 0x0004d81001007387 */ /* 0x0003e20000100800 */
[----:B------:R-:W-:-:S03]  /*1b550*/  IADD3.X R14, R14, UR6, RZ, P3, !PT ;  /* 0x000000060e0e7c10 */ /* 0x000fc60009ffe4ff */
[----:B------:R-:W-:Y:S01]  /*1b560*/  STL [R1+0x4e4], R9 ;  /* 0x0004e40901007387 */ /* 0x000fe20000100800 */
[----:B------:R-:W-:-:S03]  /*1b570*/  IMAD.MOV.U32 R3, RZ, RZ, R16 ;  /* 0x000000ffff037224 */ /* 0x000fc600078e0010 */
[----:B------:R-:W2:Y:S04]  /*1b580*/  LDL.LU R15, [R1+0x65c] ;  /* 0x00065c00010f7983 */ /* 0x000ea80000300800 */
[----:B------:R3:W-:Y:S04]  /*1b590*/  STL [R1+0x4e0], R14 ;  /* 0x0004e00e01007387 */ /* 0x0007e80000100800 */
[----:B------:R-:W2:Y:S04]  /*1b5a0*/  LDL.LU R19, [R1+0x664] ;  /* 0x0006640001137983 */ /* 0x000ea80000300800 */
[----:B-1----:R-:W2:Y:S04]  /*1b5b0*/  LDL.LU R16, [R1+0x658] ;  /* 0x0006580001107983 */ /* 0x002ea80000300800 */
[----:B------:R-:W2:Y:S04]  /*1b5c0*/  LDL.LU R20, [R1+0x660] ;  /* 0x0006600001147983 */ /* 0x000ea80000300800 */
[----:B------:R1:W-:Y:S02]  /*1b5d0*/  LDGSTS.E [R4+0xa300], [R2.64], P1 ;  /* 0x0a30000002047fae */ /* 0x0003e40008921848 */
[----:B-1----:R-:W-:Y:S01]  /*1b5e0*/  IMAD.MOV.U32 R2, RZ, RZ, R9 ;  /* 0x000000ffff027224 */ /* 0x002fe200078e0009 */
[----:B---3--:R-:W-:-:S02]  /*1b5f0*/  IADD3 R17, P2, R17, UR7, RZ ;  /* 0x0000000711117c10 */ /* 0x008fc4000ff5e0ff */
[----:B------:R-:W-:Y:S02]  /*1b600*/  MOV R3, R14 ;  /* 0x0000000e00037202 */ /* 0x000fe40000000f00 */
[----:B------:R-:W3:Y:S04]  /*1b610*/  LDL.LU R14, [R1+0x2ec] ;  /* 0x0002ec00010e7983 */ /* 0x000ee80000300800 */
[----:B------:R-:W3:Y:S01]  /*1b620*/  LDL.LU R9, [R1+0x2f4] ;  /* 0x0002f40001097983 */ /* 0x000ee20000300800 */
[----:B------:R-:W-:-:S03]  /*1b630*/  IADD3 R7, P3, R7, UR7, RZ ;  /* 0x0000000707077c10 */ /* 0x000fc6000ff7e0ff */
[----:B------:R-:W-:Y:S04]  /*1b640*/  STL [R1+0x55c], R17 ;  /* 0x00055c1101007387 */ /* 0x000fe80000100800 */
[----:B------:R1:W-:Y:S01]  /*1b650*/  LDGSTS.E [R4+0xa380], [R2.64], P0 ;  /* 0x0a38000002047fae */ /* 0x0003e20008121848 */
[----:B------:R-:W-:Y:S02]  /*1b660*/  IADD3.X R18, R18, UR6, RZ, P2, !PT ;  /* 0x0000000612127c10 */ /* 0x000fe400097fe4ff */
[----:B------:R-:W-:-:S03]  /*1b670*/  IADD3.X R10, R10, UR6, RZ, P3, !PT ;  /* 0x000000060a0a7c10 */ /* 0x000fc60009ffe4ff */
[----:B------:R1:W-:Y:S02]  /*1b680*/  STL [R1+0x558], R18 ;  /* 0x0005581201007387 */ /* 0x0003e40000100800 */
[----:B-1----:R-:W-:Y:S02]  /*1b690*/  IMAD.MOV.U32 R3, RZ, RZ, R18 ;  /* 0x000000ffff037224 */ /* 0x002fe400078e0012 */
[----:B------:R1:W-:Y:S01]  /*1b6a0*/  STL [R1+0x564], R7 ;  /* 0x0005640701007387 */ /* 0x0003e20000100800 */
[----:B------:R-:W-:-:S03]  /*1b6b0*/  IMAD.MOV.U32 R2, RZ, RZ, R17 ;  /* 0x000000ffff027224 */ /* 0x000fc600078e0011 */
[----:B------:R-:W3:Y:S04]  /*1b6c0*/  LDL.LU R18, [R1+0x2e8] ;  /* 0x0002e80001127983 */ /* 0x000ee80000300800 */
[----:B------:R1:W-:Y:S04]  /*1b6d0*/  STL [R1+0x560], R10 ;  /* 0x0005600a01007387 */ /* 0x0003e80000100800 */
[----:B------:R-:W3:Y:S04]  /*1b6e0*/  LDL.LU R17, [R1+0x2f0] ;  /* 0x0002f00001117983 */ /* 0x000ee80000300800 */
[----:B------:R1:W-:Y:S01]  /*1b6f0*/  LDGSTS.E [R4+0xab00], [R2.64], P1 ;  /* 0x0ab0000002047fae */ /* 0x0003e20008921848 */
[----:B----4-:R-:W-:Y:S01]  /*1b700*/  IADD3 R8, P2, R8, UR7, RZ ;  /* 0x0000000708087c10 */ /* 0x010fe2000ff5e0ff */
[----:B-1----:R-:W-:Y:S01]  /*1b710*/  IMAD.MOV.U32 R2, RZ, RZ, R7 ;  /* 0x000000ffff027224 */ /* 0x002fe200078e0007 */
[----:B------:R-:W-:Y:S01]  /*1b720*/  MOV R3, R10 ;  /* 0x0000000a00037202 */ /* 0x000fe20000000f00 */
[----:B------:R-:W4:Y:S04]  /*1b730*/  LDL.LU R7, [R1+0x36c] ;  /* 0x00036c0001077983 */ /* 0x000f280000300800 */
[----:B------:R-:W4:Y:S01]  /*1b740*/  LDL.LU R10, [R1+0x374] ;  /* 0x00037400010a7983 */ /* 0x000f220000300800 */
[----:B------:R-:W-:-:S03]  /*1b750*/  IADD3 R11, P3, R11, UR7, RZ ;  /* 0x000000070b0b7c10 */ /* 0x000fc6000ff7e0ff */
[----:B------:R1:W-:Y:S04]  /*1b760*/  STL [R1+0x5dc], R8 ;  /* 0x0005dc0801007387 */ /* 0x0003e80000100800 */
[----:B------:R1:W-:Y:S01]  /*1b770*/  LDGSTS.E [R4+0xab80], [R2.64], P0 ;  /* 0x0ab8000002047fae */ /* 0x0003e20008121848 */
[----:B-----5:R-:W-:Y:S02]  /*1b780*/  IADD3.X R13, R13, UR6, RZ, P2, !PT ;  /* 0x000000060d0d7c10 */ /* 0x020fe400097fe4ff */
[----:B------:R-:W-:-:S03]  /*1b790*/  IADD3.X R12, R12, UR6, RZ, P3, !PT ;  /* 0x000000060c0c7c10 */ /* 0x000fc60009ffe4ff */
[----:B------:R5:W-:Y:S01]  /*1b7a0*/  STL [R1+0x5d8], R13 ;  /* 0x0005d80d01007387 */ /* 0x000be20000100800 */
[----:B-1----:R-:W-:-:S03]  /*1b7b0*/  IMAD.MOV.U32 R2, RZ, RZ, R8 ;  /* 0x000000ffff027224 */ /* 0x002fc600078e0008 */
[----:B------:R1:W-:Y:S01]  /*1b7c0*/  STL [R1+0x5e4], R11 ;  /* 0x0005e40b01007387 */ /* 0x0003e20000100800 */
[----:B------:R-:W-:-:S03]  /*1b7d0*/  IMAD.MOV.U32 R3, RZ, RZ, R13 ;  /* 0x000000ffff037224 */ /* 0x000fc600078e000d */
[----:B------:R-:W4:Y:S04]  /*1b7e0*/  LDL.LU R8, [R1+0x368] ;  /* 0x0003680001087983 */ /* 0x000f280000300800 */
[----:B------:R1:W-:Y:S04]  /*1b7f0*/  STL [R1+0x5e0], R12 ;  /* 0x0005e00c01007387 */ /* 0x0003e80000100800 */
[----:B-----5:R-:W5:Y:S04]  /*1b800*/  LDL.LU R13, [R1+0x370] ;  /* 0x00037000010d7983 */ /* 0x020f680000300800 */
[----:B------:R1:W-:Y:S02]  /*1b810*/  LDGSTS.E [R4+0xb300], [R2.64], P1 ;  /* 0x0b30000002047fae */ /* 0x0003e40008921848 */
[----:B-1----:R-:W-:Y:S01]  /*1b820*/  IMAD.MOV.U32 R2, RZ, RZ, R11 ;  /* 0x000000ffff027224 */ /* 0x002fe200078e000b */
[----:B------:R-:W-:Y:S01]  /*1b830*/  MOV R3, R12 ;  /* 0x0000000c00037202 */ /* 0x000fe20000000f00 */
        /* <DEDUP_REMOVED lines=9> */
[----:B-1----:R-:W-:-:S03]  /*1b8d0*/  IMAD.MOV.U32 R3, RZ, RZ, R16 ;  /* 0x000000ffff037224 */ /* 0x002fc600078e0010 */
[----:B------:R-:W-:Y:S01]  /*1b8e0*/  STL [R1+0x664], R19 ;  /* 0x0006641301007387 */ /* 0x000fe20000100800 */
[----:B------:R-:W-:-:S03]  /*1b8f0*/  IMAD.MOV.U32 R2, RZ, RZ, R15 ;  /* 0x000000ffff027224 */ /* 0x000fc600078e000f */
[----:B--2---:R-:W2:Y:S04]  /*1b900*/  LDL.LU R16, [R1+0x3e8] ;  /* 0x0003e80001107983 */ /* 0x004ea80000300800 */
[----:B------:R-:W-:Y:S04]  /*1b910*/  STL [R1+0x660], R20 ;  /* 0x0006601401007387 */ /* 0x000fe80000100800 */
[----:B------:R-:W2:Y:S04]  /*1b920*/  LDL.LU R15, [R1+0x3f0] ;  /* 0x0003f000010f7983 */ /* 0x000ea80000300800 */
[----:B------:R1:W-:Y:S01]  /*1b930*/  LDGSTS.E [R4+0xbb00], [R2.64], P1 ;  /* 0x0bb0000002047fae */ /* 0x0003e20008921848 */
[----:B---3--:R-:W-:-:S02]  /*1b940*/  IADD3 R14, P2, R14, UR7, RZ ;  /* 0x000000070e0e7c10 */ /* 0x008fc4000ff5e0ff */
[----:B------:R-:W-:-:S03]  /*1b950*/  IADD3 R9, P3, R9, UR7, RZ ;  /* 0x0000000709097c10 */ /* 0x000fc6000ff7e0ff */
[----:B------:R3:W-:Y:S01]  /*1b960*/  STL [R1+0x2ec], R14 ;  /* 0x0002ec0e01007387 */ /* 0x0007e20000100800 */
[----:B-1----:R-:W-:Y:S01]  /*1b970*/  IMAD.MOV.U32 R2, RZ, RZ, R19 ;  /* 0x000000ffff027224 */ /* 0x002fe200078e0013 */
[----:B------:R-:W-:-:S05]  /*1b980*/  MOV R3, R20 ;  /* 0x0000001400037202 */ /* 0x000fca0000000f00 */
[----:B------:R1:W-:Y:S01]  /*1b990*/  LDGSTS.E [R4+0xbb80], [R2.64], P0 ;  /* 0x0bb8000002047fae */ /* 0x0003e20008121848 */
[----:B------:R-:W-:Y:S01]  /*1b9a0*/  IADD3.X R18, R18, UR6, RZ, P2, !PT ;  /* 0x0000000612127c10 */ /* 0x000fe200097fe4ff */
[----:B-1----:R-:W-:-:S04]  /*1b9b0*/  IMAD.MOV.U32 R2, RZ, RZ, R14 ;  /* 0x000000ffff027224 */ /* 0x002fc800078e000e */
[----:B------:R-:W-:Y:S01]  /*1b9c0*/  IMAD.MOV.U32 R3, RZ, RZ, R18 ;  /* 0x000000ffff037224 */ /* 0x000fe200078e0012 */
[----:B------:R-:W-:Y:S01]  /*1b9d0*/  STL [R1+0x2e8], R18 ;  /* 0x0002e81201007387 */ /* 0x000fe20000100800 */
[----:B------:R-:W-:-:S03]  /*1b9e0*/  IADD3.X R17, R17, UR6, RZ, P3, !PT ;  /* 0x0000000611117c10 */ /* 0x000fc60009ffe4ff */
[----:B------:R-:W-:Y:S04]  /*1b9f0*/  STL [R1+0x2f4], R9 ;  /* 0x0002f40901007387 */ /* 0x000fe80000100800 */
[----:B---3--:R-:W3:Y:S04]  /*1ba00*/  LDL.LU R14, [R1+0x46c] ;  /* 0x00046c00010e7983 */ /* 0x008ee80000300800 */
[----:B------:R1:W-:Y:S04]  /*1ba10*/  STL [R1+0x2f0], R17 ;  /* 0x0002f01101007387 */ /* 0x0003e80000100800 */
[----:B------:R1:W-:Y:S04]  /*1ba20*/  LDGSTS.E [R5+0x8400], [R2.64], P1 ;  /* 0x0840000002057fae */ /* 0x0003e80008921848 */
[----:B------:R-:W3:Y:S01]  /*1ba30*/  LDL.LU R4, [R1+0x474] ;  /* 0x0004740001047983 */ /* 0x000ee20000300800 */
[----:B-1----:R-:W-:-:S03]  /*1ba40*/  MOV R3, R17 ;  /* 0x0000001100037202 */ /* 0x002fc60000000f00 */
[----:B------:R-:W3:Y:S01]  /*1ba50*/  LDL.LU R17, [R1+0x468] ;  /* 0x0004680001117983 */ /* 0x000ee20000300800 */
[----:B------:R-:W-:-:S03]  /*1ba60*/  IMAD.MOV.U32 R2, RZ, RZ, R9 ;  /* 0x000000ffff027224 */ /* 0x000fc600078e0009 */
[----:B------:R-:W3:Y:S01]  /*1ba70*/  LDL.LU R9, [R1+0x470] ;  /* 0x0004700001097983 */ /* 0x000ee20000300800 */
[----:B----4-:R-:W-:Y:S02]  /*1ba80*/  IADD3 R7, P2, R7, UR7, RZ ;  /* 0x0000000707077c10 */ /* 0x010fe4000ff5e0ff */
[----:B------:R-:W-:Y:S01]  /*1ba90*/  IADD3 R10, P3, R10, UR7, RZ ;  /* 0x000000070a0a7c10 */ /* 0x000fe2000ff7e0ff */
[----:B------:R1:W-:Y:S04]  /*1baa0*/  LDGSTS.E [R5+0x8480], [R2.64], P0 ;  /* 0x0848000002057fae */ /* 0x0003e80008121848 */
[----:B------:R-:W-:Y:S01]  /*1bab0*/  STL [R1+0x36c], R7 ;  /* 0x00036c0701007387 */ /* 0x000fe20000100800 */
[----:B------:R-:W-:Y:S01]  /*1bac0*/  IADD3.X R8, R8, UR6, RZ, P2, !PT ;  /* 0x0000000608087c10 */ /* 0x000fe200097fe4ff */
[----:B-1----:R-:W-:-:S04]  /*1bad0*/  IMAD.MOV.U32 R2, RZ, RZ, R7 ;  /* 0x000000ffff027224 */ /* 0x002fc800078e0007 */
[----:B------:R-:W-:Y:S01]  /*1bae0*/  IMAD.MOV.U32 R3, RZ, RZ, R8 ;  /* 0x000000ffff037224 */ /* 0x000fe200078e0008 */
[----:B------:R1:W-:Y:S01]  /*1baf0*/  STL [R1+0x368], R8 ;  /* 0x0003680801007387 */ /* 0x0003e20000100800 */
[----:B-----5:R-:W-:-:S03]  /*1bb00*/  IADD3.X R13, R13, UR6, RZ, P3, !PT ;  /* 0x000000060d0d7c10 */ /* 0x020fc60009ffe4ff */
[----:B------:R-:W-:Y:S04]  /*1bb10*/  STL [R1+0x374], R10 ;  /* 0x0003740a01007387 */ /* 0x000fe80000100800 */
[----:B------:R4:W-:Y:S04]  /*1bb20*/  LDGSTS.E [R5+0x8c00], [R2.64], P1 ;  /* 0x08c0000002057fae */ /* 0x0009e80008921848 */
[----:B-1----:R-:W5:Y:S04]  /*1bb30*/  LDL.LU R8, [R1+0x4ec] ;  /* 0x0004ec0001087983 */ /* 0x002f680000300800 */
[----:B------:R1:W-:Y:S01]  /*1bb40*/  STL [R1+0x370], R13 ;  /* 0x0003700d01007387 */ /* 0x0003e20000100800 */
[----:B------:R-:W-:-:S03]  /*1bb50*/  IADD3 R11, P2, R11, UR7, RZ ;  /* 0x000000070b0b7c10 */ /* 0x000fc6000ff5e0ff */
[----:B------:R-:W5:Y:S01]  /*1bb60*/  LDL.LU R7, [R1+0x4f4] ;  /* 0x0004f40001077983 */ /* 0x000f620000300800 */
[----:B----4-:R-:W-:Y:S02]  /*1bb70*/  MOV R3, R13 ;  /* 0x0000000d00037202 */ /* 0x010fe40000000f00 */
[----:B------:R-:W-:Y:S01]  /*1bb80*/  IADD3 R12, P3, R12, UR7, RZ ;  /* 0x000000070c0c7c10 */ /* 0x000fe2000ff7e0ff */
[----:B-1----:R-:W4:Y:S01]  /*1bb90*/  LDL.LU R13, [R1+0x4e8] ;  /* 0x0004e800010d7983 */ /* 0x002f220000300800 */
[----:B------:R-:W-:-:S03]  /*1bba0*/  IMAD.MOV.U32 R2, RZ, RZ, R10 ;  /* 0x000000ffff027224 */ /* 0x000fc600078e000a */
[----:B------:R-:W4:Y:S04]  /*1bbb0*/  LDL.LU R10, [R1+0x4f0] ;  /* 0x0004f000010a7983 */ /* 0x000f280000300800 */
[----:B------:R1:W-:Y:S04]  /*1bbc0*/  STL [R1+0x3ec], R11 ;  /* 0x0003ec0b01007387 */ /* 0x0003e80000100800 */
[----:B------:R1:W-:Y:S02]  /*1bbd0*/  LDGSTS.E [R5+0x8c80], [R2.64], P0 ;  /* 0x08c8000002057fae */ /* 0x0003e40008121848 */
[----:B-1----:R-:W-:Y:S01]  /*1bbe0*/  IMAD.MOV.U32 R2, RZ, RZ, R11 ;  /* 0x000000ffff027224 */ /* 0x002fe200078e000b */
[----:B--2---:R-:W-:-:S05]  /*1bbf0*/  IADD3.X R16, R16, UR6, RZ, P2, !PT ;  /* 0x0000000610107c10 */ /* 0x004fca00097fe4ff */
[----:B------:R1:W-:Y:S01]  /*1bc00*/  STL [R1+0x3e8], R16 ;  /* 0x0003e81001007387 */ /* 0x0003e20000100800 */
[----:B------:R-:W-:-:S03]  /*1bc10*/  IADD3.X R15, R15, UR6, RZ, P3, !PT ;  /* 0x000000060f0f7c10 */ /* 0x000fc60009ffe4ff */
[----:B------:R-:W-:Y:S04]  /*1bc20*/  STL [R1+0x3f4], R12 ;  /* 0x0003f40c01007387 */ /* 0x000fe80000100800 */
[----:B------:R-:W2:Y:S04]  /*1bc30*/  LDL.LU R18, [R1+0x56c] ;  /* 0x00056c0001127983 */ /* 0x000ea80000300800 */
[----:B------:R1:W-:Y:S04]  /*1bc40*/  STL [R1+0x3f0], R15 ;  /* 0x0003f00f01007387 */ /* 0x0003e80000100800 */
[----:B------:R-:W2:Y:S04]  /*1bc50*/  LDL.LU R11, [R1+0x574] ;  /* 0x00057400010b7983 */ /* 0x000ea80000300800 */
[----:B------:R-:W2:Y:S01]  /*1bc60*/  LDL.LU R19, [R1+0x568] ;  /* 0x0005680001137983 */ /* 0x000ea20000300800 */
[----:B------:R-:W-:-:S03]  /*1bc70*/  IMAD.MOV.U32 R3, RZ, RZ, R16 ;  /* 0x000000ffff037224 */ /* 0x000fc600078e0010 */
[----:B-1----:R-:W2:Y:S04]  /*1bc80*/  LDL.LU R16, [R1+0x570] ;  /* 0x0005700001107983 */ /* 0x002ea80000300800 */
[----:B------:R1:W-:Y:S02]  /*1bc90*/  LDGSTS.E [R5+0x9400], [R2.64], P1 ;  /* 0x0940000002057fae */ /* 0x0003e40008921848 */
[----:B-1----:R-:W-:Y:S01]  /*1bca0*/  IMAD.MOV.U32 R2, RZ, RZ, R12 ;  /* 0x000000ffff027224 */ /* 0x002fe200078e000c */
[----:B------:R-:W-:Y:S02]  /*1bcb0*/  MOV R3, R15 ;  /* 0x0000000f00037202 */ /* 0x000fe40000000f00 */
[----:B------:R-:W2:Y:S04]  /*1bcc0*/  LDL.LU R15, [R1+0x5ec] ;  /* 0x0005ec00010f7983 */ /* 0x000ea80000300800 */
[----:B------:R-:W2:Y:S04]  /*1bcd0*/  LDL.LU R12, [R1+0x5f4] ;  /* 0x0005f400010c7983 */ /* 0x000ea80000300800 */
[----:B------:R1:W-:Y:S01]  /*1bce0*/  LDGSTS.E [R5+0x9480], [R2.64], P0 ;  /* 0x0948000002057fae */ /* 0x0003e20008121848 */
[----:B---3--:R-:W-:-:S05]  /*1bcf0*/  IADD3 R14, P2, R14, UR7, RZ ;  /* 0x000000070e0e7c10 */ /* 0x008fca000ff5e0ff */
        /* <DEDUP_REMOVED lines=8> */
[----:B---3--:R-:W3:Y:S04]  /*1bd80*/  LDL.LU R17, [R1+0x5e8] ;  /* 0x0005e80001117983 */ /* 0x008ee80000300800 */
[----:B------:R1:W-:Y:S04]  /*1bd90*/  STL [R1+0x470], R9 ;  /* 0x0004700901007387 */ /* 0x0003e80000100800 */
[----:B------:R-:W3:Y:S04]  /*1bda0*/  LDL.LU R14, [R1+0x5f0] ;  /* 0x0005f000010e7983 */ /* 0x000ee80000300800 */
[----:B------:R1:W-:Y:S01]  /*1bdb0*/  LDGSTS.E [R5+0x9c00], [R2.64], P1 ;  /* 0x09c0000002057fae */ /* 0x0003e20008921848 */
[----:B-----5:R-:W-:Y:S01]  /*1bdc0*/  IADD3 R8, P2, R8, UR7, RZ ;  /* 0x0000000708087c10 */ /* 0x020fe2000ff5e0ff */
[----:B-1----:R-:W-:Y:S01]  /*1bdd0*/  IMAD.MOV.U32 R2, RZ, RZ, R4 ;  /* 0x000000ffff027224 */ /* 0x002fe200078e0004 */
[----:B------:R-:W-:-:S02]  /*1bde0*/  MOV R3, R9 ;  /* 0x0000000900037202 */ /* 0x000fc40000000f00 */
[----:B------:R-:W5:Y:S04]  /*1bdf0*/  LDL.LU R9, [R1+0x66c] ;  /* 0x00066c0001097983 */ /* 0x000f680000300800 */
[----:B------:R-:W5:Y:S01]  /*1be00*/  LDL.LU R4, [R1+0x674] ;  /* 0x0006740001047983 */ /* 0x000f620000300800 */
[----:B------:R-:W-:-:S03]  /*1be10*/  IADD3 R7, P3, R7, UR7, RZ ;  /* 0x0000000707077c10 */ /* 0x000fc6000ff7e0ff */
[----:B------:R1:W-:Y:S01]  /*1be20*/  LDGSTS.E [R5+0x9c80], [R2.64], P0 ;  /* 0x09c8000002057fae */ /* 0x0003e20008121848 */
[----:B----4-:R-:W-:-:S03]  /*1be30*/  IADD3.X R13, R13, UR6, RZ, P2, !PT ;  /* 0x000000060d0d7c10 */ /* 0x010fc600097fe4ff */
[----:B------:R-:W-:Y:S01]  /*1be40*/  STL [R1+0x4ec], R8 ;  /* 0x0004ec0801007387 */ /* 0x000fe20000100800 */
[----:B------:R-:W-:-:S03]  /*1be50*/  IADD3.X R10, R10, UR6, RZ, P3, !PT ;  /* 0x000000060a0a7c10 */ /* 0x000fc60009ffe4ff */
[----:B------:R4:W-:Y:S01]  /*1be60*/  STL [R1+0x4e8], R13 ;  /* 0x0004e80d01007387 */ /* 0x0009e20000100800 */
[----:B-1----:R-:W-:-:S03]  /*1be70*/  IMAD.MOV.U32 R2, RZ, RZ, R8 ;  /* 0x000000ffff027224 */ /* 0x002fc600078e0008 */
[----:B------:R-:W-:Y:S01]  /*1be80*/  STL [R1+0x4f4], R7 ;  /* 0x0004f40701007387 */ /* 0x000fe20000100800 */
[----:B------:R-:W-:-:S03]  /*1be90*/  IMAD.MOV.U32 R3, RZ, RZ, R13 ;  /* 0x000000ffff037224 */ /* 0x000fc600078e000d */
[----:B----4-:R-:W4:Y:S04]  /*1bea0*/  LDL.LU R13, [R1+0x668] ;  /* 0x00066800010d7983 */ /* 0x010f280000300800 */
[----:B------:R1:W-:Y:S04]  /*1beb0*/  STL [R1+0x4f0], R10 ;  /* 0x0004f00a01007387 */ /* 0x0003e80000100800 */
[----:B------:R1:W-:Y:S04]  /*1bec0*/  LDGSTS.E [R5+0xa400], [R2.64], P1 ;  /* 0x0a40000002057fae */ /* 0x0003e80008921848 */
[----:B------:R-:W4:Y:S01]  /*1bed0*/  LDL.LU R8, [R1+0x670] ;  /* 0x0006700001087983 */ /* 0x000f220000300800 */
[----:B-1----:R-:W-:Y:S01]  /*1bee0*/  IMAD.MOV.U32 R2, RZ, RZ, R7 ;  /* 0x000000ffff027224 */ /* 0x002fe200078e0007 */
[----:B------:R-:W-:-:S02]  /*1bef0*/  MOV R3, R10 ;  /* 0x0000000a00037202 */ /* 0x000fc40000000f00 */
[----:B------:R-:W4:Y:S04]  /*1bf00*/  LDL.LU R10, [R1+0x2fc] ;  /* 0x0002fc00010a7983 */ /* 0x000f280000300800 */
[----:B------:R1:W-:Y:S04]  /*1bf10*/  LDGSTS.E [R5+0xa480], [R2.64], P0 ;  /* 0x0a48000002057fae */ /* 0x0003e80008121848 */
[----:B------:R-:W4:Y:S01]  /*1bf20*/  LDL.LU R7, [R1+0x304] ;  /* 0x0003040001077983 */ /* 0x000f220000300800 */
[----:B--2---:R-:W-:-:S05]  /*1bf30*/  IADD3 R18, P2, R18, UR7, RZ ;  /* 0x0000000712127c10 */ /* 0x004fca000ff5e0ff */
[----:B-1----:R-:W-:Y:S01]  /*1bf40*/  IMAD.MOV.U32 R2, RZ, RZ, R18 ;  /* 0x000000ffff027224 */ /* 0x002fe200078e0012 */
[----:B------:R-:W-:Y:S02]  /*1bf50*/  IADD3 R11, P3, R11, UR7, RZ ;  /* 0x000000070b0b7c10 */ /* 0x000fe4000ff7e0ff */
[----:B------:R-:W-:Y:S01]  /*1bf60*/  IADD3.X R19, R19, UR6, RZ, P2, !PT ;  /* 0x0000000613137c10 */ /* 0x000fe200097fe4ff */
[----:B------:R-:W-:Y:S01]  /*1bf70*/  STL [R1+0x56c], R18 ;  /* 0x00056c1201007387 */ /* 0x000fe20000100800 */
[----:B------:R-:W-:-:S03]  /*1bf80*/  IADD3.X R16, R16, UR6, RZ, P3, !PT ;  /* 0x0000000610107c10 */ /* 0x000fc60009ffe4ff */
[----:B------:R-:W-:Y:S01]  /*1bf90*/  IMAD.MOV.U32 R3, RZ, RZ, R19 ;  /* 0x000000ffff037224 */ /* 0x000fe200078e0013 */
[----:B------:R-:W-:Y:S04]  /*1bfa0*/  STL [R1+0x568], R19 ;  /* 0x0005681301007387 */ /* 0x000fe80000100800 */
[----:B------:R-:W-:Y:S04]  /*1bfb0*/  STL [R1+0x574], R11 ;  /* 0x0005740b01007387 */ /* 0x000fe80000100800 */
[----:B------:R1:W-:Y:S04]  /*1bfc0*/  LDGSTS.E [R5+0xac00], [R2.64], P1 ;  /* 0x0ac0000002057fae */ /* 0x0003e80008921848 */
[----:B------:R2:W-:Y:S01]  /*1bfd0*/  STL [R1+0x570], R16 ;  /* 0x0005701001007387 */ /* 0x0005e20000100800 */
[----:B------:R-:W-:-:S02]  /*1bfe0*/  IADD3 R15, P2, R15, UR7, RZ ;  /* 0x000000070f0f7c10 */ /* 0x000fc4000ff5e0ff */
[----:B-1----:R-:W-:Y:S02]  /*1bff0*/  MOV R3, R16 ;  /* 0x0000001000037202 */ /* 0x002fe40000000f00 */
[----:B--2---:R-:W2:Y:S01]  /*1c000*/  LDL.LU R16, [R1+0x2f8] ;  /* 0x0002f80001107983 */ /* 0x004ea20000300800 */
[----:B------:R-:W-:Y:S01]  /*1c010*/  IMAD.MOV.U32 R2, RZ, RZ, R11 ;  /* 0x000000ffff027224 */ /* 0x000fe200078e000b */
[----:B------:R-:W-:Y:S02]  /*1c020*/  IADD3 R12, P3, R12, UR7, RZ ;  /* 0x000000070c0c7c10 */ /* 0x000fe4000ff7e0ff */
[----:B------:R-:W2:Y:S04]  /*1c030*/  LDL.LU R11, [R1+0x300] ;  /* 0x00030000010b7983 */ /* 0x000ea80000300800 */
[----:B------:R1:W-:Y:S04]  /*1c040*/  LDGSTS.E [R5+0xac80], [R2.64], P0 ;  /* 0x0ac8000002057fae */ /* 0x0003e80008121848 */
[----:B------:R3:W-:Y:S01]  /*1c050*/  STL [R1+0x5ec], R15 ;  /* 0x0005ec0f01007387 */ /* 0x0007e20000100800 */
[----:B-1----:R-:W-:Y:S01]  /*1c060*/  IMAD.MOV.U32 R2, RZ, RZ, R15 ;  /* 0x000000ffff027224 */ /* 0x002fe200078e000f */
[----:B---3--:R-:W-:-:S05]  /*1c070*/  IADD3.X R17, R17, UR6, RZ, P2, !PT ;  /* 0x0000000611117c10 */ /* 0x008fca00097fe4ff */
[----:B------:R-:W-:Y:S01]  /*1c080*/  IMAD.MOV.U32 R3, RZ, RZ, R17 ;  /* 0x000000ffff037224 */ /* 0x000fe200078e0011 */
[----:B------:R-:W-:Y:S01]  /*1c090*/  IADD3.X R14, R14, UR6, RZ, P3, !PT ;  /* 0x000000060e0e7c10 */ /* 0x000fe20009ffe4ff */
[----:B------:R-:W-:Y:S04]  /*1c0a0*/  STL [R1+0x5e8], R17 ;  /* 0x0005e81101007387 */ /* 0x000fe80000100800 */
[----:B------:R1:W-:Y:S04]  /*1c0b0*/  STL [R1+0x5f4], R12 ;  /* 0x0005f40c01007387 */ /* 0x0003e80000100800 */
[----:B------:R3:W-:Y:S04]  /*1c0c0*/  LDGSTS.E [R5+0xb400], [R2.64], P1 ;  /* 0x0b40000002057fae */ /* 0x0007e80008921848 */
[----:B------:R-:W-:Y:S04]  /*1c0d0*/  STL [R1+0x5f0], R14 ;  /* 0x0005f00e01007387 */ /* 0x000fe80000100800 */
[----:B------:R-:W2:Y:S01]  /*1c0e0*/  LDL.LU R15, [R1+0x378] ;  /* 0x00037800010f7983 */ /* 0x000ea20000300800 */
[----:B---3--:R-:W-:-:S03]  /*1c0f0*/  IMAD.MOV.U32 R2, RZ, RZ, R12 ;  /* 0x000000ffff027224 */ /* 0x008fc600078e000c */
[----:B-1----:R-:W3:Y:S04]  /*1c100*/  LDL.LU R12, [R1+0x37c] ;  /* 0x00037c00010c7983 */ /* 0x002ee80000300800 */
[----:B------:R-:W3:Y:S04]  /*1c110*/  LDL.LU R20, [R1+0x380] ;  /* 0x0003800001147983 */ /* 0x000ee80000300800 */
[----:B------:R-:W3:Y:S01]  /*1c120*/  LDL.LU R19, [R1+0x384] ;  /* 0x0003840001137983 */ /* 0x000ee20000300800 */
[----:B-----5:R-:W-:Y:S02]  /*1c130*/  IADD3 R9, P2, R9, UR7, RZ ;  /* 0x0000000709097c10 */ /* 0x020fe4000ff5e0ff */
[----:B------:R-:W-:-:S02]  /*1c140*/  MOV R3, R14 ;  /* 0x0000000e00037202 */ /* 0x000fc40000000f00 */
[----:B------:R-:W-:Y:S01]  /*1c150*/  IADD3 R4, P3, R4, UR7, RZ ;  /* 0x0000000704047c10 */ /* 0x000fe2000ff7e0ff */
[----:B------:R-:W-:Y:S04]  /*1c160*/  STL [R1+0x66c], R9 ;  /* 0x00066c0901007387 */ /* 0x000fe80000100800 */
[----:B------:R1:W-:Y:S01]  /*1c170*/  LDGSTS.E [R5+0xb480], [R2.64], P0 ;  /* 0x0b48000002057fae */ /* 0x0003e20008121848 */
[----:B----4-:R-:W-:-:S05]  /*1c180*/  IADD3.X R13, R13, UR6, RZ, P2, !PT ;  /* 0x000000060d0d7c10 */ /* 0x010fca00097fe4ff */
[----:B------:R4:W-:Y:S01]  /*1c190*/  STL [R1+0x668], R13 ;  /* 0x0006680d01007387 */ /* 0x0009e20000100800 */
[----:B-1----:R-:W-:-:S03]  /*1c1a0*/  IMAD.MOV.U32 R3, RZ, RZ, R13 ;  /* 0x000000ffff037224 */ /* 0x002fc600078e000d */
[----:B------:R-:W-:Y:S01]  /*1c1b0*/  STL [R1+0x674], R4 ;  /* 0x0006740401007387 */ /* 0x000fe20000100800 */
[----:B------:R-:W-:Y:S01]  /*1c1c0*/  IADD3.X R8, R8, UR6, RZ, P3, !PT ;  /* 0x0000000608087c10 */ /* 0x000fe20009ffe4ff */
[----:B------:R-:W-:Y:S02]  /*1c1d0*/  IMAD.MOV.U32 R2, RZ, RZ, R9 ;  /* 0x000000ffff027224 */ /* 0x000fe400078e0009 */
[----:B----4-:R-:W4:Y:S04]  /*1c1e0*/  LDL.LU R13, [R1+0x3fc] ;  /* 0x0003fc00010d7983 */ /* 0x010f280000300800 */
[----:B------:R1:W-:Y:S04]  /*1c1f0*/  STL [R1+0x670], R8 ;  /* 0x0006700801007387 */ /* 0x0003e80000100800 */
[----:B------:R-:W5:Y:S01]  /*1c200*/  LDL.LU R9, [R1+0x404] ;  /* 0x0004040001097983 */ /* 0x000f620000300800 */
[----:B------:R-:W-:-:S03]  /*1c210*/  IADD3 R10, P2, R10, UR7, RZ ;  /* 0x000000070a0a7c10 */ /* 0x000fc6000ff5e0ff */
[----:B------:R-:W5:Y:S04]  /*1c220*/  LDL.LU R18, [R1+0x3f8] ;  /* 0x0003f80001127983 */ /* 0x000f680000300800 */
[----:B------:R1:W-:Y:S01]  /*1c230*/  LDGSTS.E [R5+0xbc00], [R2.64], P1 ;  /* 0x0bc0000002057fae */ /* 0x0003e20008921848 */
[----:B------:R-:W-:-:S03]  /*1c240*/  IADD3 R7, P3, R7, UR7, RZ ;  /* 0x0000000707077c10 */ /* 0x000fc6000ff7e0ff */
[----:B------:R-:W5:Y:S04]  /*1c250*/  LDL.LU R17, [R1+0x400] ;  /* 0x0004000001117983 */ /* 0x000f680000300800 */
[----:B------:R2:W-:Y:S01]  /*1c260*/  STL [R1+0x2fc], R10 ;  /* 0x0002fc0a01007387 */ /* 0x0005e20000100800 */
[----:B-1----:R-:W-:Y:S01]  /*1c270*/  MOV R3, R8 ;  /* 0x0000000800037202 */ /* 0x002fe20000000f00 */
[----:B------:R-:W-:Y:S01]  /*1c280*/  IMAD.MOV.U32 R2, RZ, RZ, R4 ;  /* 0x000000ffff027224 */ /* 0x000fe200078e0004 */
[----:B------:R-:W-:Y:S01]  /*1c290*/  LOP3.LUT R8, R205, 0x50, RZ, 0x3c, !PT ;  /* 0x00000050cd087812 */ /* 0x000fe200078e3cff */
[----:B------:R-:W-:Y:S01]  /*1c2a0*/  IMAD.U32 R4, RZ, RZ, UR5 ;  /* 0x00000005ff047e24 */ /* 0x000fe2000f8e00ff */
[----:B------:R-:W-:Y:S03]  /*1c2b0*/  STL [R1+0x304], R7 ;  /* 0x0003040701007387 */ /* 0x000fe60000100800 */
[----:B------:R-:W-:Y:S01]  /*1c2c0*/  IMAD R4, R4, 0x4000, R8 ;  /* 0x0000400004047824 */ /* 0x000fe200078e0208 */
[----:B------:R1:W-:Y:S02]  /*1c2d0*/  LDGSTS.E [R5+0xbc80], [R2.64], P0 ;  /* 0x0bc8000002057fae */ /* 0x0003e40008121848 */
[----:B-1----:R-:W-:Y:S01]  /*1c2e0*/  IMAD.MOV.U32 R2, RZ, RZ, R10 ;  /* 0x000000ffff027224 */ /* 0x002fe200078e000a */
[----:B--2---:R-:W-:-:S05]  /*1c2f0*/  IADD3.X R16, R16, UR6, RZ, P2, !PT ;  /* 0x0000000610107c10 */ /* 0x004fca00097fe4ff */
[----:B------:R1:W-:Y:S04]  /*1c300*/  STL [R1+0x2f8], R16 ;  /* 0x0002f81001007387 */ /* 0x0003e80000100800 */
[----:B------:R-:W2:Y:S04]  /*1c310*/  LDL.LU R8, [R1+0x47c] ;  /* 0x00047c0001087983 */ /* 0x000ea80000300800 */
[----:B------:R-:W2:Y:S01]  /*1c320*/  LDL.LU R14, [R1+0x484] ;  /* 0x00048400010e7983 */ /* 0x000ea20000300800 */
[----:B------:R-:W-:-:S03]  /*1c330*/  MOV R3, R16 ;  /* 0x0000001000037202 */ /* 0x000fc60000000f00 */
[----:B------:R-:W2:Y:S01]  /*1c340*/  LDL.LU R10, [R1+0x478] ;  /* 0x00047800010a7983 */ /* 0x000ea20000300800 */
[----:B------:R-:W-:-:S03]  /*1c350*/  IADD3.X R11, R11, UR6, RZ, P3, !PT ;  /* 0x000000060b0b7c10 */ /* 0x000fc60009ffe4ff */
[----:B-1----:R-:W2:Y:S04]  /*1c360*/  LDL.LU R16, [R1+0x480] ;  /* 0x0004800001107983 */ /* 0x002ea80000300800 */
[----:B------:R1:W-:Y:S04]  /*1c370*/  LDGSTS.E [R4+0x8500], [R2.64], P1 ;  /* 0x0850000002047fae */ /* 0x0003e80008921848 */
[----:B------:R1:W-:Y:S02]  /*1c380*/  STL [R1+0x300], R11 ;  /* 0x0003000b01007387 */ /* 0x0003e40000100800 */
[----:B-1----:R-:W-:-:S02]  /*1c390*/  IMAD.MOV.U32 R2, RZ, RZ, R7 ;  /* 0x000000ffff027224 */ /* 0x002fc400078e0007 */
[----:B------:R-:W-:Y:S02]  /*1c3a0*/  IMAD.MOV.U32 R3, RZ, RZ, R11 ;  /* 0x000000ffff037224 */ /* 0x000fe400078e000b */
[----:B------:R-:W2:Y:S04]  /*1c3b0*/  LDL.LU R11, [R1+0x4fc] ;  /* 0x0004fc00010b7983 */ /* 0x000ea80000300800 */
[----:B------:R-:W2:Y:S04]  /*1c3c0*/  LDL.LU R7, [R1+0x504] ;  /* 0x0005040001077983 */ /* 0x000ea80000300800 */
[----:B------:R1:W-:Y:S01]  /*1c3d0*/  LDGSTS.E [R4+0x8580], [R2.64], P0 ;  /* 0x0858000002047fae */ /* 0x0003e20008121848 */
[----:B---3--:R-:W-:-:S04]  /*1c3e0*/  IADD3 R12, P2, R12, UR7, RZ ;  /* 0x000000070c0c7c10 */ /* 0x008fc8000ff5e0ff */
[----:B------:R-:W-:Y:S01]  /*1c3f0*/  IADD3.X R15, R15, UR6, RZ, P2, !PT ;  /* 0x000000060f0f7c10 */ /* 0x000fe200097fe4ff */
[----:B------:R-:W-:Y:S01]  /*1c400*/  STL [R1+0x37c], R12 ;  /* 0x00037c0c01007387 */ /* 0x000fe20000100800 */
[----:B------:R-:W-:-:S03]  /*1c410*/  IADD3 R19, P3, R19, UR7, RZ ;  /* 0x0000000713137c10 */ /* 0x000fc6000ff7e0ff */
[----:B------:R3:W-:Y:S01]  /*1c420*/  STL [R1+0x378], R15 ;  /* 0x0003780f01007387 */ /* 0x0007e20000100800 */
[----:B-1----:R-:W-:Y:S02]  /*1c430*/  MOV R3, R15 ;  /* 0x0000000f00037202 */ /* 0x002fe40000000f00 */
[----:B------:R-:W-:Y:S01]  /*1c440*/  IADD3.X R20, R20, UR6, RZ, P3, !PT ;  /* 0x0000000614147c10 */ /* 0x000fe20009ffe4ff */
[----:B------:R-:W-:Y:S01]  /*1c450*/  STL [R1+0x384], R19 ;  /* 0x0003841301007387 */ /* 0x000fe20000100800 */
[----:B------:R-:W-:-:S03]  /*1c460*/  IMAD.MOV.U32 R2, RZ, RZ, R12 ;  /* 0x000000ffff027224 */ /* 0x000fc600078e000c */
[----:B---3--:R-:W3:Y:S04]  /*1c470*/  LDL.LU R15, [R1+0x4f8] ;  /* 0x0004f800010f7983 */ /* 0x008ee80000300800 */
[----:B------:R-:W-:Y:S04]  /*1c480*/  STL [R1+0x380], R20 ;  /* 0x0003801401007387 */ /* 0x000fe80000100800 */
[----:B------:R-:W3:Y:S04]  /*1c490*/  LDL.LU R12, [R1+0x500] ;  /* 0x00050000010c7983 */ /* 0x000ee80000300800 */
[----:B------:R1:W-:Y:S01]  /*1c4a0*/  LDGSTS.E [R4+0x8d00], [R2.64], P1 ;  /* 0x08d0000002047fae */ /* 0x0003e20008921848 */
[----:B----4-:R-:W-:Y:S01]  /*1c4b0*/  IADD3 R13, P2, R13, UR7, RZ ;  /* 0x000000070d0d7c10 */ /* 0x010fe2000ff5e0ff */
[----:B-1----:R-:W-:-:S02]  /*1c4c0*/  IMAD.MOV.U32 R2, RZ, RZ, R19 ;  /* 0x000000ffff027224 */ /* 0x002fc400078e0013 */
[----:B------:R-:W-:Y:S01]  /*1c4d0*/  IMAD.MOV.U32 R3, RZ, RZ, R20 ;  /* 0x000000ffff037224 */ /* 0x000fe200078e0014 */
[----:B-----5:R-:W-:Y:S01]  /*1c4e0*/  IADD3 R9, P3, R9, UR7, RZ ;  /* 0x0000000709097c10 */ /* 0x020fe2000ff7e0ff */
[----:B------:R1:W-:Y:S01]  /*1c4f0*/  STL [R1+0x3fc], R13 ;  /* 0x0003fc0d01007387 */ /* 0x0003e20000100800 */
[----:B------:R-:W-:-:S03]  /*1c500*/  IADD3.X R18, R18, UR6, RZ, P2, !PT ;  /* 0x0000000612127c10 */ /* 0x000fc600097fe4ff */
[----:B------:R4:W-:Y:S04]  /*1c510*/  LDGSTS.E [R4+0x8d80], [R2.64], P0 ;  /* 0x08d8000002047fae */ /* 0x0009e80008121848 */
[----:B------:R-:W-:Y:S01]  /*1c520*/  STL [R1+0x3f8], R18 ;  /* 0x0003f81201007387 */ /* 0x000fe20000100800 */
[----:B------:R-:W-:-:S03]  /*1c530*/  IADD3.X R17, R17, UR6, RZ, P3, !PT ;  /* 0x0000000611117c10 */ /* 0x000fc60009ffe4ff */
[----:B------:R-:W-:Y:S01]  /*1c540*/  STL [R1+0x404], R9 ;  /* 0x0004040901007387 */ /* 0x000fe20000100800 */
[----:B----4-:R-:W-:Y:S01]  /*1c550*/  IMAD.MOV.U32 R2, RZ, RZ, R13 ;  /* 0x000000ffff027224 */ /* 0x010fe200078e000d */
[----:B------:R-:W-:Y:S02]  /*1c560*/  MOV R3, R18 ;  /* 0x0000001200037202 */ /* 0x000fe40000000f00 */
[----:B-1----:R-:W4:Y:S04]  /*1c570*/  LDL.LU R13, [R1+0x57c] ;  /* 0x00057c00010d7983 */ /* 0x002f280000300800 */
[----:B------:R1:W-:Y:S04]  /*1c580*/  STL [R1+0x400], R17 ;  /* 0x0004001101007387 */ /* 0x0003e80000100800 */
[----:B------:R5:W-:Y:S04]  /*1c590*/  LDGSTS.E [R4+0x9500], [R2.64], P1 ;  /* 0x0950000002047fae */ /* 0x000be80008921848 */
[----:B------:R-:W4:Y:S01]  /*1c5a0*/  LDL.LU R5, [R1+0x584] ;  /* 0x0005840001057983 */ /* 0x000f220000300800 */
[----:B-----5:R-:W-:-:S03]  /*1c5b0*/  IMAD.MOV.U32 R3, RZ, RZ, R17 ;  /* 0x000000ffff037224 */ /* 0x020fc600078e0011 */
[----:B-1----:R-:W5:Y:S01]  /*1c5c0*/  LDL.LU R17, [R1+0x578] ;  /* 0x0005780001117983 */ /* 0x002f620000300800 */
[----:B------:R-:W-:-:S03]  /*1c5d0*/  IMAD.MOV.U32 R2, RZ, RZ, R9 ;  /* 0x000000ffff027224 */ /* 0x000fc600078e0009 */
[----:B------:R-:W5:Y:S04]  /*1c5e0*/  LDL.LU R9, [R1+0x580] ;  /* 0x0005800001097983 */ /* 0x000f680000300800 */
[----:B------:R1:W-:Y:S01]  /*1c5f0*/  LDGSTS.E [R4+0x9580], [R2.64], P0 ;  /* 0x0958000002047fae */ /* 0x0003e20008121848 */
[----:B--2---:R-:W-:Y:S02]  /*1c600*/  IADD3 R8, P2, R8, UR7, RZ ;  /* 0x0000000708087c10 */ /* 0x004fe4000ff5e0ff */
[----:B------:R-:W-:Y:S02]  /*1c610*/  IADD3 R14, P3, R14, UR7, RZ ;  /* 0x000000070e0e7c10 */ /* 0x000fe4000ff7e0ff */
[----:B------:R-:W-:Y:S01]  /*1c620*/  IADD3.X R10, R10, UR6, RZ, P2, !PT ;  /* 0x000000060a0a7c10 */ /* 0x000fe200097fe4ff */
[----:B------:R2:W-:Y:S01]  /*1c630*/  STL [R1+0x47c], R8 ;  /* 0x00047c0801007387 */ /* 0x0005e20000100800 */
[----:B-1----:R-:W-:Y:S01]  /*1c640*/  IMAD.MOV.U32 R2, RZ, RZ, R8 ;  /* 0x000000ffff027224 */ /* 0x002fe200078e0008 */
[----:B------:R-:W-:-:S02]  /*1c650*/  IADD3.X R16, R16, UR6, RZ, P3, !PT ;  /* 0x0000000610107c10 */ /* 0x000fc40009ffe4ff */
[----:B------:R1:W-:Y:S01]  /*1c660*/  STL [R1+0x478], R10 ;  /* 0x0004780a01007387 */ /* 0x0003e20000100800 */
[----:B------:R-:W-:-:S03]  /*1c670*/  MOV R3, R10 ;  /* 0x0000000a00037202 */ /* 0x000fc60000000f00 */
[----:B------:R-:W-:Y:S04]  /*1c680*/  STL [R1+0x484], R14 ;  /* 0x0004840e01007387 */ /* 0x000fe80000100800 */
[----:B--2---:R-:W2:Y:S04]  /*1c690*/  LDL.LU R8, [R1+0x5fc] ;  /* 0x0005fc0001087983 */ /* 0x004ea80000300800 */
[----:B------:R1:W-:Y:S04]  /*1c6a0*/  STL [R1+0x480], R16 ;  /* 0x0004801001007387 */ /* 0x0003e80000100800 */
[----:B------:R1:W-:Y:S04]  /*1c6b0*/  LDGSTS.E [R4+0x9d00], [R2.64], P1 ;  /* 0x09d0000002047fae */ /* 0x0003e80008921848 */
[----:B-1----:R-:W2:Y:S01]  /*1c6c0*/  LDL.LU R10, [R1+0x604] ;  /* 0x00060400010a7983 */ /* 0x002ea20000300800 */
[----:B------:R-:W-:Y:S01]  /*1c6d0*/  IADD3 R11, P2, R11, UR7, RZ ;  /* 0x000000070b0b7c10 */ /* 0x000fe2000ff5e0ff */
[----:B------:R-:W-:-:S02]  /*1c6e0*/  IMAD.MOV.U32 R3, RZ, RZ, R16 ;  /* 0x000000ffff037224 */ /* 0x000fc400078e0010 */
[----:B------:R-:W2:Y:S01]  /*1c6f0*/  LDL.LU R16, [R1+0x5f8] ;  /* 0x0005f80001107983 */ /* 0x000ea20000300800 */
[----:B------:R-:W-:-:S03]  /*1c700*/  IMAD.MOV.U32 R2, RZ, RZ, R14 ;  /* 0x000000ffff027224 */ /* 0x000fc600078e000e */
[----:B------:R-:W2:Y:S01]  /*1c710*/  LDL.LU R14, [R1+0x600] ;  /* 0x00060000010e7983 */ /* 0x000ea20000300800 */
[----:B------:R-:W-:-:S03]  /*1c720*/  IADD3 R7, P3, R7, UR7, RZ ;  /* 0x0000000707077c10 */ /* 0x000fc6000ff7e0ff */
[----:B------:R1:W-:Y:S04]  /*1c730*/  STL [R1+0x4fc], R11 ;  /* 0x0004fc0b01007387 */ /* 0x0003e80000100800 */
[----:B------:R1:W-:Y:S02]  /*1c740*/  LDGSTS.E [R4+0x9d80], [R2.64], P0 ;  /* 0x09d8000002047fae */ /* 0x0003e40008121848 */
[----:B-1----:R-:W-:Y:S01]  /*1c750*/  IMAD.MOV.U32 R2, RZ, RZ, R11 ;  /* 0x000000ffff027224 */ /* 0x002fe200078e000b */
[----:B---3--:R-:W-:-:S05]  /*1c760*/  IADD3.X R15, R15, UR6, RZ, P2, !PT ;  /* 0x000000060f0f7c10 */ /* 0x008fca00097fe4ff */
[----:B------:R1:W-:Y:S01]  /*1c770*/  STL [R1+0x4f8], R15 ;  /* 0x0004f80f01007387 */ /* 0x0003e20000100800 */
[----:B------:R-:W-:-:S03]  /*1c780*/  IADD3.X R12, R12, UR6, RZ, P3, !PT ;  /* 0x000000060c0c7c10 */ /* 0x000fc60009ffe4ff */
[----:B------:R-:W-:Y:S01]  /*1c790*/  STL [R1+0x504], R7 ;  /* 0x0005040701007387 */ /* 0x000fe20000100800 */
[----:B------:R-:W-:-:S03]  /*1c7a0*/  MOV R3, R15 ;  /* 0x0000000f00037202 */ /* 0x000fc60000000f00 */
[----:B------:R-:W3:Y:S04]  /*1c7b0*/  LDL.LU R11, [R1+0x67c] ;  /* 0x00067c00010b7983 */ /* 0x000ee80000300800 */
[----:B------:R4:W-:Y:S04]  /*1c7c0*/  STL [R1+0x500], R12 ;  /* 0x0005000c01007387 */ /* 0x0009e80000100800 */
[----:B------:R-:W3:Y:S04]  /*1c7d0*/  LDL.LU R18, [R1+0x684] ;  /* 0x0006840001127983 */ /* 0x000ee80000300800 */
[----:B-1----:R-:W3:Y:S04]  /*1c7e0*/  LDL.LU R15, [R1+0x678] ;  /* 0x00067800010f7983 */ /* 0x002ee80000300800 */
[----:B------:R-:W3:Y:S04]  /*1c7f0*/  LDL.LU R19, [R1+0x680] ;  /* 0x0006800001137983 */ /* 0x000ee80000300800 */
[----:B------:R1:W-:Y:S01]  /*1c800*/  LDGSTS.E [R4+0xa500], [R2.64], P1 ;  /* 0x0a50000002047fae */ /* 0x0003e20008921848 */
[----:B----4-:R-:W-:Y:S01]  /*1c810*/  IADD3 R13, P2, R13, UR7, RZ ;  /* 0x000000070d0d7c10 */ /* 0x010fe2000ff5e0ff */
[----:B-1----:R-:W-:-:S02]  /*1c820*/  IMAD.MOV.U32 R2, RZ, RZ, R7 ;  /* 0x000000ffff027224 */ /* 0x002fc400078e0007 */
[----:B------:R-:W-:Y:S02]  /*1c830*/  IMAD.MOV.U32 R3, RZ, RZ, R12 ;  /* 0x000000ffff037224 */ /* 0x000fe400078e000c */
[----:B------:R-:W4:Y:S04]  /*1c840*/  LDL.LU R12, [R1+0x30c] ;  /* 0x00030c00010c7983 */ /* 0x000f280000300800 */
[----:B------:R-:W4:Y:S01]  /*1c850*/  LDL.LU R7, [R1+0x314] ;  /* 0x0003140001077983 */ /* 0x000f220000300800 */
[----:B------:R-:W-:-:S03]  /*1c860*/  IADD3 R5, P3, R5, UR7, RZ ;  /* 0x0000000705057c10 */ /* 0x000fc6000ff7e0ff */
[----:B------:R-:W-:Y:S04]  /*1c870*/  STL [R1+0x57c], R13 ;  /* 0x00057c0d01007387 */ /* 0x000fe80000100800 */
[----:B------:R1:W-:Y:S01]  /*1c880*/  LDGSTS.E [R4+0xa580], [R2.64], P0 ;  /* 0x0a58000002047fae */ /* 0x0003e20008121848 */
[----:B-----5:R-:W-:Y:S02]  /*1c890*/  IADD3.X R17, R17, UR6, RZ, P2, !PT ;  /* 0x0000000611117c10 */ /* 0x020fe400097fe4ff */
[----:B------:R-:W-:-:S03]  /*1c8a0*/  IADD3.X R9, R9, UR6, RZ, P3, !PT ;  /* 0x0000000609097c10 */ /* 0x000fc60009ffe4ff */
[----:B------:R5:W-:Y:S01]  /*1c8b0*/  STL [R1+0x578], R17 ;  /* 0x0005781101007387 */ /* 0x000be20000100800 */
[----:B-1----:R-:W-:-:S03]  /*1c8c0*/  MOV R3, R17 ;  /* 0x0000001100037202 */ /* 0x002fc60000000f00 */
[----:B------:R1:W-:Y:S01]  /*1c8d0*/  STL [R1+0x584], R5 ;  /* 0x0005840501007387 */ /* 0x0003e20000100800 */
[----:B------:R-:W-:-:S03]  /*1c8e0*/  IMAD.MOV.U32 R2, RZ, RZ, R13 ;  /* 0x000000ffff027224 */ /* 0x000fc600078e000d */
[----:B-----5:R-:W5:Y:S04]  /*1c8f0*/  LDL.LU R17, [R1+0x308] ;  /* 0x0003080001117983 */ /* 0x020f680000300800 */
[----:B------:R1:W-:Y:S04]  /*1c900*/  STL [R1+0x580], R9 ;  /* 0x0005800901007387 */ /* 0x0003e80000100800 */
[----:B------:R-:W5:Y:S04]  /*1c910*/  LDL.LU R13, [R1+0x310] ;  /* 0x00031000010d7983 */ /* 0x000f680000300800 */
[----:B------:R1:W-:Y:S02]  /*1c920*/  LDGSTS.E [R4+0xad00], [R2.64], P1 ;  /* 0x0ad0000002047fae */ /* 0x0003e40008921848 */
[----:B-1----:R-:W-:-:S02]  /*1c930*/  IMAD.MOV.U32 R2, RZ, RZ, R5 ;  /* 0x000000ffff027224 */ /* 0x002fc400078e0005 */
[----:B------:R-:W-:Y:S01]  /*1c940*/  IMAD.MOV.U32 R3, RZ, RZ, R9 ;  /* 0x000000ffff037224 */ /* 0x000fe200078e0009 */
[----:B------:R-:W5:Y:S04]  /*1c950*/  LDL.LU R5, [R1+0x38c] ;  /* 0x00038c0001057983 */ /* 0x000f680000300800 */
[----:B------:R-:W5:Y:S04]  /*1c960*/  LDL.LU R9, [R1+0x394] ;  /* 0x0003940001097983 */ /* 0x000f680000300800 */
[----:B------:R1:W-:Y:S01]  /*1c970*/  LDGSTS.E [R4+0xad80], [R2.64], P0 ;  /* 0x0ad8000002047fae */ /* 0x0003e20008121848 */
[----:B--2---:R-:W-:-:S05]  /*1c980*/  IADD3 R8, P2, R8, UR7, RZ ;  /* 0x0000000708087c10 */ /* 0x004fca000ff5e0ff */
[----:B------:R2:W-:Y:S01]  /*1c990*/  STL [R1+0x5fc], R8 ;  /* 0x0005fc0801007387 */ /* 0x0005e20000100800 */
[----:B-1----:R-:W-:Y:S01]  /*1c9a0*/  IMAD.MOV.U32 R2, RZ, RZ, R8 ;  /* 0x000000ffff027224 */ /* 0x002fe200078e0008 */
[----:B------:R-:W-:Y:S02]  /*1c9b0*/  IADD3 R10, P3, R10, UR7, RZ ;  /* 0x000000070a0a7c10 */ /* 0x000fe4000ff7e0ff */
[----:B------:R-:W-:Y:S02]  /*1c9c0*/  IADD3.X R16, R16, UR6, RZ, P2, !PT ;  /* 0x0000000610107c10 */ /* 0x000fe400097fe4ff */
[----:B------:R-:W-:-:S03]  /*1c9d0*/  IADD3.X R14, R14, UR6, RZ, P3, !PT ;  /* 0x000000060e0e7c10 */ /* 0x000fc60009ffe4ff */
[----:B------:R1:W-:Y:S04]  /*1c9e0*/  STL [R1+0x5f8], R16 ;  /* 0x0005f81001007387 */ /* 0x0003e80000100800 */
[----:B------:R-:W-:Y:S01]  /*1c9f0*/  STL [R1+0x604], R10 ;  /* 0x0006040a01007387 */ /* 0x000fe20000100800 */
[----:B------:R-:W-:-:S03]  /*1ca00*/  MOV R3, R16 ;  /* 0x0000001000037202 */ /* 0x000fc60000000f00 */
[----:B--2---:R-:W2:Y:S04]  /*1ca10*/  LDL.LU R8, [R1+0x388] ;  /* 0x0003880001087983 */ /* 0x004ea80000300800 */
[----:B------:R1:W-:Y:S04]  /*1ca20*/  STL [R1+0x600], R14 ;  /* 0x0006000e01007387 */ /* 0x0003e80000100800 */
[----:B-1----:R-:W2:Y:S04]  /*1ca30*/  LDL.LU R16, [R1+0x390] ;  /* 0x0003900001107983 */ /* 0x002ea80000300800 */
[----:B------:R1:W-:Y:S02]  /*1ca40*/  LDGSTS.E [R4+0xb500], [R2.64], P1 ;  /* 0x0b50000002047fae */ /* 0x0003e40008921848 */
[----:B-1----:R-:W-:-:S02]  /*1ca50*/  IMAD.MOV.U32 R2, RZ, RZ, R10 ;  /* 0x000000ffff027224 */ /* 0x002fc400078e000a */
[----:B------:R-:W-:Y:S02]  /*1ca60*/  IMAD.MOV.U32 R3, RZ, RZ, R14 ;  /* 0x000000ffff037224 */ /* 0x000fe400078e000e */
[----:B------:R-:W2:Y:S04]  /*1ca70*/  LDL.LU R14, [R1+0x40c] ;  /* 0x00040c00010e7983 */ /* 0x000ea80000300800 */
[----:B------:R-:W2:Y:S04]  /*1ca80*/  LDL.LU R10, [R1+0x414] ;  /* 0x00041400010a7983 */ /* 0x000ea80000300800 */
[----:B------:R1:W-:Y:S01]  /*1ca90*/  LDGSTS.E [R4+0xb580], [R2.64], P0 ;  /* 0x0b58000002047fae */ /* 0x0003e20008121848 */
[----:B---3--:R-:W-:-:S02]  /*1caa0*/  IADD3 R11, P2, R11, UR7, RZ ;  /* 0x000000070b0b7c10 */ /* 0x008fc4000ff5e0ff */
[----:B------:R-:W-:Y:S02]  /*1cab0*/  IADD3 R18, P3, R18, UR7, RZ ;  /* 0x0000000712127c10 */ /* 0x000fe4000ff7e0ff */
[----:B------:R-:W-:Y:S01]  /*1cac0*/  IADD3.X R15, R15, UR6, RZ, P2, !PT ;  /* 0x000000060f0f7c10 */ /* 0x000fe200097fe4ff */
[----:B------:R-:W-:Y:S01]  /*1cad0*/  STL [R1+0x67c], R11 ;  /* 0x00067c0b01007387 */ /* 0x000fe20000100800 */
[----:B------:R-:W-:-:S03]  /*1cae0*/  IADD3.X R19, R19, UR6, RZ, P3, !PT ;  /* 0x0000000613137c10 */ /* 0x000fc60009ffe4ff */
[----:B------:R3:W-:Y:S01]  /*1caf0*/  STL [R1+0x678], R15 ;  /* 0x0006780f01007387 */ /* 0x0007e20000100800 */
[----:B-1----:R-:W-:-:S03]  /*1cb00*/  MOV R3, R15 ;  /* 0x0000000f00037202 */ /* 0x002fc60000000f00 */
[----:B------:R-:W-:Y:S01]  /*1cb10*/  STL [R1+0x684], R18 ;  /* 0x0006841201007387 */ /* 0x000fe20000100800 */
[----:B------:R-:W-:-:S03]  /*1cb20*/  IMAD.MOV.U32 R2, RZ, RZ, R11 ;  /* 0x000000ffff027224 */ /* 0x000fc600078e000b */
[----:B---3--:R-:W3:Y:S04]  /*1cb30*/  LDL.LU R15, [R1+0x408] ;  /* 0x00040800010f7983 */ /* 0x008ee80000300800 */
[----:B------:R-:W-:Y:S04]  /*1cb40*/  STL [R1+0x680], R19 ;  /* 0x0006801301007387 */ /* 0x000fe80000100800 */
[----:B------:R-:W3:Y:S04]  /*1cb50*/  LDL.LU R11, [R1+0x410] ;  /* 0x00041000010b7983 */ /* 0x000ee80000300800 */
[----:B------:R1:W-:Y:S01]  /*1cb60*/  LDGSTS.E [R4+0xbd00], [R2.64], P1 ;  /* 0x0bd0000002047fae */ /* 0x0003e20008921848 */
[----:B----4-:R-:W-:-:S02]  /*1cb70*/  IADD3 R12, P2, R12, UR7, RZ ;  /* 0x000000070c0c7c10 */ /* 0x010fc4000ff5e0ff */
[----:B------:R-:W-:-:S03]  /*1cb80*/  IADD3 R7, P3, R7, UR7, RZ ;  /* 0x0000000707077c10 */ /* 0x000fc6000ff7e0ff */
[----:B------:R4:W-:Y:S01]  /*1cb90*/  STL [R1+0x30c], R12 ;  /* 0x00030c0c01007387 */ /* 0x0009e20000100800 */
[----:B-1----:R-:W-:Y:S02]  /*1cba0*/  IMAD.MOV.U32 R2, RZ, RZ, R18 ;  /* 0x000000ffff027224 */ /* 0x002fe400078e0012 */
[----:B------:R-:W-:-:S05]  /*1cbb0*/  IMAD.MOV.U32 R3, RZ, RZ, R19 ;  /* 0x000000ffff037224 */ /* 0x000fca00078e0013 */
[----:B------:R1:W-:Y:S01]  /*1cbc0*/  LDGSTS.E [R4+0xbd80], [R2.64], P0 ;  /* 0x0bd8000002047fae */ /* 0x0003e20008121848 */
[----:B-----5:R-:W-:Y:S01]  /*1cbd0*/  IADD3.X R17, R17, UR6, RZ, P2, !PT ;  /* 0x0000000611117c10 */ /* 0x020fe200097fe4ff */
[----:B-1----:R-:W-:-:S03]  /*1cbe0*/  IMAD.MOV.U32 R2, RZ, RZ, R12 ;  /* 0x000000ffff027224 */ /* 0x002fc600078e000c */
[----:B------:R-:W-:Y:S01]  /*1cbf0*/  MOV R3, R17 ;  /* 0x0000001100037202 */ /* 0x000fe20000000f00 */
[----:B------:R-:W-:Y:S01]  /*1cc00*/  STL [R1+0x308], R17 ;  /* 0x0003081101007387 */ /* 0x000fe20000100800 */
[----:B------:R-:W-:-:S03]  /*1cc10*/  IADD3.X R13, R13, UR6, RZ, P3, !PT ;  /* 0x000000060d0d7c10 */ /* 0x000fc60009ffe4ff */
[----:B------:R-:W-:Y:S04]  /*1cc20*/  STL [R1+0x314], R7 ;  /* 0x0003140701007387 */ /* 0x000fe80000100800 */
[----:B----4-:R-:W4:Y:S04]  /*1cc30*/  LDL.LU R12, [R1+0x48c] ;  /* 0x00048c00010c7983 */ /* 0x010f280000300800 */
[----:B------:R1:W-:Y:S04]  /*1cc40*/  STL [R1+0x310], R13 ;  /* 0x0003100d01007387 */ /* 0x0003e80000100800 */
[----:B------:R5:W-:Y:S04]  /*1cc50*/  LDGSTS.E [R6+0x8600], [R2.64], P1 ;  /* 0x0860000002067fae */ /* 0x000be80008921848 */
[----:B------:R-:W4:Y:S01]  /*1cc60*/  LDL.LU R4, [R1+0x494] ;  /* 0x0004940001047983 */ /* 0x000f220000300800 */
[----:B------:R-:W-:Y:S01]  /*1cc70*/  IADD3 R5, P2, R5, UR7, RZ ;  /* 0x0000000705057c10 */ /* 0x000fe2000ff5e0ff */
[----:B-----5:R-:W-:-:S02]  /*1cc80*/  IMAD.MOV.U32 R3, RZ, RZ, R13 ;  /* 0x000000ffff037224 */ /* 0x020fc400078e000d */
[----:B-1----:R-:W4:Y:S01]  /*1cc90*/  LDL.LU R13, [R1+0x488] ;  /* 0x00048800010d7983 */ /* 0x002f220000300800 */
[----:B------:R-:W-:Y:S01]  /*1cca0*/  IMAD.MOV.U32 R2, RZ, RZ, R7 ;  /* 0x000000ffff027224 */ /* 0x000fe200078e0007 */
[----:B------:R-:W-:Y:S02]  /*1ccb0*/  IADD3 R9, P3, R9, UR7, RZ ;  /* 0x0000000709097c10 */ /* 0x000fe4000ff7e0ff */
[----:B------:R-:W4:Y:S04]  /*1ccc0*/  LDL.LU R7, [R1+0x490] ;  /* 0x0004900001077983 */ /* 0x000f280000300800 */
[----:B------:R1:W-:Y:S04]  /*1ccd0*/  LDGSTS.E [R6+0x8680], [R2.64], P0 ;  /* 0x0868000002067fae */ /* 0x0003e80008121848 */
[----:B------:R2:W-:Y:S01]  /*1cce0*/  STL [R1+0x38c], R5 ;  /* 0x00038c0501007387 */ /* 0x0005e20000100800 */
[----:B-1----:R-:W-:Y:S01]  /*1ccf0*/  IMAD.MOV.U32 R2, RZ, RZ, R5 ;  /* 0x000000ffff027224 */ /* 0x002fe200078e0005 */
[----:B--2---:R-:W-:-:S04]  /*1cd00*/  IADD3.X R8, R8, UR6, RZ, P2, !PT ;  /* 0x0000000608087c10 */ /* 0x004fc800097fe4ff */
[----:B------:R-:W-:Y:S01]  /*1cd10*/  MOV R3, R8 ;  /* 0x0000000800037202 */ /* 0x000fe20000000f00 */
[----:B------:R1:W-:Y:S01]  /*1cd20*/  STL [R1+0x388], R8 ;  /* 0x0003880801007387 */ /* 0x0003e20000100800 */
[----:B------:R-:W-:-:S03]  /*1cd30*/  IADD3.X R16, R16, UR6, RZ, P3, !PT ;  /* 0x0000000610107c10 */ /* 0x000fc60009ffe4ff */
[----:B------:R2:W-:Y:S04]  /*1cd40*/  STL [R1+0x394], R9 ;  /* 0x0003940901007387 */ /* 0x0005e80000100800 */
[----:B------:R-:W5:Y:S04]  /*1cd50*/  LDL.LU R5, [R1+0x50c] ;  /* 0x00050c0001057983 */ /* 0x000f680000300800 */
[----:B------:R2:W-:Y:S04]  /*1cd60*/  STL [R1+0x390], R16 ;  /* 0x0003901001007387 */ /* 0x0005e80000100800 */
[----:B------:R2:W-:Y:S04]  /*1cd70*/  LDGSTS.E [R6+0x8e00], [R2.64], P1 ;  /* 0x08e0000002067fae */ /* 0x0005e80008921848 */
[----:B-1----:R-:W5:Y:S01]  /*1cd80*/  LDL.LU R8, [R1+0x514] ;  /* 0x0005140001087983 */ /* 0x002f620000300800 */
[----:B------:R-:W-:Y:S01]  /*1cd90*/  IADD3 R14, P2, R14, UR7, RZ ;  /* 0x000000070e0e7c10 */ /* 0x000fe2000ff5e0ff */
[----:B--2---:R-:W-:-:S02]  /*1cda0*/  IMAD.MOV.U32 R2, RZ, RZ, R9 ;  /* 0x000000ffff027224 */ /* 0x004fc400078e0009 */
        /* <DEDUP_REMOVED lines=10> */
[----:B------:R-:W-:Y:S04]  /*1ce50*/  STL [R1+0x414], R10 ;  /* 0x0004140a01007387 */ /* 0x000fe80000100800 */
[----:B------:R-:W3:Y:S04]  /*1ce60*/  LDL.LU R17, [R1+0x58c] ;  /* 0x00058c0001117983 */ /* 0x000ee80000300800 */
[----:B------:R1:W-:Y:S01]  /*1ce70*/  STL [R1+0x410], R11 ;  /* 0x0004100b01007387 */ /* 0x0003e20000100800 */
[----:B------:R-:W-:-:S03]  /*1ce80*/  MOV R3, R15 ;  /* 0x0000000f00037202 */ /* 0x000fc60000000f00 */
[----:B------:R-:W3:Y:S04]  /*1ce90*/  LDL.LU R14, [R1+0x594] ;  /* 0x00059400010e7983 */ /* 0x000ee80000300800 */
[----:B------:R-:W3:Y:S04]  /*1cea0*/  LDL.LU R18, [R1+0x588] ;  /* 0x0005880001127983 */ /* 0x000ee80000300800 */
[----:B-1----:R-:W3:Y:S04]  /*1ceb0*/  LDL.LU R15, [R1+0x590] ;  /* 0x00059000010f7983 */ /* 0x002ee80000300800 */
[----:B------:R1:W-:Y:S02]  /*1cec0*/  LDGSTS.E [R6+0x9600], [R2.64], P1 ;  /* 0x0960000002067fae */ /* 0x0003e40008921848 */
[----:B-1----:R-:W-:-:S02]  /*1ced0*/  IMAD.MOV.U32 R2, RZ, RZ, R10 ;  /* 0x000000ffff027224 */ /* 0x002fc400078e000a */
[----:B------:R-:W-:Y:S02]  /*1cee0*/  IMAD.MOV.U32 R3, RZ, RZ, R11 ;  /* 0x000000ffff037224 */ /* 0x000fe400078e000b */
[----:B------:R-:W3:Y:S04]  /*1cef0*/  LDL.LU R11, [R1+0x60c] ;  /* 0x00060c00010b7983 */ /* 0x000ee80000300800 */
[----:B------:R-:W3:Y:S04]  /*1cf00*/  LDL.LU R10, [R1+0x614] ;  /* 0x00061400010a7983 */ /* 0x000ee80000300800 */
[----:B------:R1:W-:Y:S01]  /*1cf10*/  LDGSTS.E [R6+0x9680], [R2.64], P0 ;  /* 0x0968000002067fae */ /* 0x0003e20008121848 */
[----:B----4-:R-:W-:-:S05]  /*1cf20*/  IADD3 R12, P2, R12, UR7, RZ ;  /* 0x000000070c0c7c10 */ /* 0x010fca000ff5e0ff */
[----:B------:R-:W-:Y:S01]  /*1cf30*/  STL [R1+0x48c], R12 ;  /* 0x00048c0c01007387 */ /* 0x000fe20000100800 */
[----:B------:R-:W-:Y:S01]  /*1cf40*/  IADD3 R4, P3, R4, UR7, RZ ;  /* 0x0000000704047c10 */ /* 0x000fe2000ff7e0ff */
[----:B-1----:R-:W-:Y:S01]  /*1cf50*/  IMAD.MOV.U32 R2, RZ, RZ, R12 ;  /* 0x000000ffff027224 */ /* 0x002fe200078e000c */
[----:B------:R-:W-:Y:S02]  /*1cf60*/  IADD3.X R13, R13, UR6, RZ, P2, !PT ;  /* 0x000000060d0d7c10 */ /* 0x000fe400097fe4ff */
[----:B------:R-:W-:-:S03]  /*1cf70*/  IADD3.X R7, R7, UR6, RZ, P3, !PT ;  /* 0x0000000607077c10 */ /* 0x000fc60009ffe4ff */
[----:B------:R1:W-:Y:S01]  /*1cf80*/  STL [R1+0x488], R13 ;  /* 0x0004880d01007387 */ /* 0x0003e20000100800 */
[----:B------:R-:W-:-:S03]  /*1cf90*/  MOV R3, R13 ;  /* 0x0000000d00037202 */ /* 0x000fc60000000f00 */
[----:B------:R-:W-:Y:S04]  /*1cfa0*/  STL [R1+0x494], R4 ;  /* 0x0004940401007387 */ /* 0x000fe80000100800 */
[----:B------:R4:W-:Y:S04]  /*1cfb0*/  LDGSTS.E [R6+0x9e00], [R2.64], P1 ;  /* 0x09e0000002067fae */ /* 0x0009e80008921848 */
[----:B-1----:R-:W3:Y:S04]  /*1cfc0*/  LDL.LU R13, [R1+0x608] ;  /* 0x00060800010d7983 */ /* 0x002ee80000300800 */
[----:B------:R1:W-:Y:S04]  /*1cfd0*/  STL [R1+0x490], R7 ;  /* 0x0004900701007387 */ /* 0x0003e80000100800 */
[----:B------:R-:W3:Y:S01]  /*1cfe0*/  LDL.LU R12, [R1+0x610] ;  /* 0x00061000010c7983 */ /* 0x000ee20000300800 */
[----:B----4-:R-:W-:-:S02]  /*1cff0*/  IMAD.MOV.U32 R2, RZ, RZ, R4 ;  /* 0x000000ffff027224 */ /* 0x010fc400078e0004 */
[----:B------:R-:W-:Y:S02]  /*1d000*/  IMAD.MOV.U32 R3, RZ, RZ, R7 ;  /* 0x000000ffff037224 */ /* 0x000fe400078e0007 */
[----:B-1----:R-:W4:Y:S04]  /*1d010*/  LDL.LU R7, [R1+0x68c] ;  /* 0x00068c0001077983 */ /* 0x002f280000300800 */
[----:B------:R-:W4:Y:S04]  /*1d020*/  LDL.LU R4, [R1+0x694] ;  /* 0x0006940001047983 */ /* 0x000f280000300800 */
[----:B------:R1:W-:Y:S01]  /*1d030*/  LDGSTS.E [R6+0x9e80], [R2.64], P0 ;  /* 0x09e8000002067fae */ /* 0x0003e20008121848 */
[----:B-----5:R-:W-:-:S05]  /*1d040*/  IADD3 R5, P2, R5, UR7, RZ ;  /* 0x0000000705057c10 */ /* 0x020fca000ff5e0ff */
[----:B------:R-:W-:Y:S01]  /*1d050*/  STL [R1+0x50c], R5 ;  /* 0x00050c0501007387 */ /* 0x000fe20000100800 */
[----:B------:R-:W-:Y:S01]  /*1d060*/  IADD3 R8, P3, R8, UR7, RZ ;  /* 0x0000000708087c10 */ /* 0x000fe2000ff7e0ff */
[----:B-1----:R-:W-:Y:S01]  /*1d070*/  IMAD.MOV.U32 R2, RZ, RZ, R5 ;  /* 0x000000ffff027224 */ /* 0x002fe200078e0005 */
[----:B--2---:R-:W-:Y:S02]  /*1d080*/  IADD3.X R9, R9, UR6, RZ, P2, !PT ;  /* 0x0000000609097c10 */ /* 0x004fe400097fe4ff */
[----:B------:R-:W-:-:S03]  /*1d090*/  IADD3.X R16, R16, UR6, RZ, P3, !PT ;  /* 0x0000000610107c10 */ /* 0x000fc60009ffe4ff */
[----:B------:R1:W-:Y:S01]  /*1d0a0*/  STL [R1+0x508], R9 ;  /* 0x0005080901007387 */ /* 0x0003e20000100800 */
[----:B------:R-:W-:-:S03]  /*1d0b0*/  MOV R3, R9 ;  /* 0x0000000900037202 */ /* 0x000fc60000000f00 */
[----:B------:R-:W-:Y:S04]  /*1d0c0*/  STL [R1+0x514], R8 ;  /* 0x0005140801007387 */ /* 0x000fe80000100800 */
[----:B------:R2:W-:Y:S04]  /*1d0d0*/  LDGSTS.E [R6+0xa600], [R2.64], P1 ;  /* 0x0a60000002067fae */ /* 0x0005e80008921848 */
[----:B-1----:R-:W5:Y:S04]  /*1d0e0*/  LDL.LU R9, [R1+0x688] ;  /* 0x0006880001097983 */ /* 0x002f680000300800 */
[----:B------:R1:W-:Y:S04]  /*1d0f0*/  STL [R1+0x510], R16 ;  /* 0x0005101001007387 */ /* 0x0003e80000100800 */
[----:B------:R-:W5:Y:S01]  /*1d100*/  LDL.LU R5, [R1+0x690] ;  /* 0x0006900001057983 */ /* 0x000f620000300800 */
[----:B--2---:R-:W-:-:S02]  /*1d110*/  IMAD.MOV.U32 R2, RZ, RZ, R8 ;  /* 0x000000ffff027224 */ /* 0x004fc400078e0008 */
[----:B------:R-:W-:Y:S02]  /*1d120*/  IMAD.MOV.U32 R3, RZ, RZ, R16 ;  /* 0x000000ffff037224 */ /* 0x000fe400078e0010 */
[----:B-1----:R-:W2:Y:S04]  /*1d130*/  LDL.LU R16, [R1+0x31c] ;  /* 0x00031c0001107983 */ /* 0x002ea80000300800 */
[----:B------:R-:W2:Y:S04]  /*1d140*/  LDL.LU R8, [R1+0x324] ;  /* 0x0003240001087983 */ /* 0x000ea80000300800 */
[----:B------:R1:W-:Y:S01]  /*1d150*/  LDGSTS.E [R6+0xa680], [R2.64], P0 ;  /* 0x0a68000002067fae */ /* 0x0003e20008121848 */
[----:B---3--:R-:W-:-:S02]  /*1d160*/  IADD3 R17, P2, R17, UR7, RZ ;  /* 0x0000000711117c10 */ /* 0x008fc4000ff5e0ff */
[----:B------:R-:W-:Y:S02]  /*1d170*/  IADD3 R14, P3, R14, UR7, RZ ;  /* 0x000000070e0e7c10 */ /* 0x000fe4000ff7e0ff */
[----:B------:R-:W-:Y:S01]  /*1d180*/  IADD3.X R18, R18, UR6, RZ, P2, !PT ;  /* 0x0000000612127c10 */ /* 0x000fe200097fe4ff */
[----:B------:R3:W-:Y:S01]  /*1d190*/  STL [R1+0x58c], R17 ;  /* 0x00058c1101007387 */ /* 0x0007e20000100800 */
[----:B------:R-:W-:-:S03]  /*1d1a0*/  IADD3.X R15, R15, UR6, RZ, P3, !PT ;  /* 0x000000060f0f7c10 */ /* 0x000fc60009ffe4ff */
[----:B------:R-:W-:Y:S01]  /*1d1b0*/  STL [R1+0x588], R18 ;  /* 0x0005881201007387 */ /* 0x000fe20000100800 */
[----:B-1----:R-:W-:Y:S01]  /*1d1c0*/  IMAD.MOV.U32 R2, RZ, RZ, R17 ;  /* 0x000000ffff027224 */ /* 0x002fe200078e0011 */
[----:B------:R-:W-:Y:S02]  /*1d1d0*/  MOV R3, R18 ;  /* 0x0000001200037202 */ /* 0x000fe40000000f00 */
[----:B------:R-:W-:Y:S04]  /*1d1e0*/  STL [R1+0x594], R14 ;  /* 0x0005940e01007387 */ /* 0x000fe80000100800 */
[----:B------:R1:W-:Y:S04]  /*1d1f0*/  STL [R1+0x590], R15 ;  /* 0x0005900f01007387 */ /* 0x0003e80000100800 */
[----:B---3--:R-:W3:Y:S04]  /*1d200*/  LDL.LU R17, [R1+0x318] ;  /* 0x0003180001117983 */ /* 0x008ee80000300800 */
[----:B------:R1:W-:Y:S02]  /*1d210*/  LDGSTS.E [R6+0xae00], [R2.64], P1 ;  /* 0x0ae0000002067fae */ /* 0x0003e40008921848 */
[----:B-1----:R-:W-:-:S02]  /*1d220*/  IMAD.MOV.U32 R3, RZ, RZ, R15 ;  /* 0x000000ffff037224 */ /* 0x002fc400078e000f */
[----:B------:R-:W3:Y:S01]  /*1d230*/  LDL.LU R15, [R1+0x320] ;  /* 0x00032000010f7983 */ /* 0x000ee20000300800 */
[----:B------:R-:W-:Y:S01]  /*1d240*/  IADD3 R11, P2, R11, UR7, RZ ;  /* 0x000000070b0b7c10 */ /* 0x000fe2000ff5e0ff */
[----:B------:R-:W-:Y:S01]  /*1d250*/  IMAD.MOV.U32 R2, RZ, RZ, R14 ;  /* 0x000000ffff027224 */ /* 0x000fe200078e000e */
[----:B------:R-:W-:-:S03]  /*1d260*/  IADD3 R10, P3, R10, UR7, RZ ;  /* 0x000000070a0a7c10 */ /* 0x000fc6000ff7e0ff */
[----:B------:R-:W-:Y:S04]  /*1d270*/  STL [R1+0x60c], R11 ;  /* 0x00060c0b01007387 */ /* 0x000fe80000100800 */
[----:B------:R1:W-:Y:S02]  /*1d280*/  LDGSTS.E [R6+0xae80], [R2.64], P0 ;  /* 0x0ae8000002067fae */ /* 0x0003e40008121848 */
[----:B-1----:R-:W-:Y:S01]  /*1d290*/  IMAD.MOV.U32 R2, RZ, RZ, R11 ;  /* 0x000000ffff027224 */ /* 0x002fe200078e000b */
[----:B------:R-:W-:-:S04]  /*1d2a0*/  IADD3.X R13, R13, UR6, RZ, P2, !PT ;  /* 0x000000060d0d7c10 */ /* 0x000fc800097fe4ff */
[----:B------:R-:W-:Y:S01]  /*1d2b0*/  MOV R3, R13 ;  /* 0x0000000d00037202 */ /* 0x000fe20000000f00 */
[----:B------:R1:W-:Y:S01]  /*1d2c0*/  STL [R1+0x608], R13 ;  /* 0x0006080d01007387 */ /* 0x0003e20000100800 */
[----:B------:R-:W-:-:S03]  /*1d2d0*/  IADD3.X R12, R12, UR6, RZ, P3, !PT ;  /* 0x000000060c0c7c10 */ /* 0x000fc60009ffe4ff */
[----:B------:R-:W-:Y:S04]  /*1d2e0*/  STL [R1+0x614], R10 ;  /* 0x0006140a01007387 */ /* 0x000fe80000100800 */
[----:B------:R4:W-:Y:S04]  /*1d2f0*/  LDGSTS.E [R6+0xb600], [R2.64], P1 ;  /* 0x0b60000002067fae */ /* 0x0009e80008921848 */
[----:B-1----:R-:W3:Y:S04]  /*1d300*/  LDL.LU R13, [R1+0x39c] ;  /* 0x00039c00010d7983 */ /* 0x002ee80000300800 */
[----:B------:R1:W-:Y:S01]  /*1d310*/  STL [R1+0x610], R12 ;  /* 0x0006100c01007387 */ /* 0x0003e20000100800 */
[----:B----4-:R-:W-:-:S03]  /*1d320*/  IADD3 R7, P2, R7, UR7, RZ ;  /* 0x0000000707077c10 */ /* 0x010fc6000ff5e0ff */
[----:B------:R-:W3:Y:S01]  /*1d330*/  LDL.LU R11, [R1+0x3a4] ;  /* 0x0003a400010b7983 */ /* 0x000ee20000300800 */
[----:B------:R-:W-:-:S03]  /*1d340*/  IMAD.MOV.U32 R3, RZ, RZ, R12 ;  /* 0x000000ffff037224 */ /* 0x000fc600078e000c */
[----:B------:R-:W3:Y:S01]  /*1d350*/  LDL.LU R14, [R1+0x398] ;  /* 0x00039800010e7983 */ /* 0x000ee20000300800 */
[----:B------:R-:W-:-:S03]  /*1d360*/  IADD3 R4, P3, R4, UR7, RZ ;  /* 0x0000000704047c10 */ /* 0x000fc6000ff7e0ff */
[----:B-1----:R-:W3:Y:S01]  /*1d370*/  LDL.LU R12, [R1+0x3a0] ;  /* 0x0003a000010c7983 */ /* 0x002ee20000300800 */
[----:B------:R-:W-:-:S03]  /*1d380*/  IMAD.MOV.U32 R2, RZ, RZ, R10 ;  /* 0x000000ffff027224 */ /* 0x000fc600078e000a */
[----:B------:R-:W-:Y:S04]  /*1d390*/  STL [R1+0x68c], R7 ;  /* 0x00068c0701007387 */ /* 0x000fe80000100800 */
[----:B------:R1:W-:Y:S02]  /*1d3a0*/  LDGSTS.E [R6+0xb680], [R2.64], P0 ;  /* 0x0b68000002067fae */ /* 0x0003e40008121848 */
[----:B-1----:R-:W-:Y:S01]  /*1d3b0*/  IMAD.MOV.U32 R2, RZ, RZ, R7 ;  /* 0x000000ffff027224 */ /* 0x002fe200078e0007 */
[----:B------:R-:W-:Y:S02]  /*1d3c0*/  LOP3.LUT R18, R205, 0x70, RZ, 0x3c, !PT ;  /* 0x00000070cd127812 */ /* 0x000fe400078e3cff */
[----:B-----5:R-:W-:-:S05]  /*1d3d0*/  IADD3.X R9, R9, UR6, RZ, P2, !PT ;  /* 0x0000000609097c10 */ /* 0x020fca00097fe4ff */
[----:B------:R1:W-:Y:S01]  /*1d3e0*/  STL [R1+0x688], R9 ;  /* 0x0006880901007387 */ /* 0x0003e20000100800 */
[----:B------:R-:W-:-:S03]  /*1d3f0*/  IADD3.X R5, R5, UR6, RZ, P3, !PT ;  /* 0x0000000605057c10 */ /* 0x000fc60009ffe4ff */
[----:B------:R-:W-:Y:S01]  /*1d400*/  STL [R1+0x694], R4 ;  /* 0x0006940401007387 */ /* 0x000fe20000100800 */
[----:B------:R-:W-:-:S03]  /*1d410*/  MOV R3, R9 ;  /* 0x0000000900037202 */ /* 0x000fc60000000f00 */
[----:B------:R5:W-:Y:S04]  /*1d420*/  STL [R1+0x690], R5 ;  /* 0x0006900501007387 */ /* 0x000be80000100800 */
[----:B------:R-:W4:Y:S04]  /*1d430*/  LDL.LU R10, [R1+0x418] ;  /* 0x00041800010a7983 */ /* 0x000f280000300800 */
[----:B-1----:R-:W4:Y:S04]  /*1d440*/  LDL.LU R9, [R1+0x41c] ;  /* 0x00041c0001097983 */ /* 0x002f280000300800 */
[----:B------:R1:W-:Y:S01]  /*1d450*/  LDGSTS.E [R6+0xbe00], [R2.64], P1 ;  /* 0x0be0000002067fae */ /* 0x0003e20008921848 */
[----:B--2---:R-:W-:-:S03]  /*1d460*/  IADD3 R16, P2, R16, UR7, RZ ;  /* 0x0000000710107c10 */ /* 0x004fc6000ff5e0ff */
[----:B------:R-:W2:Y:S01]  /*1d470*/  LDL.LU R7, [R1+0x420] ;  /* 0x0004200001077983 */ /* 0x000ea20000300800 */
[----:B-1----:R-:W-:-:S03]  /*1d480*/  IMAD.MOV.U32 R3, RZ, RZ, R5 ;  /* 0x000000ffff037224 */ /* 0x002fc600078e0005 */
[----:B-----5:R-:W5:Y:S01]  /*1d490*/  LDL.LU R5, [R1+0x424] ;  /* 0x0004240001057983 */ /* 0x020f620000300800 */
[----:B------:R-:W-:Y:S02]  /*1d4a0*/  IMAD.MOV.U32 R2, RZ, RZ, R4 ;  /* 0x000000ffff027224 */ /* 0x000fe400078e0004 */
[----:B------:R-:W-:Y:S01]  /*1d4b0*/  IMAD.U32 R4, RZ, RZ, UR5 ;  /* 0x00000005ff047e24 */ /* 0x000fe2000f8e00ff */
[----:B------:R-:W-:Y:S02]  /*1d4c0*/  IADD3 R8, P3, R8, UR7, RZ ;  /* 0x0000000708087c10 */ /* 0x000fe4000ff7e0ff */
[----:B------:R1:W-:Y:S02]  /*1d4d0*/  LDGSTS.E [R6+0xbe80], [R2.64], P0 ;  /* 0x0be8000002067fae */ /* 0x0003e40008121848 */
[----:B------:R-:W-:Y:S02]  /*1d4e0*/  LEA R4, R4, R18, 0xe ;  /* 0x0000001204047211 */ /* 0x000fe400078e70ff */
[----:B------:R-:W-:Y:S01]  /*1d4f0*/  STL [R1+0x31c], R16 ;  /* 0x00031c1001007387 */ /* 0x000fe20000100800 */
[----:B---3--:R-:W-:Y:S01]  /*1d500*/  IADD3.X R17, R17, UR6, RZ, P2, !PT ;  /* 0x0000000611117c10 */ /* 0x008fe200097fe4ff */
[----:B-1----:R-:W-:-:S04]  /*1d510*/  IMAD.MOV.U32 R2, RZ, RZ, R16 ;  /* 0x000000ffff027224 */ /* 0x002fc800078e0010 */
[----:B------:R-:W-:Y:S01]  /*1d520*/  IMAD.MOV.U32 R3, RZ, RZ, R17 ;  /* 0x000000ffff037224 */ /* 0x000fe200078e0011 */
[----:B------:R1:W-:Y:S04]  /*1d530*/  STL [R1+0x324], R8 ;  /* 0x0003240801007387 */ /* 0x0003e80000100800 */
[----:B------:R3:W-:Y:S04]  /*1d540*/  STL [R1+0x318], R17 ;  /* 0x0003181101007387 */ /* 0x0007e80000100800 */
[----:B------:R1:W-:Y:S01]  /*1d550*/  LDGSTS.E [R4+0x8700], [R2.64], P1 ;  /* 0x0870000002047fae */ /* 0x0003e20008921848 */
[----:B------:R-:W-:-:S05]  /*1d560*/  IADD3.X R15, R15, UR6, RZ, P3, !PT ;  /* 0x000000060f0f7c10 */ /* 0x000fca0009ffe4ff */
[----:B------:R3:W-:Y:S01]  /*1d570*/  STL [R1+0x320], R15 ;  /* 0x0003200f01007387 */ /* 0x0007e20000100800 */
[----:B-1----:R-:W-:-:S03]  /*1d580*/  IMAD.MOV.U32 R2, RZ, RZ, R8 ;  /* 0x000000ffff027224 */ /* 0x002fc600078e0008 */
[----:B------:R-:W2:Y:S04]  /*1d590*/  LDL.LU R8, [R1+0x498] ;  /* 0x0004980001087983 */ /* 0x000ea80000300800 */
[----:B------:R-:W2:Y:S04]  /*1d5a0*/  LDL.LU R6, [R1+0x49c] ;  /* 0x00049c0001067983 */ /* 0x000ea80000300800 */
[----:B------:R-:W2:Y:S04]  /*1d5b0*/  LDL.LU R22, [R1+0x4a0] ;  /* 0x0004a00001167983 */ /* 0x000ea80000300800 */
[----:B------:R-:W2:Y:S01]  /*1d5c0*/  LDL.LU R21, [R1+0x4a4] ;  /* 0x0004a40001157983 */ /* 0x000ea20000300800 */
[----:B------:R-:W-:-:S05]  /*1d5d0*/  MOV R3, R15 ;  /* 0x0000000f00037202 */ /* 0x000fca0000000f00 */
[----:B------:R1:W-:Y:S01]  /*1d5e0*/  LDGSTS.E [R4+0x8780], [R2.64], P0 ;  /* 0x0878000002047fae */ /* 0x0003e20008121848 */
[----:B------:R-:W-:Y:S02]  /*1d5f0*/  IADD3 R13, P2, R13, UR7, RZ ;  /* 0x000000070d0d7c10 */ /* 0x000fe4000ff5e0ff */
[----:B------:R-:W-:Y:S02]  /*1d600*/  IADD3 R11, P3, R11, UR7, RZ ;  /* 0x000000070b0b7c10 */ /* 0x000fe4000ff7e0ff */
[----:B------:R-:W-:Y:S01]  /*1d610*/  IADD3.X R14, R14, UR6, RZ, P2, !PT ;  /* 0x000000060e0e7c10 */ /* 0x000fe200097fe4ff */
[----:B------:R1:W-:Y:S01]  /*1d620*/  STL [R1+0x39c], R13 ;  /* 0x00039c0d01007387 */ /* 0x0003e20000100800 */
[----:B------:R-:W-:-:S03]  /*1d630*/  IADD3.X R12, R12, UR6, RZ, P3, !PT ;  /* 0x000000060c0c7c10 */ /* 0x000fc60009ffe4ff */
[----:B------:R1:W-:Y:S04]  /*1d640*/  STL [R1+0x398], R14 ;  /* 0x0003980e01007387 */ /* 0x0003e80000100800 */
[----:B------:R-:W-:Y:S04]  /*1d650*/  STL [R1+0x3a4], R11 ;  /* 0x0003a40b01007387 */ /* 0x000fe80000100800 */
[----:B------:R1:W-:Y:S04]  /*1d660*/  STL [R1+0x3a0], R12 ;  /* 0x0003a00c01007387 */ /* 0x0003e80000100800 */
[----:B------:R-:W2:Y:S04]  /*1d670*/  LDL.LU R20, [R1+0x518] ;  /* 0x0005180001147983 */ /* 0x000ea80000300800 */
[----:B------:R-:W2:Y:S04]  /*1d680*/  LDL.LU R19, [R1+0x51c] ;  /* 0x00051c0001137983 */ /* 0x000ea80000300800 */
[----:B------:R-:W2:Y:S04]  /*1d690*/  LDL.LU R18, [R1+0x520] ;  /* 0x0005200001127983 */ /* 0x000ea80000300800 */
[----:B---3--:R-:W3:Y:S01]  /*1d6a0*/  LDL.LU R17, [R1+0x524] ;  /* 0x0005240001117983 */ /* 0x008ee20000300800 */
[----:B-1----:R-:W-:-:S03]  /*1d6b0*/  IMAD.MOV.U32 R2, RZ, RZ, R13 ;  /* 0x000000ffff027224 */ /* 0x002fc600078e000d */
[----:B------:R-:W3:Y:S01]  /*1d6c0*/  LDL.LU R15, [R1+0x59c] ;  /* 0x00059c00010f7983 */ /* 0x000ee20000300800 */
[----:B------:R-:W-:-:S03]  /*1d6d0*/  IMAD.MOV.U32 R3, RZ, RZ, R14 ;  /* 0x000000ffff037224 */ /* 0x000fc600078e000e */
[----:B------:R-:W3:Y:S04]  /*1d6e0*/  LDL.LU R13, [R1+0x5a4] ;  /* 0x0005a400010d7983 */ /* 0x000ee80000300800 */
[----:B------:R1:W-:Y:S02]  /*1d6f0*/  LDGSTS.E [R4+0x8f00], [R2.64], P1 ;  /* 0x08f0000002047fae */ /* 0x0003e40008921848 */
[----:B-1----:R-:W-:Y:S01]  /*1d700*/  IMAD.MOV.U32 R2, RZ, RZ, R11 ;  /* 0x000000ffff027224 */ /* 0x002fe200078e000b */
[----:B------:R-:W-:-:S05]  /*1d710*/  MOV R3, R12 ;  /* 0x0000000c00037202 */ /* 0x000fca0000000f00 */
[----:B------:R1:W-:Y:S01]  /*1d720*/  LDGSTS.E [R4+0x8f80], [R2.64], P0 ;  /* 0x08f8000002047fae */ /* 0x0003e20008121848 */
[----:B----4-:R-:W-:-:S04]  /*1d730*/  IADD3 R9, P2, R9, UR7, RZ ;  /* 0x0000000709097c10 */ /* 0x010fc8000ff5e0ff */
[----:B------:R-:W-:Y:S01]  /*1d740*/  IADD3.X R10, R10, UR6, RZ, P2, !PT ;  /* 0x000000060a0a7c10 */ /* 0x000fe200097fe4ff */
[----:B------:R-:W-:Y:S04]  /*1d750*/  STL [R1+0x41c], R9 ;  /* 0x00041c0901007387 */ /* 0x000fe80000100800 */
[----:B------:R4:W-:Y:S01]  /*1d760*/  STL [R1+0x418], R10 ;  /* 0x0004180a01007387 */ /* 0x0009e20000100800 */
[----:B-----5:R-:W-:-:S04]  /*1d770*/  IADD3 R5, P3, R5, UR7, RZ ;  /* 0x0000000705057c10 */ /* 0x020fc8000ff7e0ff */
[----:B--2---:R-:W-:Y:S01]  /*1d780*/  IADD3.X R7, R7, UR6, RZ, P3, !PT ;  /* 0x0000000607077c10 */ /* 0x004fe20009ffe4ff */
[----:B------:R-:W-:Y:S04]  /*1d790*/  STL [R1+0x424], R5 ;  /* 0x0004240501007387 */ /* 0x000fe80000100800 */
[----:B------:R-:W2:Y:S04]  /*1d7a0*/  LDL.LU R16, [R1+0x598] ;  /* 0x0005980001107983 */ /* 0x000ea80000300800 */
[----:B------:R5:W-:Y:S04]  /*1d7b0*/  STL [R1+0x420], R7 ;  /* 0x0004200701007387 */ /* 0x000be80000100800 */
[----:B------:R-:W2:Y:S04]  /*1d7c0*/  LDL.LU R14, [R1+0x5a0] ;  /* 0x0005a000010e7983 */ /* 0x000ea80000300800 */
[----:B------:R-:W2:Y:S01]  /*1d7d0*/  LDL.LU R12, [R1+0x618] ;  /* 0x00061800010c7983 */ /* 0x000ea20000300800 */
[----:B-1----:R-:W-:-:S03]  /*1d7e0*/  IMAD.MOV.U32 R2, RZ, RZ, R9 ;  /* 0x000000ffff027224 */ /* 0x002fc600078e0009 */
[----:B------:R-:W2:Y:S01]  /*1d7f0*/  LDL.LU R11, [R1+0x61c] ;  /* 0x00061c00010b7983 */ /* 0x000ea20000300800 */
[----:B------:R-:W-:-:S03]  /*1d800*/  IMAD.MOV.U32 R3, RZ, RZ, R10 ;  /* 0x000000ffff037224 */ /* 0x000fc600078e000a */
[----:B----4-:R-:W4:Y:S04]  /*1d810*/  LDL.LU R10, [R1+0x620] ;  /* 0x00062000010a7983 */ /* 0x010f280000300800 */
[----:B------:R-:W4:Y:S04]  /*1d820*/  LDL.LU R9, [R1+0x624] ;  /* 0x0006240001097983 */ /* 0x000f280000300800 */
[----:B------:R1:W-:Y:S01]  /*1d830*/  LDGSTS.E [R4+0x9700], [R2.64], P1 ;  /* 0x0970000002047fae */ /* 0x0003e20008921848 */
[----:B------:R-:W-:Y:S01]  /*1d840*/  IADD3 R6, P2, R6, UR7, RZ ;  /* 0x0000000706067c10 */ /* 0x000fe2000ff5e0ff */
[----:B-1----:R-:W-:Y:S01]  /*1d850*/  IMAD.MOV.U32 R2, RZ, RZ, R5 ;  /* 0x000000ffff027224 */ /* 0x002fe200078e0005 */
[----:B------:R-:W-:-:S02]  /*1d860*/  MOV R3, R7 ;  /* 0x0000000700037202 */ /* 0x000fc40000000f00 */
[----:B------:R-:W-:Y:S01]  /*1d870*/  IADD3.X R8, R8, UR6, RZ, P2, !PT ;  /* 0x0000000608087c10 */ /* 0x000fe200097fe4ff */
[----:B-----5:R-:W5:Y:S01]  /*1d880*/  LDL.LU R7, [R1+0x69c] ;  /* 0x00069c0001077983 */ /* 0x020f620000300800 */
[----:B------:R-:W-:-:S03]  /*1d890*/  IADD3 R21, P3, R21, UR7, RZ ;  /* 0x0000000715157c10 */ /* 0x000fc6000ff7e0ff */
[----:B------:R-:W5:Y:S04]  /*1d8a0*/  LDL.LU R5, [R1+0x6a4] ;  /* 0x0006a40001057983 */ /* 0x000f680000300800 */
[----:B------:R-:W-:Y:S04]  /*1d8b0*/  STL [R1+0x49c], R6 ;  /* 0x00049c0601007387 */ /* 0x000fe80000100800 */
[----:B------:R1:W-:Y:S04]  /*1d8c0*/  LDGSTS.E [R4+0x9780], [R2.64], P0 ;  /* 0x0978000002047fae */ /* 0x0003e80008121848 */
[----:B------:R1:W-:Y:S04]  /*1d8d0*/  STL [R1+0x498], R8 ;  /* 0x0004980801007387 */ /* 0x0003e80000100800 */
[----:B------:R-:W-:Y:S01]  /*1d8e0*/  STL [R1+0x4a4], R21 ;  /* 0x0004a41501007387 */ /* 0x000fe20000100800 */
[----:B-1----:R-:W-:-:S03]  /*1d8f0*/  IMAD.MOV.U32 R3, RZ, RZ, R8 ;  /* 0x000000ffff037224 */ /* 0x002fc600078e0008 */
[----:B------:R-:W5:Y:S01]  /*1d900*/  LDL.LU R8, [R1+0x698] ;  /* 0x0006980001087983 */ /* 0x000f620000300800 */
[----:B------:R-:W-:Y:S01]  /*1d910*/  IADD3.X R22, R22, UR6, RZ, P3, !PT ;  /* 0x0000000616167c10 */ /* 0x000fe20009ffe4ff */
[----:B------:R-:W-:-:S04]  /*1d920*/  IMAD.MOV.U32 R2, RZ, RZ, R6 ;  /* 0x000000ffff027224 */ /* 0x000fc800078e0006 */
[----:B------:R-:W-:Y:S04]  /*1d930*/  STL [R1+0x4a0], R22 ;  /* 0x0004a01601007387 */ /* 0x000fe80000100800 */
[----:B------:R-:W5:Y:S04]  /*1d940*/  LDL.LU R6, [R1+0x6a0] ;  /* 0x0006a00001067983 */ /* 0x000f680000300800 */
[----:B------:R1:W-:Y:S02]  /*1d950*/  LDGSTS.E [R4+0x9f00], [R2.64], P1 ;  /* 0x09f0000002047fae */ /* 0x0003e40008921848 */
[----:B-1----:R-:W-:Y:S01]  /*1d960*/  IMAD.MOV.U32 R2, RZ, RZ, R21 ;  /* 0x000000ffff027224 */ /* 0x002fe200078e0015 */
[----:B------:R-:W-:-:S05]  /*1d970*/  MOV R3, R22 ;  /* 0x0000001600037202 */ /* 0x000fca0000000f00 */
[----:B------:R1:W-:Y:S01]  /*1d980*/  LDGSTS.E [R4+0x9f80], [R2.64], P0 ;  /* 0x09f8000002047fae */ /* 0x0003e20008121848 */
[----:B------:R-:W-:-:S04]  /*1d990*/  IADD3 R19, P2, R19, UR7, RZ ;  /* 0x0000000713137c10 */ /* 0x000fc8000ff5e0ff */
[----:B------:R-:W-:Y:S01]  /*1d9a0*/  IADD3.X R20, R20, UR6, RZ, P2, !PT ;  /* 0x0000000614147c10 */ /* 0x000fe200097fe4ff */
[----:B-1----:R-:W-:Y:S01]  /*1d9b0*/  IMAD.MOV.U32 R2, RZ, RZ, R19 ;  /* 0x000000ffff027224 */ /* 0x002fe200078e0013 */
[----:B---3--:R-:W-:-:S03]  /*1d9c0*/  IADD3 R17, P3, R17, UR7, RZ ;  /* 0x0000000711117c10 */ /* 0x008fc6000ff7e0ff */
[----:B------:R-:W-:Y:S01]  /*1d9d0*/  IMAD.MOV.U32 R3, RZ, RZ, R20 ;  /* 0x000000ffff037224 */ /* 0x000fe200078e0014 */
[----:B------:R-:W-:Y:S02]  /*1d9e0*/  IADD3.X R18, R18, UR6, RZ, P3, !PT ;  /* 0x0000000612127c10 */ /* 0x000fe40009ffe4ff */
[----:B------:R-:W-:Y:S02]  /*1d9f0*/  IADD3 R15, P2, R15, UR7, RZ ;  /* 0x000000070f0f7c10 */ /* 0x000fe4000ff5e0ff */
[----:B------:R1:W-:Y:S01]  /*1da00*/  LDGSTS.E [R4+0xa700], [R2.64], P1 ;  /* 0x0a70000002047fae */ /* 0x0003e20008921848 */
[----:B------:R-:W-:Y:S01]  /*1da10*/  IADD3 R13, P3, R13, UR7, RZ ;  /* 0x000000070d0d7c10 */ /* 0x000fe2000ff7e0ff */
[----:B-1----:R-:W-:Y:S01]  /*1da20*/  IMAD.MOV.U32 R2, RZ, RZ, R17 ;  /* 0x000000ffff027224 */ /* 0x002fe200078e0011 */
[----:B------:R-:W-:-:S05]  /*1da30*/  MOV R3, R18 ;  /* 0x0000001200037202 */ /* 0x000fca0000000f00 */
[----:B------:R1:W-:Y:S02]  /*1da40*/  LDGSTS.E [R4+0xa780], [R2.64], P0 ;  /* 0x0a78000002047fae */ /* 0x0003e40008121848 */
[----:B-1----:R-:W-:Y:S02]  /*1da50*/  IMAD.MOV.U32 R2, RZ, RZ, R15 ;  /* 0x000000ffff027224 */ /* 0x002fe400078e000f */
[----:B------:R-:W-:Y:S04]  /*1da60*/  STL [R1+0x51c], R19 ;  /* 0x00051c1301007387 */ /* 0x000fe80000100800 */
[----:B------:R-:W-:Y:S04]  /*1da70*/  STL [R1+0x518], R20 ;  /* 0x0005181401007387 */ /* 0x000fe80000100800 */
[----:B------:R-:W-:Y:S01]  /*1da80*/  STL [R1+0x524], R17 ;  /* 0x0005241101007387 */ /* 0x000fe20000100800 */
[----:B------:R-:W-:-:S03]  /*1da90*/  IMAD.MOV.U32 R199, RZ, RZ, 0x3f ;  /* 0x0000003fffc77424 */ /* 0x000fc600078e00ff */
[----:B------:R-:W-:Y:S04]  /*1daa0*/  STL [R1+0x520], R18 ;  /* 0x0005201201007387 */ /* 0x000fe80000100800 */
[----:B------:R-:W-:Y:S01]  /*1dab0*/  STL [R1+0x59c], R15 ;  /* 0x00059c0f01007387 */ /* 0x000fe20000100800 */
[----:B------:R-:W-:Y:S02]  /*1dac0*/  IADD3 R199, R199, c[0x0][0x180], RZ ;  /* 0x00006000c7c77a10 */ /* 0x000fe40007ffe0ff */
[----:B--2---:R-:W-:-:S05]  /*1dad0*/  IADD3.X R16, R16, UR6, RZ, P2, !PT ;  /* 0x0000000610107c10 */ /* 0x004fca00097fe4ff */
[----:B------:R-:W-:Y:S01]  /*1dae0*/  IMAD.MOV.U32 R3, RZ, RZ, R16 ;  /* 0x000000ffff037224 */ /* 0x000fe200078e0010 */
[----:B------:R-:W-:-:S04]  /*1daf0*/  IADD3.X R14, R14, UR6, RZ, P3, !PT ;  /* 0x000000060e0e7c10 */ /* 0x000fc80009ffe4ff */
[----:B------:R1:W-:Y:S01]  /*1db00*/  LDGSTS.E [R4+0xaf00], [R2.64], P1 ;  /* 0x0af0000002047fae */ /* 0x0003e20008921848 */
[----:B------:R-:W-:-:S04]  /*1db10*/  IADD3 R11, P2, R11, UR7, RZ ;  /* 0x000000070b0b7c10 */ /* 0x000fc8000ff5e0ff */
[----:B------:R-:W-:Y:S01]  /*1db20*/  IADD3.X R12, R12, UR6, RZ, P2, !PT ;  /* 0x000000060c0c7c10 */ /* 0x000fe200097fe4ff */
[----:B-1----:R-:W-:Y:S01]  /*1db30*/  IMAD.MOV.U32 R2, RZ, RZ, R13 ;  /* 0x000000ffff027224 */ /* 0x002fe200078e000d */
[----:B------:R-:W-:Y:S02]  /*1db40*/  MOV R3, R14 ;  /* 0x0000000e00037202 */ /* 0x000fe40000000f00 */
[----:B----4-:R-:W-:-:S03]  /*1db50*/  IADD3 R9, P3, R9, UR7, RZ ;  /* 0x0000000709097c10 */ /* 0x010fc6000ff7e0ff */
[----:B------:R1:W-:Y:S01]  /*1db60*/  LDGSTS.E [R4+0xaf80], [R2.64], P0 ;  /* 0x0af8000002047fae */ /* 0x0003e20008121848 */
[----:B------:R-:W-:Y:S01]  /*1db70*/  IADD3.X R10, R10, UR6, RZ, P3, !PT ;  /* 0x000000060a0a7c10 */ /* 0x000fe20009ffe4ff */
[----:B-1----:R-:W-:Y:S02]  /*1db80*/  IMAD.MOV.U32 R2, RZ, RZ, R11 ;  /* 0x000000ffff027224 */ /* 0x002fe400078e000b */
[----:B------:R-:W-:Y:S01]  /*1db90*/  IMAD.MOV.U32 R3, RZ, RZ, R12 ;  /* 0x000000ffff037224 */ /* 0x000fe200078e000c */
[----:B------:R-:W-:Y:S04]  /*1dba0*/  STL [R1+0x598], R16 ;  /* 0x0005981001007387 */ /* 0x000fe80000100800 */
[----:B------:R1:W-:Y:S01]  /*1dbb0*/  LDGSTS.E [R4+0xb700], [R2.64], P1 ;  /* 0x0b70000002047fae */ /* 0x0003e20008921848 */
[----:B-----5:R-:W-:-:S03]  /*1dbc0*/  IADD3 R7, P2, R7, UR7, RZ ;  /* 0x0000000707077c10 */ /* 0x020fc6000ff5e0ff */
[----:B------:R-:W-:Y:S01]  /*1dbd0*/  STL [R1+0x5a4], R13 ;  /* 0x0005a40d01007387 */ /* 0x000fe20000100800 */
[----:B------:R-:W-:Y:S01]  /*1dbe0*/  IADD3 R5, P3, R5, UR7, RZ ;  /* 0x0000000705057c10 */ /* 0x000fe2000ff7e0ff */
[----:B-1----:R-:W-:Y:S01]  /*1dbf0*/  IMAD.MOV.U32 R2, RZ, RZ, R9 ;  /* 0x000000ffff027224 */ /* 0x002fe200078e0009 */
[----:B------:R-:W-:Y:S01]  /*1dc00*/  MOV R3, R10 ;  /* 0x0000000a00037202 */ /* 0x000fe20000000f00 */
[----:B------:R-:W-:Y:S04]  /*1dc10*/  STL [R1+0x5a0], R14 ;  /* 0x0005a00e01007387 */ /* 0x000fe80000100800 */
[----:B------:R1:W-:Y:S04]  /*1dc20*/  LDGSTS.E [R4+0xb780], [R2.64], P0 ;  /* 0x0b78000002047fae */ /* 0x0003e80008121848 */
[----:B------:R-:W-:Y:S01]  /*1dc30*/  STL [R1+0x61c], R11 ;  /* 0x00061c0b01007387 */ /* 0x000fe20000100800 */
[----:B------:R-:W-:-:S03]  /*1dc40*/  IADD3.X R8, R8, UR6, RZ, P2, !PT ;  /* 0x0000000608087c10 */ /* 0x000fc600097fe4ff */
[----:B------:R-:W-:Y:S01]  /*1dc50*/  STL [R1+0x618], R12 ;  /* 0x0006180c01007387 */ /* 0x000fe20000100800 */
[----:B-1----:R-:W-:Y:S02]  /*1dc60*/  IMAD.MOV.U32 R2, RZ, RZ, R7 ;  /* 0x000000ffff027224 */ /* 0x002fe400078e0007 */
[----:B------:R-:W-:Y:S01]  /*1dc70*/  IMAD.MOV.U32 R3, RZ, RZ, R8 ;  /* 0x000000ffff037224 */ /* 0x000fe200078e0008 */
[----:B------:R-:W-:Y:S04]  /*1dc80*/  STL [R1+0x624], R9 ;  /* 0x0006240901007387 */ /* 0x000fe80000100800 */
[----:B------:R-:W-:Y:S04]  /*1dc90*/  STL [R1+0x620], R10 ;  /* 0x0006200a01007387 */ /* 0x000fe80000100800 */
[----:B------:R-:W-:Y:S01]  /*1dca0*/  STL [R1+0x69c], R7 ;  /* 0x00069c0701007387 */ /* 0x000fe20000100800 */
[----:B------:R-:W-:-:S03]  /*1dcb0*/  IADD3.X R6, R6, UR6, RZ, P3, !PT ;  /* 0x0000000606067c10 */ /* 0x000fc60009ffe4ff */
[----:B------:R-:W-:Y:S04]  /*1dcc0*/  STL [R1+0x698], R8 ;  /* 0x0006980801007387 */ /* 0x000fe80000100800 */
[----:B------:R1:W-:Y:S04]  /*1dcd0*/  LDGSTS.E [R4+0xbf00], [R2.64], P1 ;  /* 0x0bf0000002047fae */ /* 0x0003e80008921848 */
[----:B------:R2:W-:Y:S01]  /*1dce0*/  STL [R1+0x6a4], R5 ;  /* 0x0006a40501007387 */ /* 0x0005e20000100800 */
[----:B-1----:R-:W-:Y:S02]  /*1dcf0*/  MOV R2, R5 ;  /* 0x0000000500027202 */ /* 0x002fe40000000f00 */
[----:B--2---:R-:W-:Y:S01]  /*1dd00*/  SHF.R.S32.HI R5, RZ, 0x1f, R199 ;  /* 0x0000001fff057819 */ /* 0x004fe200000114c7 */
[----:B------:R-:W-:-:S03]  /*1dd10*/  IMAD.MOV.U32 R3, RZ, RZ, R6 ;  /* 0x000000ffff037224 */ /* 0x000fc600078e0006 */
[----:B------:R-:W-:Y:S01]  /*1dd20*/  LEA.HI R5, R5, R199, RZ, 0x6 ;  /* 0x000000c705057211 */ /* 0x000fe200078f30ff */
[----:B------:R1:W-:Y:S03]  /*1dd30*/  STL [R1+0x6a0], R6 ;  /* 0x0006a00601007387 */ /* 0x0003e60000100800 */
[----:B------:R-:W-:Y:S01]  /*1dd40*/  SHF.R.S32.HI R5, RZ, 0x6, R5 ;  /* 0x00000006ff057819 */ /* 0x000fe20000011405 */
[----:B------:R1:W-:Y:S03]  /*1dd50*/  LDGSTS.E [R4+0xbf80], [R2.64], P0 ;  /* 0x0bf8000002047fae */ /* 0x0003e60008121848 */
[----:B------:R-:W-:Y:S01]  /*1dd60*/  ISETP.NE.U32.AND P0, PT, R201, R5, PT ;  /* 0x00000005c900720c */ /* 0x000fe20003f05070 */
[----:B------:R-:W0:-:S12]  /*1dd70*/  LDGDEPBAR ;  /* 0x00000000000079af */ /* 0x000e180000000000 */
[----:B-1----:R-:W-:Y:S01]  /*1dd80*/  @!P0 CALL.REL.NOINC `(.L_x_0) ;  /* 0x0000001000008944 */ /* 0x002fe20003c00000 */
[----:B------:R-:W-:Y:S05]  /*1dd90*/  BRA `(.L_x_1) ;  /* 0xffff455000007947 */ /* 0x000fea000383ffff */
.L_x_0:
[----:B---3-5:R-:W2:Y:S01]  /*1dda0*/  LDL.LU R7, [R1+0x8b0] ;  /* 0x0008b00001077983 */ /* 0x028ea20000300800 */
[----:B------:R-:W-:-:S04]  /*1ddb0*/  DEPBAR.LE SB0, 0x0 ;  /* 0x000080000000791a */ /* 0x000fc80000000000 */
[----:B------:R-:W3:Y:S04]  /*1ddc0*/  LDL.LU R6, [R1+0x8ac] ;  /* 0x0008ac0001067983 */ /* 0x000ee80000300800 */
[----:B------:R-:W4:Y:S04]  /*1ddd0*/  LDL.LU R5, [R1+0x8a8] ;  /* 0x0008a80001057983 */ /* 0x000f280000300800 */
[----:B------:R-:W1:Y:S01]  /*1dde0*/  S2R R9, SR_TID.X ;  /* 0x0000000000097919 */ /* 0x000e620000002100 */
[----:B------:R-:W-:Y:S01]  /*1ddf0*/  IMAD.MOV.U32 R12, RZ, RZ, R124 ;  /* 0x000000ffff0c7224 */ /* 0x000fe200078e007c */
[----:B------:R-:W-:Y:S01]  /*1de00*/  MOV R13, R125 ;  /* 0x0000007d000d7202 */ /* 0x000fe20000000f00 */
[----:B------:R-:W-:Y:S01]  /*1de10*/  IMAD.MOV.U32 R14, RZ, RZ, R48 ;  /* 0x000000ffff0e7224 */ /* 0x000fe200078e0030 */
[----:B------:R-:W-:Y:S01]  /*1de20*/  MOV R19, R53 ;  /* 0x0000003500137202 */ /* 0x000fe20000000f00 */
[----:B------:R-:W-:Y:S01]  /*1de30*/  IMAD.MOV.U32 R15, RZ, RZ, R49 ;  /* 0x000000ffff0f7224 */ /* 0x000fe200078e0031 */
[----:B------:R-:W-:Y:S01]  /*1de40*/  MOV R49, R127 ;  /* 0x0000007f00317202 */ /* 0x000fe20000000f00 */
[----:B------:R-:W-:-:S02]  /*1de50*/  IMAD.MOV.U32 R18, RZ, RZ, R52 ;  /* 0x000000ffff127224 */ /* 0x000fc400078e0034 */
[----:B------:R-:W-:Y:S02]  /*1de60*/  IMAD.MOV.U32 R16, RZ, RZ, R36 ;  /* 0x000000ffff107224 */ /* 0x000fe400078e0024 */
[----:B------:R-:W-:Y:S02]  /*1de70*/  IMAD.MOV.U32 R17, RZ, RZ, R37 ;  /* 0x000000ffff117224 */ /* 0x000fe400078e0025 */
[----:B------:R-:W-:Y:S02]  /*1de80*/  IMAD.MOV.U32 R10, RZ, RZ, R56 ;  /* 0x000000ffff0a7224 */ /* 0x000fe400078e0038 */
[----:B------:R-:W-:Y:S01]  /*1de90*/  IMAD.MOV.U32 R11, RZ, RZ, R57 ;  /* 0x000000ffff0b7224 */ /* 0x000fe200078e0039 */
[----:B------:R-:W-:Y:S01]  /*1dea0*/  MOV R33, R65 ;  /* 0x0000004100217202 */ /* 0x000fe20000000f00 */
[----:B------:R-:W-:Y:S01]  /*1deb0*/  IMAD.MOV.U32 R34, RZ, RZ, R80 ;  /* 0x000000ffff227224 */ /* 0x000fe200078e0050 */
[----:B------:R-:W2:Y:S01]  /*1dec0*/  LDL.LU R155, [R1+0x948] ;  /* 0x00094800019b7983 */ /* 0x000ea20000300800 */
[C---:B-1----:R-:W-:Y:S01]  /*1ded0*/  IMAD.SHL.U32 R0, R9.reuse, 0x40, RZ ;  /* 0x0000004009007824 */ /* 0x042fe200078e00ff */
[C---:B------:R-:W-:Y:S01]  /*1dee0*/  SHF.L.U32 R2, R9.reuse, 0x8, RZ ;  /* 0x0000000809027819 */ /* 0x040fe200000006ff */
[C---:B------:R-:W-:Y:S01]  /*1def0*/  IMAD.SHL.U32 R3, R9.reuse, 0x20, RZ ;  /* 0x0000002009037824 */ /* 0x040fe200078e00ff */
[C---:B------:R-:W-:Y:S01]  /*1df00*/  LOP3.LUT R8, R9.reuse, 0x1f, RZ, 0xc0, !PT ;  /* 0x0000001f09087812 */ /* 0x040fe200078ec0ff */
[----:B------:R-:W-:Y:S01]  /*1df10*/  IMAD.MOV.U32 R48, RZ, RZ, R126 ;  /* 0x000000ffff307224 */ /* 0x000fe200078e007e */
[----:B------:R-:W-:Y:S01]  /*1df20*/  LOP3.LUT R0, R0, 0x600, RZ, 0xc0, !PT ;  /* 0x0000060000007812 */ /* 0x000fe200078ec0ff */
[----:B------:R-:W-:Y:S01]  /*1df30*/  IMAD.MOV.U32 R52, RZ, RZ, R38 ;  /* 0x000000ffff347224 */ /* 0x000fe200078e0026 */
[----:B------:R-:W-:Y:S01]  /*1df40*/  LOP3.LUT R4, R2, 0x600, RZ, 0xc0, !PT ;  /* 0x0000060002047812 */ /* 0x000fe200078ec0ff */
[----:B------:R-:W-:Y:S01]  /*1df50*/  IMAD.SHL.U32 R2, R9, 0x4, RZ ;  /* 0x0000000409027824 */ /* 0x000fe200078e00ff */
[----:B------:R-:W-:Y:S01]  /*1df60*/  LOP3.LUT R3, R0, 0x60, R3, 0xf8, !PT ;  /* 0x0000006000037812 */ /* 0x000fe200078ef803 */
[----:B------:R-:W-:Y:S01]  /*1df70*/  IMAD.MOV.U32 R53, RZ, RZ, R39 ;  /* 0x000000ffff357224 */ /* 0x000fe200078e0027 */
[----:B------:R-:W-:Y:S01]  /*1df80*/  MOV R57, R43 ;  /* 0x0000002b00397202 */ /* 0x000fe20000000f00 */
[----:B------:R-:W-:Y:S01]  /*1df90*/  IMAD R0, R8, 0x10, R4 ;  /* 0x0000001008007824 */ /* 0x000fe200078e0204 */
[----:B------:R-:W-:Y:S01]  /*1dfa0*/  BAR.SYNC.DEFER_BLOCKING 0x0 ;  /* 0x0000000000007b1d */ /* 0x000fe20000010000 */
[----:B------:R-:W-:Y:S01]  /*1dfb0*/  LOP3.LUT R2, R3, 0x70, R2, 0x78, !PT ;  /* 0x0000007003027812 */ /* 0x000fe200078e7802 */
[----:B------:R-:W-:-:S02]  /*1dfc0*/  IMAD.MOV.U32 R8, RZ, RZ, R40 ;  /* 0x000000ffff087224 */ /* 0x000fc400078e0028 */
[C---:B------:R-:W-:Y:S02]  /*1dfd0*/  LOP3.LUT R4, R0.reuse, 0x20, RZ, 0x3c, !PT ;  /* 0x0000002000047812 */ /* 0x040fe400078e3cff */
[----:B------:R-:W-:Y:S01]  /*1dfe0*/  LOP3.LUT R3, R0, 0x60, RZ, 0x3c, !PT ;  /* 0x0000006000037812 */ /* 0x000fe200078e3cff */
[----:B------:R-:W-:Y:S01]  /*1dff0*/  IMAD.MOV.U32 R56, RZ, RZ, R42 ;  /* 0x000000ffff387224 */ /* 0x000fe200078e002a */
[----:B------:R-:W-:Y:S01]  /*1e000*/  MOV R9, R41 ;  /* 0x0000002900097202 */ /* 0x000fe20000000f00 */
[----:B------:R-:W-:Y:S01]  /*1e010*/  IMAD.MOV.U32 R35, RZ, RZ, R81 ;  /* 0x000000ffff237224 */ /* 0x000fe200078e0051 */
[----:B------:R-:W-:Y:S01]  /*1e020*/  MOV R81, R67 ;  /* 0x0000004300517202 */ /* 0x000fe20000000f00 */
[----:B------:R-:W-:Y:S01]  /*1e030*/  IMAD.MOV.U32 R32, RZ, RZ, R64 ;  /* 0x000000ffff207224 */ /* 0x000fe200078e0040 */
[----:B------:R-:W-:Y:S01]  /*1e040*/  MOV R65, R97 ;  /* 0x0000006100417202 */ /* 0x000fe20000000f00 */
[----:B------:R-:W-:Y:S01]  /*1e050*/  IMAD.MOV.U32 R80, RZ, RZ, R66 ;  /* 0x000000ffff507224 */ /* 0x000fe200078e0042 */
[----:B------:R-:W-:Y:S01]  /*1e060*/  ISETP.GE.AND P1, PT, R203, c[0x0][0x178], PT ;  /* 0x00005e00cb007a0c */ /* 0x000fe20003f26270 */
[----:B------:R-:W2:Y:S04]  /*1e070*/  LDL.LU R154, [R1+0x94c] ;  /* 0x00094c00019a7983 */ /* 0x000ea80000300800 */
[----:B------:R1:W-:Y:S04]  /*1e080*/  STS.128 [R2], R12 ;  /* 0x0000000c02007388 */ /* 0x0003e80000000c00 */
[----:B------:R1:W-:Y:S04]  /*1e090*/  STS.128 [R2+0x80], R48 ;  /* 0x0000803002007388 */ /* 0x0003e80000000c00 */
[----:B------:R-:W-:Y:S04]  /*1e0a0*/  STS.128 [R2+0x100], R16 ;  /* 0x0001001002007388 */ /* 0x000fe80000000c00 */
[----:B------:R-:W-:Y:S01]  /*1e0b0*/  STS.128 [R2+0x180], R52 ;  /* 0x0001803402007388 */ /* 0x000fe20000000c00 */
[----:B------:R-:W-:-:S06]  /*1e0c0*/  NOP ;  /* 0x0000000000007918 */ /* 0x000fcc0000000000 */
[----:B-1----:R-:W-:Y:S01]  /*1e0d0*/  IMAD.MOV.U32 R14, RZ, RZ, R44 ;  /* 0x000000ffff0e7224 */ /* 0x002fe200078e002c */
[----:B------:R-:W-:Y:S01]  /*1e0e0*/  MOV R15, R45 ;  /* 0x0000002d000f7202 */ /* 0x000fe20000000f00 */
[----:B------:R-:W-:Y:S01]  /*1e0f0*/  IMAD.MOV.U32 R12, RZ, RZ, R148 ;  /* 0x000000ffff0c7224 */ /* 0x000fe200078e0094 */
[----:B------:R-:W1:Y:S01]  /*1e100*/  LDS.128 R16, [R0] ;  /* 0x0000000000107984 */ /* 0x000e620000000c00 */
[----:B------:R-:W-:Y:S02]  /*1e110*/  IMAD.MOV.U32 R13, RZ, RZ, R149 ;  /* 0x000000ffff0d7224 */ /* 0x000fe400078e0095 */
[----:B------:R-:W-:Y:S01]  /*1e120*/  IMAD.MOV.U32 R44, RZ, RZ, R150 ;  /* 0x000000ffff2c7224 */ /* 0x000fe200078e0096 */
[----:B------:R-:W-:Y:S01]  /*1e130*/  LDS.128 R28, [R4] ;  /* 0x00000000041c7984 */ /* 0x000fe20000000c00 */
[----:B------:R-:W-:-:S03]  /*1e140*/  IMAD.MOV.U32 R45, RZ, RZ, R151 ;  /* 0x000000ffff2d7224 */ /* 0x000fc600078e0097 */
[----:B------:R-:W-:Y:S01]  /*1e150*/  LDS.128 R20, [R3] ;  /* 0x0000000003147984 */ /* 0x000fe20000000c00 */
[----:B------:R-:W-:Y:S01]  /*1e160*/  IMAD.MOV.U32 R50, RZ, RZ, R88 ;  /* 0x000000ffff327224 */ /* 0x000fe200078e0058 */
[----:B------:R-:W-:Y:S01]  /*1e170*/  MOV R49, R73 ;  /* 0x0000004900317202 */ /* 0x000fe20000000f00 */
[----:B------:R-:W-:Y:S01]  /*1e180*/  IMAD.MOV.U32 R51, RZ, RZ, R89 ;  /* 0x000000ffff337224 */ /* 0x000fe200078e0059 */
[----:B------:R-:W-:Y:S01]  /*1e190*/  MOV R89, R75 ;  /* 0x0000004b00597202 */ /* 0x000fe20000000f00 */
[----:B------:R-:W-:Y:S02]  /*1e1a0*/  IMAD.MOV.U32 R48, RZ, RZ, R72 ;  /* 0x000000ffff307224 */ /* 0x000fe400078e0048 */
[----:B------:R-:W-:Y:S02]  /*1e1b0*/  IMAD.MOV.U32 R66, RZ, RZ, R100 ;  /* 0x000000ffff427224 */ /* 0x000fe400078e0064 */
[----:B------:R-:W-:Y:S02]  /*1e1c0*/  IMAD.MOV.U32 R67, RZ, RZ, R101 ;  /* 0x000000ffff437224 */ /* 0x000fe400078e0065 */
[----:B------:R-:W-:Y:S01]  /*1e1d0*/  IMAD.MOV.U32 R64, RZ, RZ, R96 ;  /* 0x000000ffff407224 */ /* 0x000fe200078e0060 */
[----:B------:R-:W-:Y:S01]  /*1e1e0*/  MOV R97, R105 ;  /* 0x0000006900617202 */ /* 0x000fe20000000f00 */
[----:B------:R-:W-:Y:S01]  /*1e1f0*/  IMAD.MOV.U32 R88, RZ, RZ, R74 ;  /* 0x000000ffff587224 */ /* 0x000fe200078e004a */
[----:B------:R-:W-:Y:S01]  /*1e200*/  MOV R101, R99 ;  /* 0x0000006300657202 */ /* 0x000fe20000000f00 */
[----:B------:R-:W-:Y:S01]  /*1e210*/  IMAD.MOV.U32 R100, RZ, RZ, R98 ;  /* 0x000000ffff647224 */ /* 0x000fe200078e0062 */
[----:B------:R-:W-:Y:S01]  /*1e220*/  ISETP.LT.AND P1, PT, R202, c[0x0][0x17c], !P1 ;  /* 0x00005f00ca007a0c */ /* 0x000fe20004f21270 */
[----:B------:R-:W-:Y:S01]  /*1e230*/  IMAD.MOV.U32 R98, RZ, RZ, R108 ;  /* 0x000000ffff627224 */ /* 0x000fe200078e006c */
[----:B------:R-:W2:Y:S01]  /*1e240*/  LDL.LU R153, [R1+0x944] ;  /* 0x0009440001997983 */ /* 0x000ea20000300800 */
[----:B------:R-:W-:Y:S01]  /*1e250*/  IMAD.MOV.U32 R99, RZ, RZ, R109 ;  /* 0x000000ffff637224 */ /* 0x000fe200078e006d */
[----:B------:R-:W-:Y:S01]  /*1e260*/  MOV R109, R107 ;  /* 0x0000006b006d7202 */ /* 0x000fe20000000f00 */
[----:B------:R-:W-:Y:S01]  /*1e270*/  IMAD.MOV.U32 R96, RZ, RZ, R104 ;  /* 0x000000ffff607224 */ /* 0x000fe200078e0068 */
[----:B------:R-:W2:Y:S01]  /*1e280*/  LDL.LU R152, [R1+0x940] ;  /* 0x0009400001987983 */ /* 0x000ea20000300800 */
[----:B------:R-:W-:Y:S01]  /*1e290*/  IMAD.MOV.U32 R108, RZ, RZ, R106 ;  /* 0x000000ffff6c7224 */ /* 0x000fe200078e006a */
[----:B----4-:R-:W-:-:S02]  /*1e2a0*/  ISETP.GE.AND P0, PT, R5, c[0x0][0x17c], PT ;  /* 0x00005f0005007a0c */ /* 0x010fc40003f06270 */
[----:B------:R-:W-:-:S05]  /*1e2b0*/  LOP3.LUT R5, R0, 0x40, RZ, 0x3c, !PT ;  /* 0x0000004000057812 */ /* 0x000fca00078e3cff */
[----:B------:R-:W-:Y:S01]  /*1e2c0*/  LDS.128 R24, [R5] ;  /* 0x0000000005187984 */ /* 0x000fe20000000c00 */
[----:B------:R-:W-:-:S06]  /*1e2d0*/  NOP ;  /* 0x0000000000007918 */ /* 0x000fcc0000000000 */
[----:B------:R4:W-:Y:S04]  /*1e2e0*/  STS.128 [R2], R8 ;  /* 0x0000000802007388 */ /* 0x0009e80000000c00 */
[----:B------:R-:W-:Y:S04]  /*1e2f0*/  STS.128 [R2+0x80], R56 ;  /* 0x0000803802007388 */ /* 0x000fe80000000c00 */
[----:B------:R-:W-:Y:S04]  /*1e300*/  STS.128 [R2+0x100], R12 ;  /* 0x0001000c02007388 */ /* 0x000fe80000000c00 */
[----:B------:R-:W-:Y:S01]  /*1e310*/  STS.128 [R2+0x180], R44 ;  /* 0x0001802c02007388 */ /* 0x000fe20000000c00 */
[----:B------:R-:W-:-:S06]  /*1e320*/  NOP ;  /* 0x0000000000007918 */ /* 0x000fcc0000000000 */
[----:B----4-:R-:W-:Y:S01]  /*1e330*/  IMAD.MOV.U32 R8, RZ, RZ, R68 ;  /* 0x000000ffff087224 */ /* 0x010fe200078e0044 */
[----:B------:R-:W-:Y:S01]  /*1e340*/  MOV R11, R85 ;  /* 0x00000055000b7202 */ /* 0x000fe20000000f00 */
[----:B------:R-:W-:Y:S01]  /*1e350*/  IMAD.MOV.U32 R9, RZ, RZ, R69 ;  /* 0x000000ffff097224 */ /* 0x000fe200078e0045 */
[----:B------:R-:W4:Y:S01]  /*1e360*/  LDS.128 R44, [R0] ;  /* 0x00000000002c7984 */ /* 0x000f220000000c00 */
[----:B------:R-:W-:Y:S02]  /*1e370*/  IMAD.MOV.U32 R10, RZ, RZ, R84 ;  /* 0x000000ffff0a7224 */ /* 0x000fe400078e0054 */
[----:B------:R-:W-:Y:S01]  /*1e380*/  IMAD.MOV.U32 R84, RZ, RZ, R70 ;  /* 0x000000ffff547224 */ /* 0x000fe200078e0046 */
[----:B------:R-:W1:Y:S01]  /*1e390*/  LDS.128 R40, [R4] ;  /* 0x0000000004287984 */ /* 0x000e620000000c00 */
[----:B------:R-:W-:-:S03]  /*1e3a0*/  IMAD.MOV.U32 R85, RZ, RZ, R71 ;  /* 0x000000ffff557224 */ /* 0x000fc600078e0047 */
[----:B------:R-:W1:Y:S04]  /*1e3b0*/  LDS.128 R36, [R5] ;  /* 0x0000000005247984 */ /* 0x000e680000000c00 */
[----:B------:R-:W1:Y:S01]  /*1e3c0*/  LDS.128 R12, [R3] ;  /* 0x00000000030c7984 */ /* 0x000e620000000c00 */
[----:B------:R-:W-:-:S06]  /*1e3d0*/  NOP ;  /* 0x0000000000007918 */ /* 0x000fcc0000000000 */
[----:B------:R3:W-:Y:S04]  /*1e3e0*/  STS.128 [R2+0x100], R8 ;  /* 0x0001000802007388 */ /* 0x0007e80000000c00 */
[----:B------:R-:W-:Y:S04]  /*1e3f0*/  STS.128 [R2], R32 ;  /* 0x0000002002007388 */ /* 0x000fe80000000c00 */
[----:B------:R-:W-:Y:S04]  /*1e400*/  STS.128 [R2+0x80], R80 ;  /* 0x0000805002007388 */ /* 0x000fe80000000c00 */
[----:B------:R-:W-:Y:S01]  /*1e410*/  STS.128 [R2+0x180], R84 ;  /* 0x0001805402007388 */ /* 0x000fe20000000c00 */
[----:B------:R-:W-:-:S06]  /*1e420*/  NOP ;  /* 0x0000000000007918 */ /* 0x000fcc0000000000 */
[----:B---3--:R-:W-:Y:S01]  /*1e430*/  IMAD.MOV.U32 R8, RZ, RZ, R60 ;  /* 0x000000ffff087224 */ /* 0x008fe200078e003c */
[----:B------:R-:W-:Y:S01]  /*1e440*/  MOV R11, R93 ;  /* 0x0000005d000b7202 */ /* 0x000fe20000000f00 */
[----:B------:R-:W-:Y:S01]  /*1e450*/  IMAD.MOV.U32 R9, RZ, RZ, R61 ;  /* 0x000000ffff097224 */ /* 0x000fe200078e003d */
[----:B------:R-:W-:Y:S01]  /*1e460*/  LDS.128 R56, [R4] ;  /* 0x0000000004387984 */ /* 0x000fe20000000c00 */
[----:B------:R-:W-:Y:S02]  /*1e470*/  IMAD.MOV.U32 R10, RZ, RZ, R92 ;  /* 0x000000ffff0a7224 */ /* 0x000fe400078e005c */
[----:B------:R-:W-:Y:S01]  /*1e480*/  IMAD.MOV.U32 R92, RZ, RZ, R62 ;  /* 0x000000ffff5c7224 */ /* 0x000fe200078e003e */
[----:B------:R-:W-:Y:S01]  /*1e490*/  LDS.128 R52, [R5] ;  /* 0x0000000005347984 */ /* 0x000fe20000000c00 */
[----:B------:R-:W-:-:S03]  /*1e4a0*/  IMAD.MOV.U32 R93, RZ, RZ, R63 ;  /* 0x000000ffff5d7224 */ /* 0x000fc600078e003f */
[----:B------:R-:W3:Y:S04]  /*1e4b0*/  LDS.128 R60, [R0] ;  /* 0x00000000003c7984 */ /* 0x000ee80000000c00 */
[----:B------:R-:W-:Y:S01]  /*1e4c0*/  LDS.128 R32, [R3] ;  /* 0x0000000003207984 */ /* 0x000fe20000000c00 */
[----:B------:R-:W-:-:S06]  /*1e4d0*/  NOP ;  /* 0x0000000000007918 */ /* 0x000fcc0000000000 */
[----:B------:R1:W-:Y:S04]  /*1e4e0*/  STS.128 [R2+0x100], R8 ;  /* 0x0001000802007388 */ /* 0x0003e80000000c00 */
[----:B------:R-:W-:Y:S04]  /*1e4f0*/  STS.128 [R2], R48 ;  /* 0x0000003002007388 */ /* 0x000fe80000000c00 */
        /* <DEDUP_REMOVED lines=9> */
[----:B------:R-:W1:Y:S01]  /*1e590*/  LDS.128 R72, [R4] ;  /* 0x0000000004487984 */ /* 0x000e620000000c00 */
[----:B------:R-:W-:-:S03]  /*1e5a0*/  IMAD.MOV.U32 R117, RZ, RZ, R115 ;  /* 0x000000ffff757224 */ /* 0x000fc600078e0073 */
[----:B------:R-:W1:Y:S04]  /*1e5b0*/  LDS.128 R68, [R5] ;  /* 0x0000000005447984 */ /* 0x000e680000000c00 */
[----:B------:R-:W1:Y:S01]  /*1e5c0*/  LDS.128 R48, [R3] ;  /* 0x0000000003307984 */ /* 0x000e620000000c00 */
[----:B------:R-:W-:-:S06]  /*1e5d0*/  NOP ;  /* 0x0000000000007918 */ /* 0x000fcc0000000000 */
[----:B------:R2:W-:Y:S01]  /*1e5e0*/  STS.128 [R2+0x100], R8 ;  /* 0x0001000802007388 */ /* 0x0005e20000000c00 */
[----:B------:R-:W-:Y:S01]  /*1e5f0*/  IMAD.MOV.U32 R82, RZ, RZ, R160 ;  /* 0x000000ffff527224 */ /* 0x000fe200078e00a0 */
[----:B------:R-:W-:Y:S01]  /*1e600*/  MOV R81, R165 ;  /* 0x000000a500517202 */ /* 0x000fe20000000f00 */
[----:B------:R-:W-:Y:S01]  /*1e610*/  IMAD.MOV.U32 R83, RZ, RZ, R161 ;  /* 0x000000ffff537224 */ /* 0x000fe200078e00a1 */
[----:B------:R-:W-:Y:S01]  /*1e620*/  STS.128 [R2], R64 ;  /* 0x0000004002007388 */ /* 0x000fe20000000c00 */
[----:B------:R-:W-:Y:S01]  /*1e630*/  IMAD.MOV.U32 R80, RZ, RZ, R164 ;  /* 0x000000ffff507224 */ /* 0x000fe200078e00a4 */
[----:B------:R-:W-:Y:S01]  /*1e640*/  MOV R161, R167 ;  /* 0x000000a700a17202 */ /* 0x000fe20000000f00 */
[----:B------:R-:W-:Y:S01]  /*1e650*/  IMAD.MOV.U32 R160, RZ, RZ, R166 ;  /* 0x000000ffffa07224 */ /* 0x000fe200078e00a6 */
[----:B------:R-:W-:Y:S04]  /*1e660*/  STS.128 [R2+0x80], R100 ;  /* 0x0000806402007388 */ /* 0x000fe80000000c00 */
[----:B------:R-:W-:Y:S01]  /*1e670*/  STS.128 [R2+0x180], R116 ;  /* 0x0001807402007388 */ /* 0x000fe20000000c00 */
[----:B------:R-:W-:-:S06]  /*1e680*/  NOP ;  /* 0x0000000000007918 */ /* 0x000fcc0000000000 */
[----:B--2---:R-:W-:Y:S01]  /*1e690*/  IMAD.MOV.U32 R8, RZ, RZ, R144 ;  /* 0x000000ffff087224 */ /* 0x004fe200078e0090 */
[----:B------:R-:W-:Y:S01]  /*1e6a0*/  MOV R11, R141 ;  /* 0x0000008d000b7202 */ /* 0x000fe20000000f00 */
[----:B------:R-:W-:Y:S01]  /*1e6b0*/  IMAD.MOV.U32 R9, RZ, RZ, R145 ;  /* 0x000000ffff097224 */ /* 0x000fe200078e0091 */
[----:B------:R-:W2:Y:S01]  /*1e6c0*/  LDS.128 R92, [R0] ;  /* 0x00000000005c7984 */ /* 0x000ea20000000c00 */
[----:B------:R-:W-:Y:S02]  /*1e6d0*/  IMAD.MOV.U32 R10, RZ, RZ, R140 ;  /* 0x000000ffff0a7224 */ /* 0x000fe400078e008c */
[----:B------:R-:W-:Y:S01]  /*1e6e0*/  IMAD.MOV.U32 R140, RZ, RZ, R146 ;  /* 0x000000ffff8c7224 */ /* 0x000fe200078e0092 */
[----:B------:R-:W-:Y:S01]  /*1e6f0*/  LDS.128 R88, [R4] ;  /* 0x0000000004587984 */ /* 0x000fe20000000c00 */
[----:B------:R-:W-:-:S03]  /*1e700*/  IMAD.MOV.U32 R141, RZ, RZ, R147 ;  /* 0x000000ffff8d7224 */ /* 0x000fc600078e0093 */
[----:B------:R-:W-:Y:S04]  /*1e710*/  LDS.128 R84, [R5] ;  /* 0x0000000005547984 */ /* 0x000fe80000000c00 */
[----:B------:R-:W-:Y:S01]  /*1e720*/  LDS.128 R64, [R3] ;  /* 0x0000000003407984 */ /* 0x000fe20000000c00 */
[----:B------:R-:W-:-:S06]  /*1e730*/  NOP ;  /* 0x0000000000007918 */ /* 0x000fcc0000000000 */
[----:B------:R1:W-:Y:S01]  /*1e740*/  STS.128 [R2+0x100], R8 ;  /* 0x0001000802007388 */ /* 0x0003e20000000c00 */
[----:B------:R-:W-:Y:S01]  /*1e750*/  ISETP.GE.AND P2, PT, R7, c[0x0][0x17c], PT ;  /* 0x00005f0007007a0c */ /* 0x000fe20003f46270 */
[----:B------:R-:W-:Y:S02]  /*1e760*/  IMAD R7, R203, c[0x0][0x194], RZ ;  /* 0x00006500cb077a24 */ /* 0x000fe400078e02ff */
        /* <DEDUP_REMOVED lines=12> */
[----:B------:R-:W1:Y:S01]  /*1e830*/  LDS.128 R100, [R5] ;  /* 0x0000000005647984 */ /* 0x000e620000000c00 */
[----:B------:R-:W-:-:S03]  /*1e840*/  ISETP.GE.AND P4, PT, R6, c[0x0][0x17c], PT ;  /* 0x00005f0006007a0c */ /* 0x000fc60003f86270 */
[----:B------:R-:W1:Y:S01]  /*1e850*/  LDS.128 R80, [R3] ;  /* 0x0000000003507984 */ /* 0x000e620000000c00 */
[----:B------:R-:W-:-:S06]  /*1e860*/  NOP ;  /* 0x0000000000007918 */ /* 0x000fcc0000000000 */
[----:B------:R2:W-:Y:S01]  /*1e870*/  STS.128 [R2+0x100], R8 ;  /* 0x0001000802007388 */ /* 0x0005e20000000c00 */
[----:B------:R-:W-:Y:S01]  /*1e880*/  LEA R6, P5, R7, c[0x0][0x170], 0x2 ;  /* 0x00005c0007067a11 */ /* 0x000fe200078a10ff */
[----:B------:R-:W-:Y:S02]  /*1e890*/  IMAD.MOV.U32 R118, RZ, RZ, R132 ;  /* 0x000000ffff767224 */ /* 0x000fe400078e0084 */
[----:B------:R-:W-:Y:S01]  /*1e8a0*/  STS.128 [R2], R96 ;  /* 0x0000006002007388 */ /* 0x000fe20000000c00 */
[----:B------:R-:W-:-:S03]  /*1e8b0*/  IMAD.MOV.U32 R119, RZ, RZ, R133 ;  /* 0x000000ffff777224 */ /* 0x000fc600078e0085 */
[----:B------:R-:W-:Y:S01]  /*1e8c0*/  STS.128 [R2+0x80], R108 ;  /* 0x0000806c02007388 */ /* 0x000fe20000000c00 */
[----:B------:R-:W-:-:S03]  /*1e8d0*/  IMAD.MOV.U32 R132, RZ, RZ, R158 ;  /* 0x000000ffff847224 */ /* 0x000fc600078e009e */
[----:B------:R-:W-:Y:S01]  /*1e8e0*/  STS.128 [R2+0x180], R168 ;  /* 0x000180a802007388 */ /* 0x000fe20000000c00 */
[----:B------:R-:W-:-:S06]  /*1e8f0*/  NOP ;  /* 0x0000000000007918 */ /* 0x000fcc0000000000 */
[----:B--2---:R-:W-:Y:S01]  /*1e900*/  IMAD.MOV.U32 R8, RZ, RZ, R136 ;  /* 0x000000ffff087224 */ /* 0x004fe200078e0088 */
[----:B------:R-:W-:Y:S01]  /*1e910*/  MOV R11, R129 ;  /* 0x00000081000b7202 */ /* 0x000fe20000000f00 */
[----:B------:R-:W-:Y:S01]  /*1e920*/  IMAD.MOV.U32 R9, RZ, RZ, R137 ;  /* 0x000000ffff097224 */ /* 0x000fe200078e0089 */
[----:B------:R-:W2:Y:S01]  /*1e930*/  LDS.128 R96, [R0] ;  /* 0x0000000000607984 */ /* 0x000ea20000000c00 */
[----:B------:R-:W-:Y:S01]  /*1e940*/  IMAD.MOV.U32 R10, RZ, RZ, R128 ;  /* 0x000000ffff0a7224 */ /* 0x000fe200078e0080 */
[----:B------:R-:W-:Y:S02]  /*1e950*/  MOV R133, R159 ;  /* 0x0000009f00857202 */ /* 0x000fe40000000f00 */
[----:B------:R-:W-:Y:S01]  /*1e960*/  LDS.128 R108, [R4] ;  /* 0x00000000046c7984 */ /* 0x000fe20000000c00 */
[----:B------:R-:W-:-:S03]  /*1e970*/  LEA.HI.X.SX32 R7, R7, c[0x0][0x174], 0x2, P5 ;  /* 0x00005d0007077a11 */ /* 0x000fc600028f16ff */
[----:B------:R-:W-:Y:S04]  /*1e980*/  LDS.128 R120, [R5] ;  /* 0x0000000005787984 */ /* 0x000fe80000000c00 */
[----:B------:R-:W-:Y:S01]  /*1e990*/  LDS.128 R124, [R3] ;  /* 0x00000000037c7984 */ /* 0x000fe20000000c00 */
[----:B------:R-:W-:-:S06]  /*1e9a0*/  NOP ;  /* 0x0000000000007918 */ /* 0x000fcc0000000000 */
[----:B------:R1:W-:Y:S01]  /*1e9b0*/  STS.128 [R2+0x100], R8 ;  /* 0x0001000802007388 */ /* 0x0003e20000000c00 */
[----:B------:R-:W-:Y:S01]  /*1e9c0*/  IMAD.MOV.U32 R116, RZ, RZ, R156 ;  /* 0x000000ffff747224 */ /* 0x000fe200078e009c */
[----:B------:R-:W-:Y:S01]  /*1e9d0*/  MOV R117, R157 ;  /* 0x0000009d00757202 */ /* 0x000fe20000000f00 */
[----:B------:R-:W-:Y:S01]  /*1e9e0*/  IMAD.MOV.U32 R128, RZ, RZ, R138 ;  /* 0x000000ffff807224 */ /* 0x000fe200078e008a */
[----:B------:R3:W-:Y:S01]  /*1e9f0*/  STS.128 [R2+0x80], R132 ;  /* 0x0000808402007388 */ /* 0x0007e20000000c00 */
[----:B------:R-:W-:-:S03]  /*1ea00*/  IMAD.MOV.U32 R129, RZ, RZ, R139 ;  /* 0x000000ffff817224 */ /* 0x000fc600078e008b */
[----:B------:R-:W-:Y:S01]  /*1ea10*/  STS.128 [R2], R116 ;  /* 0x0000007402007388 */ /* 0x000fe20000000c00 */
[----:B-1----:R-:W-:-:S03]  /*1ea20*/  IMAD R11, R202, c[0x0][0x198], RZ ;  /* 0x00006600ca0b7a24 */ /* 0x002fc600078e02ff */
[----:B------:R-:W-:Y:S01]  /*1ea30*/  STS.128 [R2+0x180], R128 ;  /* 0x0001808002007388 */ /* 0x000fe20000000c00 */
[----:B---3--:R-:W-:Y:S01]  /*1ea40*/  IMAD.WIDE R132, R11, 0x4, R6 ;  /* 0x000000040b847825 */ /* 0x008fe200078e0206 */
[----:B------:R-:W-:-:S06]  /*1ea50*/  NOP ;  /* 0x0000000000007918 */ /* 0x000fcc0000000000 */
[----:B------:R1:W-:Y:S04]  /*1ea60*/  @P1 STG.E [R132.64], R16 ;  /* 0x0000001084001986 */ /* 0x0003e8000c101908 */
[----:B-1----:R-:W3:Y:S04]  /*1ea70*/  LDL.LU R133, [R1+0x93c] ;  /* 0x00093c0001857983 */ /* 0x002ee80000300800 */
[----:B------:R-:W2:Y:S04]  /*1ea80*/  LDL.LU R132, [R1+0x938] ;  /* 0x0009380001847983 */ /* 0x000ea80000300800 */
[----:B------:R-:W2:Y:S01]  /*1ea90*/  LDL.LU R2, [R1+0x934] ;  /* 0x0009340001027983 */ /* 0x000ea20000300800 */
[C---:B------:R-:W-:Y:S01]  /*1eaa0*/  IMAD R136, R204.reuse, c[0x0][0x194], RZ ;  /* 0x00006500cc887a24 */ /* 0x040fe200078e02ff */
[----:B------:R-:W-:-:S02]  /*1eab0*/  ISETP.GE.AND P3, PT, R204, c[0x0][0x178], PT ;  /* 0x00005e00cc007a0c */ /* 0x000fc40003f66270 */
[----:B------:R-:W-:Y:S02]  /*1eac0*/  ISETP.LT.AND P6, PT, R203, c[0x0][0x178], !P2 ;  /* 0x00005e00cb007a0c */ /* 0x000fe400057c1270 */
[----:B------:R-:W-:Y:S02]  /*1ead0*/  LEA R8, P5, R136, c[0x0][0x170], 0x2 ;  /* 0x00005c0088087a11 */ /* 0x000fe400078a10ff */
[----:B------:R-:W-:Y:S02]  /*1eae0*/  ISETP.LT.AND P3, PT, R202, c[0x0][0x17c], !P3 ;  /* 0x00005f00ca007a0c */ /* 0x000fe40005f61270 */
[----:B------:R-:W-:Y:S02]  /*1eaf0*/  LEA.HI.X.SX32 R9, R136, c[0x0][0x174], 0x2, P5 ;  /* 0x00005d0088097a11 */ /* 0x000fe400028f16ff */
[----:B------:R-:W-:-:S03]  /*1eb00*/  IADD3 R135, R11, c[0x0][0x198], RZ ;  /* 0x000066000b877a10 */ /* 0x000fc60007ffe0ff */
[----:B------:R-:W-:Y:S01]  /*1eb10*/  IMAD.WIDE R10, R11, 0x4, R8 ;  /* 0x000000040b0a7825 */ /* 0x000fe200078e0208 */
[----:B------:R-:W-:-:S03]  /*1eb20*/  ISETP.LT.AND P2, PT, R204, c[0x0][0x178], !P2 ;  /* 0x00005e00cc007a0c */ /* 0x000fc60005741270 */
[----:B------:R-:W-:Y:S01]  /*1eb30*/  IMAD.WIDE R116, R135, 0x4, R6 ;  /* 0x0000000487747825 */ /* 0x000fe200078e0206 */
[----:B------:R-:W-:Y:S01]  /*1eb40*/  ISETP.LT.AND P5, PT, R203, c[0x0][0x178], !P4 ;  /* 0x00005e00cb007a0c */ /* 0x000fe200067a1270 */
[----:B----4-:R1:W-:Y:S02]  /*1eb50*/  @P3 STG.E [R10.64], R44 ;  /* 0x0000002c0a003986 */ /* 0x0103e4000c101908 */
[C---:B------:R-:W-:Y:S01]  /*1eb60*/  IMAD.WIDE R118, R135.reuse, 0x4, R8 ;  /* 0x0000000487767825 */ /* 0x040fe200078e0208 */
[----:B------:R-:W-:Y:S01]  /*1eb70*/  IADD3 R135, R135, c[0x0][0x198], RZ ;  /* 0x0000660087877a10 */ /* 0x000fe20007ffe0ff */
[----:B------:R-:W-:Y:S01]  /*1eb80*/  @P6 STG.E [R116.64], R17 ;  /* 0x0000001174006986 */ /* 0x000fe2000c101908 */
[----:B------:R-:W-:Y:S02]  /*1eb90*/  ISETP.LT.AND P4, PT, R204, c[0x0][0x178], !P4 ;  /* 0x00005e00cc007a0c */ /* 0x000fe40006781270 */
[----:B------:R-:W-:Y:S01]  /*1eba0*/  ISETP.LT.AND P6, PT, R203, c[0x0][0x178], !P0 ;  /* 0x00005e00cb007a0c */ /* 0x000fe200047c1270 */
[----:B------:R-:W-:-:S04]  /*1ebb0*/  IMAD.WIDE R128, R135, 0x4, R6 ;  /* 0x0000000487807825 */ /* 0x000fc800078e0206 */
[C---:B------:R-:W-:Y:S01]  /*1ebc0*/  IMAD.WIDE R130, R135.reuse, 0x4, R8 ;  /* 0x0000000487827825 */ /* 0x040fe200078e0208 */
[----:B------:R-:W-:Y:S02]  /*1ebd0*/  IADD3 R135, R135, c[0x0][0x198], RZ ;  /* 0x0000660087877a10 */ /* 0x000fe40007ffe0ff */
[----:B------:R-:W-:Y:S01]  /*1ebe0*/  ISETP.GE.AND P1, PT, R155, c[0x0][0x17c], PT ;  /* 0x00005f009b007a0c */ /* 0x000fe20003f26270 */
[----:B------:R4:W-:Y:S02]  /*1ebf0*/  @P2 STG.E [R118.64], R45 ;  /* 0x0000002d76002986 */ /* 0x0009e4000c101908 */
[----:B-1----:R-:W-:Y:S01]  /*1ec00*/  IMAD.WIDE R10, R135, 0x4, R6 ;  /* 0x00000004870a7825 */ /* 0x002fe200078e0206 */
[----:B------:R-:W-:Y:S01]  /*1ec10*/  ISETP.GE.AND P3, PT, R154, c[0x0][0x17c], PT ;  /* 0x00005f009a007a0c */ /* 0x000fe20003f66270 */
[----:B------:R1:W-:Y:S01]  /*1ec20*/  @P5 STG.E [R128.64], R28 ;  /* 0x0000001c80005986 */ /* 0x0003e2000c101908 */
[C---:B------:R-:W-:Y:S02]  /*1ec30*/  ISETP.LT.AND P0, PT, R204.reuse, c[0x0][0x178], !P0 ;  /* 0x00005e00cc007a0c */ /* 0x040fe40004701270 */
[----:B------:R-:W-:Y:S01]  /*1ec40*/  ISETP.LT.AND P5, PT, R203, c[0x0][0x178], !P1 ;  /* 0x00005e00cb007a0c */ /* 0x000fe20004fa1270 */
[----:B------:R1:W-:Y:S01]  /*1ec50*/  @P4 STG.E [R130.64], R40 ;  /* 0x0000002882004986 */ /* 0x0003e2000c101908 */
[----:B------:R-:W-:-:S02]  /*1ec60*/  ISETP.LT.AND P1, PT, R204, c[0x0][0x178], !P1 ;  /* 0x00005e00cc007a0c */ /* 0x000fc40004f21270 */
[----:B----4-:R-:W-:Y:S01]  /*1ec70*/  IADD3 R119, R135, c[0x0][0x198], RZ ;  /* 0x0000660087777a10 */ /* 0x010fe20007ffe0ff */
[----:B------:R4:W-:Y:S01]  /*1ec80*/  @P6 STG.E [R10.64], R29 ;  /* 0x0000001d0a006986 */ /* 0x0009e2000c101908 */
[----:B------:R-:W-:Y:S02]  /*1ec90*/  ISETP.LT.AND P6, PT, R203, c[0x0][0x178], !P3 ;  /* 0x00005e00cb007a0c */ /* 0x000fe40005fc1270 */
[----:B------:R-:W-:Y:S02]  /*1eca0*/  ISETP.LT.AND P3, PT, R204, c[0x0][0x178], !P3 ;  /* 0x00005e00cc007a0c */ /* 0x000fe40005f61270 */
[----:B-1----:R-:W-:Y:S01]  /*1ecb0*/  IADD3 R129, R119, c[0x0][0x198], RZ ;  /* 0x0000660077817a10 */ /* 0x002fe20007ffe0ff */
[----:B------:R-:W-:Y:S01]  /*1ecc0*/  IMAD.WIDE R16, R135, 0x4, R8 ;  /* 0x0000000487107825 */ /* 0x000fe200078e0208 */
[----:B------:R-:W3:Y:S03]  /*1ecd0*/  LDL.LU R130, [R1+0x930] ;  /* 0x0009300001827983 */ /* 0x000ee60000300800 */
[C---:B------:R-:W-:Y:S01]  /*1ece0*/  IMAD.WIDE R44, R119.reuse, 0x4, R6 ;  /* 0x00000004772c7825 */ /* 0x040fe200078e0206 */
[----:B------:R-:W-:Y:S03]  /*1ecf0*/  @P0 STG.E [R16.64], R41 ;  /* 0x0000002910000986 */ /* 0x000fe6000c101908 */
[----:B------:R-:W-:Y:S01]  /*1ed00*/  IMAD.WIDE R116, R119, 0x4, R8 ;  /* 0x0000000477747825 */ /* 0x000fe200078e0208 */
[----:B------:R-:W-:Y:S03]  /*1ed10*/  @P5 STG.E [R44.64], R24 ;  /* 0x000000182c005986 */ /* 0x000fe6000c101908 */
[C---:B------:R-:W-:Y:S01]  /*1ed20*/  IMAD.WIDE R118, R129.reuse, 0x4, R6 ;  /* 0x0000000481767825 */ /* 0x040fe200078e0206 */
[----:B------:R1:W-:Y:S03]  /*1ed30*/  @P1 STG.E [R116.64], R36 ;  /* 0x0000002474001986 */ /* 0x0003e6000c101908 */
[----:B----4-:R-:W-:Y:S01]  /*1ed40*/  IMAD.WIDE R10, R129, 0x4, R8 ;  /* 0x00000004810a7825 */ /* 0x010fe200078e0208 */
[----:B------:R4:W-:Y:S04]  /*1ed50*/  @P6 STG.E [R118.64], R25 ;  /* 0x0000001976006986 */ /* 0x0009e8000c101908 */
[----:B------:R-:W3:Y:S04]  /*1ed60*/  LDL.LU R128, [R1+0x92c] ;  /* 0x00092c0001807983 */ /* 0x000ee80000300800 */
[----:B------:R2:W-:Y:S04]  /*1ed70*/  @P3 STG.E [R10.64], R37 ;  /* 0x000000250a003986 */ /* 0x0005e8000c101908 */
[----:B-1----:R-:W3:Y:S01]  /*1ed80*/  LDL.LU R36, [R1+0x928] ;  /* 0x0009280001247983 */ /* 0x002ee20000300800 */
[----:B--2---:R-:W-:-:S03]  /*1ed90*/  ISETP.GE.AND P3, PT, R2, c[0x0][0x17c], PT ;  /* 0x00005f0002007a0c */ /* 0x004fc60003f66270 */
[----:B------:R-:W2:Y:S01]  /*1eda0*/  LDL.LU R2, [R1+0x924] ;  /* 0x0009240001027983 */ /* 0x000ea20000300800 */
[----:B------:R-:W-:Y:S02]  /*1edb0*/  ISETP.GE.AND P2, PT, R153, c[0x0][0x17c], PT ;  /* 0x00005f0099007a0c */ /* 0x000fe40003f46270 */
[----:B------:R-:W-:Y:S01]  /*1edc0*/  ISETP.GE.AND P4, PT, R152, c[0x0][0x17c], PT ;  /* 0x00005f0098007a0c */ /* 0x000fe20003f86270 */
[----:B------:R-:W2:Y:S01]  /*1edd0*/  LDL.LU R44, [R1+0x920] ;  /* 0x00092000012c7983 */ /* 0x000ea20000300800 */
[----:B------:R-:W-:Y:S02]  /*1ede0*/  ISETP.LT.AND P5, PT, R203, c[0x0][0x178], !P2 ;  /* 0x00005e00cb007a0c */ /* 0x000fe400057a1270 */
[----:B------:R-:W-:Y:S02]  /*1edf0*/  ISETP.LT.AND P2, PT, R204, c[0x0][0x178], !P2 ;  /* 0x00005e00cc007a0c */ /* 0x000fe40005741270 */
[----:B------:R-:W-:Y:S02]  /*1ee00*/  IADD3 R41, R129, c[0x0][0x198], RZ ;  /* 0x0000660081297a10 */ /* 0x000fe40007ffe0ff */
[----:B------:R-:W-:-:S02]  /*1ee10*/  ISETP.LT.AND P6, PT, R203, c[0x0][0x178], !P4 ;  /* 0x00005e00cb007a0c */ /* 0x000fc400067c1270 */
[C---:B------:R-:W-:Y:S01]  /*1ee20*/  IADD3 R45, R41.reuse, c[0x0][0x198], RZ ;  /* 0x00006600292d7a10 */ /* 0x040fe20007ffe0ff */
[----:B------:R-:W-:Y:S01]  /*1ee30*/  IMAD.WIDE R16, R41, 0x4, R6 ;  /* 0x0000000429107825 */ /* 0x000fe200078e0206 */
[----:B---3--:R-:W-:-:S03]  /*1ee40*/  ISETP.GE.AND P0, PT, R133, c[0x0][0x17c], PT ;  /* 0x00005f0085007a0c */ /* 0x008fc60003f06270 */
[----:B------:R-:W-:Y:S01]  /*1ee50*/  IMAD.WIDE R28, R41, 0x4, R8 ;  /* 0x00000004291c7825 */ /* 0x000fe200078e0208 */
[----:B------:R-:W-:-:S03]  /*1ee60*/  ISETP.LT.AND P4, PT, R204, c[0x0][0x178], !P4 ;  /* 0x00005e00cc007a0c */ /* 0x000fc60006781270 */
[----:B----4-:R-:W-:Y:S01]  /*1ee70*/  IMAD.WIDE R24, R45, 0x4, R6 ;  /* 0x000000042d187825 */ /* 0x010fe200078e0206 */
[----:B------:R-:W-:Y:S01]  /*1ee80*/  ISETP.GE.AND P1, PT, R132, c[0x0][0x17c], PT ;  /* 0x00005f0084007a0c */ /* 0x000fe20003f26270 */
[----:B------:R1:W-:Y:S01]  /*1ee90*/  @P5 STG.E [R16.64], R20 ;  /* 0x0000001410005986 */ /* 0x0003e2000c101908 */
[----:B------:R-:W-:Y:S01]  /*1eea0*/  ISETP.LT.AND P5, PT, R203, c[0x0][0x178], !P0 ;  /* 0x00005e00cb007a0c */ /* 0x000fe200047a1270 */
[C---:B------:R-:W-:Y:S01]  /*1eeb0*/  IMAD.WIDE R40, R45.reuse, 0x4, R8 ;  /* 0x000000042d287825 */ /* 0x040fe200078e0208 */
[----:B------:R-:W-:Y:S01]  /*1eec0*/  ISETP.LT.AND P0, PT, R204, c[0x0][0x178], !P0 ;  /* 0x00005e00cc007a0c */ /* 0x000fe20004701270 */
[----:B------:R3:W-:Y:S01]  /*1eed0*/  @P2 STG.E [R28.64], R12 ;  /* 0x0000000c1c002986 */ /* 0x0007e2000c101908 */
[----:B------:R-:W-:-:S03]  /*1eee0*/  IADD3 R45, R45, c[0x0][0x198], RZ ;  /* 0x000066002d2d7a10 */ /* 0x000fc60007ffe0ff */
[----:B------:R-:W-:Y:S01]  /*1eef0*/  @P6 STG.E [R24.64], R21 ;  /* 0x0000001518006986 */ /* 0x000fe2000c101908 */
[----:B------:R-:W-:Y:S02]  /*1ef00*/  ISETP.LT.AND P6, PT, R203, c[0x0][0x178], !P1 ;  /* 0x00005e00cb007a0c */ /* 0x000fe40004fc1270 */
[----:B------:R-:W-:Y:S02]  /*1ef10*/  ISETP.LT.AND P1, PT, R204, c[0x0][0x178], !P1 ;  /* 0x00005e00cc007a0c */ /* 0x000fe40004f21270 */
[C---:B------:R-:W-:Y:S01]  /*1ef20*/  IADD3 R37, R45.reuse, c[0x0][0x198], RZ ;  /* 0x000066002d257a10 */ /* 0x040fe20007ffe0ff */
[C---:B------:R-:W-:Y:S01]  /*1ef30*/  IMAD.WIDE R10, R45.reuse, 0x4, R6 ;  /* 0x000000042d0a7825 */ /* 0x040fe200078e0206 */
[----:B------:R4:W-:Y:S03]  /*1ef40*/  @P4 STG.E [R40.64], R13 ;  /* 0x0000000d28004986 */ /* 0x0009e6000c101908 */
[----:B-1----:R-:W-:Y:S01]  /*1ef50*/  IMAD.WIDE R16, R45, 0x4, R8 ;  /* 0x000000042d107825 */ /* 0x002fe200078e0208 */
[----:B------:R1:W-:Y:S03]  /*1ef60*/  @P5 STG.E [R10.64], R18 ;  /* 0x000000120a005986 */ /* 0x0003e6000c101908 */
[C---:B---3--:R-:W-:Y:S01]  /*1ef70*/  IMAD.WIDE R28, R37.reuse, 0x4, R6 ;  /* 0x00000004251c7825 */ /* 0x048fe200078e0206 */
[----:B------:R3:W-:Y:S03]  /*1ef80*/  @P0 STG.E [R16.64], R46 ;  /* 0x0000002e10000986 */ /* 0x0007e6000c101908 */
[----:B----4-:R-:W-:Y:S01]  /*1ef90*/  IMAD.WIDE R12, R37, 0x4, R8 ;  /* 0x00000004250c7825 */ /* 0x010fe200078e0208 */
[----:B------:R-:W-:Y:S04]  /*1efa0*/  @P6 STG.E [R28.64], R19 ;  /* 0x000000131c006986 */ /* 0x000fe8000c101908 */
[----:B------:R-:W4:Y:S04]  /*1efb0*/  LDL.LU R24, [R1+0x91c] ;  /* 0x00091c0001187983 */ /* 0x000f280000300800 */
[----:B------:R1:W-:Y:S01]  /*1efc0*/  @P1 STG.E [R12.64], R47 ;  /* 0x0000002f0c001986 */ /* 0x0003e2000c101908 */
[----:B------:R-:W-:-:S03]  /*1efd0*/  ISETP.GE.AND P0, PT, R36, c[0x0][0x17c], PT ;  /* 0x00005f0024007a0c */ /* 0x000fc60003f06270 */
[----:B------:R-:W4:Y:S01]  /*1efe0*/  LDL.LU R36, [R1+0x918] ;  /* 0x0009180001247983 */ /* 0x000f220000300800 */
[----:B--2---:R-:W-:-:S03]  /*1eff0*/  ISETP.GE.AND P1, PT, R2, c[0x0][0x17c], PT ;  /* 0x00005f0002007a0c */ /* 0x004fc60003f26270 */
[----:B------:R-:W2:Y:S01]  /*1f000*/  LDL.LU R2, [R1+0x914] ;  /* 0x0009140001027983 */ /* 0x000ea20000300800 */
[----:B------:R-:W-:Y:S02]  /*1f010*/  ISETP.GE.AND P2, PT, R130, c[0x0][0x17c], PT ;  /* 0x00005f0082007a0c */ /* 0x000fe40003f46270 */
[----:B------:R-:W-:Y:S02]  /*1f020*/  ISETP.LT.AND P5, PT, R203, c[0x0][0x178], !P3 ;  /* 0x00005e00cb007a0c */ /* 0x000fe40005fa1270 */
[----:B------:R-:W-:Y:S02]  /*1f030*/  IADD3 R37, R37, c[0x0][0x198], RZ ;  /* 0x0000660025257a10 */ /* 0x000fe40007ffe0ff */
[----:B------:R-:W-:Y:S02]  /*1f040*/  ISETP.LT.AND P3, PT, R204, c[0x0][0x178], !P3 ;  /* 0x00005e00cc007a0c */ /* 0x000fe40005f61270 */
[----:B------:R-:W-:Y:S02]  /*1f050*/  ISETP.LT.AND P6, PT, R203, c[0x0][0x178], !P2 ;  /* 0x00005e00cb007a0c */ /* 0x000fe400057c1270 */
[C---:B------:R-:W-:Y:S01]  /*1f060*/  IADD3 R25, R37.reuse, c[0x0][0x198], RZ ;  /* 0x0000660025197a10 */ /* 0x040fe20007ffe0ff */
[----:B------:R-:W-:Y:S01]  /*1f070*/  IMAD.WIDE R20, R37, 0x4, R6 ;  /* 0x0000000425147825 */ /* 0x000fe200078e0206 */
[----:B------:R-:W-:-:S03]  /*1f080*/  ISETP.GE.AND P4, PT, R128, c[0x0][0x17c], PT ;  /* 0x00005f0080007a0c */ /* 0x000fc60003f86270 */
[----:B-1----:R-:W-:Y:S01]  /*1f090*/  IMAD.WIDE R10, R37, 0x4, R8 ;  /* 0x00000004250a7825 */ /* 0x002fe200078e0208 */
[----:B------:R-:W-:-:S03]  /*1f0a0*/  ISETP.LT.AND P2, PT, R204, c[0x0][0x178], !P2 ;  /* 0x00005e00cc007a0c */ /* 0x000fc60005741270 */
[----:B---3--:R-:W-:Y:S01]  /*1f0b0*/  IMAD.WIDE R16, R25, 0x4, R6 ;  /* 0x0000000419107825 */ /* 0x008fe200078e0206 */
[----:B------:R1:W-:Y:S01]  /*1f0c0*/  @P5 STG.E [R20.64], R30 ;  /* 0x0000001e14005986 */ /* 0x0003e2000c101908 */
[----:B------:R-:W-:Y:S02]  /*1f0d0*/  ISETP.LT.AND P5, PT, R203, c[0x0][0x178], !P4 ;  /* 0x00005e00cb007a0c */ /* 0x000fe400067a1270 */
[C---:B------:R-:W-:Y:S01]  /*1f0e0*/  IMAD.WIDE R12, R25.reuse, 0x4, R8 ;  /* 0x00000004190c7825 */ /* 0x040fe200078e0208 */
[----:B------:R-:W-:Y:S01]  /*1f0f0*/  IADD3 R25, R25, c[0x0][0x198], RZ ;  /* 0x0000660019197a10 */ /* 0x000fe20007ffe0ff */
[----:B------:R3:W-:Y:S01]  /*1f100*/  @P3 STG.E [R10.64], R42 ;  /* 0x0000002a0a003986 */ /* 0x0007e2000c101908 */
[----:B------:R-:W-:-:S03]  /*1f110*/  ISETP.LT.AND P4, PT, R204, c[0x0][0x178], !P4 ;  /* 0x00005e00cc007a0c */ /* 0x000fc60006781270 */
[----:B------:R-:W-:Y:S01]  /*1f120*/  @P6 STG.E [R16.64], R31 ;  /* 0x0000001f10006986 */ /* 0x000fe2000c101908 */
[----:B------:R-:W-:Y:S01]  /*1f130*/  ISETP.LT.AND P6, PT, R203, c[0x0][0x178], !P0 ;  /* 0x00005e00cb007a0c */ /* 0x000fe200047c1270 */
[C---:B------:R-:W-:Y:S01]  /*1f140*/  IMAD.WIDE R18, R25.reuse, 0x4, R6 ;  /* 0x0000000419127825 */ /* 0x040fe200078e0206 */
[----:B------:R-:W-:Y:S01]  /*1f150*/  ISETP.LT.AND P0, PT, R204, c[0x0][0x178], !P0 ;  /* 0x00005e00cc007a0c */ /* 0x000fe20004701270 */
[----:B-1----:R-:W2:Y:S02]  /*1f160*/  LDL.LU R30, [R1+0x910] ;  /* 0x00091000011e7983 */ /* 0x002ea40000300800 */
[C---:B------:R-:W-:Y:S01]  /*1f170*/  IMAD.WIDE R20, R25.reuse, 0x4, R8 ;  /* 0x0000000419147825 */ /* 0x040fe200078e0208 */
[----:B------:R-:W-:Y:S01]  /*1f180*/  IADD3 R25, R25, c[0x0][0x198], RZ ;  /* 0x0000660019197a10 */ /* 0x000fe20007ffe0ff */
[----:B------:R1:W-:Y:S04]  /*1f190*/  @P2 STG.E [R12.64], R43 ;  /* 0x0000002b0c002986 */ /* 0x0003e8000c101908 */
[C---:B---3--:R-:W-:Y:S01]  /*1f1a0*/  IMAD.WIDE R10, R25.reuse, 0x4, R6 ;  /* 0x00000004190a7825 */ /* 0x048fe200078e0206 */
[----:B------:R3:W-:Y:S04]  /*1f1b0*/  @P5 STG.E [R18.64], R26 ;  /* 0x0000001a12005986 */ /* 0x0007e8000c101908 */
[----:B------:R2:W-:Y:S01]  /*1f1c0*/  @P4 STG.E [R20.64], R38 ;  /* 0x0000002614004986 */ /* 0x0005e2000c101908 */
[----:B-1----:R-:W-:-:S03]  /*1f1d0*/  IMAD.WIDE R12, R25, 0x4, R8 ;  /* 0x00000004190c7825 */ /* 0x002fc600078e0208 */
[----:B------:R-:W-:Y:S01]  /*1f1e0*/  @P6 STG.E [R10.64], R27 ;  /* 0x0000001b0a006986 */ /* 0x000fe2000c101908 */
[----:B----4-:R-:W-:-:S03]  /*1f1f0*/  ISETP.GE.AND P2, PT, R24, c[0x0][0x17c], PT ;  /* 0x00005f0018007a0c */ /* 0x010fc60003f46270 */
[----:B------:R1:W-:Y:S04]  /*1f200*/  @P0 STG.E [R12.64], R39 ;  /* 0x000000270c000986 */ /* 0x0003e8000c101908 */
[----:B------:R-:W4:Y:S04]  /*1f210*/  LDL.LU R24, [R1+0x90c] ;  /* 0x00090c0001187983 */ /* 0x000f280000300800 */
[----:B------:R-:W4:Y:S01]  /*1f220*/  LDL.LU R28, [R1+0x908] ;  /* 0x00090800011c7983 */ /* 0x000f220000300800 */
[----:B--2---:R-:W-:-:S03]  /*1f230*/  ISETP.GE.AND P0, PT, R2, c[0x0][0x17c], PT ;  /* 0x00005f0002007a0c */ /* 0x004fc60003f06270 */
[----:B------:R-:W2:Y:S01]  /*1f240*/  LDL.LU R2, [R1+0x904] ;  /* 0x0009040001027983 */ /* 0x000ea20000300800 */
[----:B------:R-:W-:Y:S02]  /*1f250*/  ISETP.GE.AND P3, PT, R44, c[0x0][0x17c], PT ;  /* 0x00005f002c007a0c */ /* 0x000fe40003f66270 */
[----:B------:R-:W-:Y:S01]  /*1f260*/  IADD3 R29, R25, c[0x0][0x198], RZ ;  /* 0x00006600191d7a10 */ /* 0x000fe20007ffe0ff */
[----:B---3--:R-:W3:Y:S01]  /*1f270*/  LDL.LU R26, [R1+0x900] ;  /* 0x00090000011a7983 */ /* 0x008ee20000300800 */
[C---:B------:R-:W-:Y:S02]  /*1f280*/  ISETP.LT.AND P5, PT, R203.reuse, c[0x0][0x178], !P1 ;  /* 0x00005e00cb007a0c */ /* 0x040fe40004fa1270 */
[----:B------:R-:W-:Y:S02]  /*1f290*/  ISETP.LT.AND P1, PT, R204, c[0x0][0x178], !P1 ;  /* 0x00005e00cc007a0c */ /* 0x000fe40004f21270 */
[----:B------:R-:W-:Y:S01]  /*1f2a0*/  ISETP.LT.AND P6, PT, R203, c[0x0][0x178], !P3 ;  /* 0x00005e00cb007a0c */ /* 0x000fe20005fc1270 */
[----:B------:R-:W-:-:S04]  /*1f2b0*/  IMAD.WIDE R16, R29, 0x4, R6 ;  /* 0x000000041d107825 */ /* 0x000fc800078e0206 */
[C---:B------:R-:W-:Y:S01]  /*1f2c0*/  IMAD.WIDE R18, R29.reuse, 0x4, R8 ;  /* 0x000000041d127825 */ /* 0x040fe200078e0208 */
[----:B------:R-:W-:Y:S02]  /*1f2d0*/  IADD3 R29, R29, c[0x0][0x198], RZ ;  /* 0x000066001d1d7a10 */ /* 0x000fe40007ffe0ff */
[----:B------:R-:W-:-:S03]  /*1f2e0*/  ISETP.GE.AND P4, PT, R36, c[0x0][0x17c], PT ;  /* 0x00005f0024007a0c */ /* 0x000fc60003f86270 */
[C-C-:B------:R-:W-:Y:S01]  /*1f2f0*/  IMAD.WIDE R20, R29.reuse, 0x4, R6.reuse ;  /* 0x000000041d147825 */ /* 0x140fe200078e0206 */
[----:B------:R1:W-:Y:S01]  /*1f300*/  @P5 STG.E [R16.64], R22 ;  /* 0x0000001610005986 */ /* 0x0003e2000c101908 */
[C---:B------:R-:W-:Y:S02]  /*1f310*/  ISETP.LT.AND P3, PT, R204.reuse, c[0x0][0x178], !P3 ;  /* 0x00005e00cc007a0c */ /* 0x040fe40005f61270 */
[----:B------:R-:W-:Y:S01]  /*1f320*/  IADD3 R25, R29, c[0x0][0x198], RZ ;  /* 0x000066001d197a10 */ /* 0x000fe20007ffe0ff */
[----:B------:R1:W-:Y:S01]  /*1f330*/  @P1 STG.E [R18.64], R14 ;  /* 0x0000000e12001986 */ /* 0x0003e2000c101908 */
[C---:B------:R-:W-:Y:S02]  /*1f340*/  ISETP.LT.AND P5, PT, R203.reuse, c[0x0][0x178], !P2 ;  /* 0x00005e00cb007a0c */ /* 0x040fe400057a1270 */
[C---:B------:R-:W-:Y:S01]  /*1f350*/  ISETP.LT.AND P2, PT, R204.reuse, c[0x0][0x178], !P2 ;  /* 0x00005e00cc007a0c */ /* 0x040fe20005741270 */
[----:B------:R1:W-:Y:S01]  /*1f360*/  @P6 STG.E [R20.64], R23 ;  /* 0x0000001714006986 */ /* 0x0003e2000c101908 */
[----:B------:R-:W-:Y:S01]  /*1f370*/  ISETP.LT.AND P6, PT, R203, c[0x0][0x178], !P4 ;  /* 0x00005e00cb007a0c */ /* 0x000fe200067c1270 */
[----:B-1----:R-:W-:Y:S01]  /*1f380*/  IMAD.WIDE R12, R25, 0x4, R6 ;  /* 0x00000004190c7825 */ /* 0x002fe200078e0206 */
[----:B------:R-:W-:-:S03]  /*1f390*/  ISETP.LT.AND P4, PT, R204, c[0x0][0x178], !P4 ;  /* 0x00005e00cc007a0c */ /* 0x000fc60006781270 */
[C---:B------:R-:W-:Y:S01]  /*1f3a0*/  IMAD.WIDE R16, R25.reuse, 0x4, R8 ;  /* 0x0000000419107825 */ /* 0x040fe200078e0208 */
[----:B------:R-:W-:-:S03]  /*1f3b0*/  IADD3 R25, R25, c[0x0][0x198], RZ ;  /* 0x0000660019197a10 */ /* 0x000fc60007ffe0ff */
[----:B------:R-:W-:-:S04]  /*1f3c0*/  IMAD.WIDE R10, R29, 0x4, R8 ;  /* 0x000000041d0a7825 */ /* 0x000fc800078e0208 */
[C---:B------:R-:W-:Y:S01]  /*1f3d0*/  IMAD.WIDE R18, R25.reuse, 0x4, R6 ;  /* 0x0000000419127825 */ /* 0x040fe200078e0206 */
[----:B------:R-:W-:Y:S03]  /*1f3e0*/  @P3 STG.E [R10.64], R15 ;  /* 0x0000000f0a003986 */ /* 0x000fe6000c101908 */
[----:B------:R-:W-:Y:S01]  /*1f3f0*/  IMAD.WIDE R20, R25, 0x4, R8 ;  /* 0x0000000419147825 */ /* 0x000fe200078e0208 */
[----:B------:R-:W-:Y:S04]  /*1f400*/  @P5 STG.E [R12.64], R60 ;  /* 0x0000003c0c005986 */ /* 0x000fe8000c101908 */
[----:B------:R-:W-:Y:S04]  /*1f410*/  @P2 STG.E [R16.64], R76 ;  /* 0x0000004c10002986 */ /* 0x000fe8000c101908 */
[----:B------:R-:W-:Y:S01]  /*1f420*/  @P6 STG.E [R18.64], R61 ;  /* 0x0000003d12006986 */ /* 0x000fe2000c101908 */
[----:B----4-:R-:W-:-:S03]  /*1f430*/  ISETP.GE.AND P3, PT, R24, c[0x0][0x17c], PT ;  /* 0x00005f0018007a0c */ /* 0x010fc60003f66270 */
[----:B------:R-:W4:Y:S04]  /*1f440*/  LDL.LU R24, [R1+0x8fc] ;  /* 0x0008fc0001187983 */ /* 0x000f280000300800 */
[----:B------:R1:W-:Y:S04]  /*1f450*/  @P4 STG.E [R20.64], R77 ;  /* 0x0000004d14004986 */ /* 0x0003e8000c101908 */
[----:B------:R-:W3:Y:S01]  /*1f460*/  LDL.LU R22, [R1+0x8f8] ;  /* 0x0008f80001167983 */ /* 0x000ee20000300800 */
[----:B--2---:R-:W-:-:S03]  /*1f470*/  ISETP.GE.AND P4, PT, R2, c[0x0][0x17c], PT ;  /* 0x00005f0002007a0c */ /* 0x004fc60003f86270 */
[----:B------:R-:W2:Y:S01]  /*1f480*/  LDL.LU R2, [R1+0x8f4] ;  /* 0x0008f40001027983 */ /* 0x000ea20000300800 */
[----:B------:R-:W-:Y:S02]  /*1f490*/  ISETP.GE.AND P1, PT, R30, c[0x0][0x17c], PT ;  /* 0x00005f001e007a0c */ /* 0x000fe40003f26270 */
[----:B------:R-:W-:Y:S01]  /*1f4a0*/  ISETP.LT.AND P5, PT, R203, c[0x0][0x178], !P0 ;  /* 0x00005e00cb007a0c */ /* 0x000fe200047a1270 */
[----:B-1----:R-:W2:Y:S01]  /*1f4b0*/  LDL.LU R20, [R1+0x8f0] ;  /* 0x0008f00001147983 */ /* 0x002ea20000300800 */
[----:B------:R-:W-:Y:S02]  /*1f4c0*/  ISETP.LT.AND P0, PT, R204, c[0x0][0x178], !P0 ;  /* 0x00005e00cc007a0c */ /* 0x000fe40004701270 */
[----:B------:R-:W-:Y:S02]  /*1f4d0*/  IADD3 R25, R25, c[0x0][0x198], RZ ;  /* 0x0000660019197a10 */ /* 0x000fe40007ffe0ff */
[----:B------:R-:W-:Y:S02]  /*1f4e0*/  ISETP.LT.AND P6, PT, R203, c[0x0][0x178], !P1 ;  /* 0x00005e00cb007a0c */ /* 0x000fe40004fc1270 */
[C---:B------:R-:W-:Y:S01]  /*1f4f0*/  IADD3 R23, R25.reuse, c[0x0][0x198], RZ ;  /* 0x0000660019177a10 */ /* 0x040fe20007ffe0ff */
[----:B------:R-:W-:Y:S01]  /*1f500*/  IMAD.WIDE R10, R25, 0x4, R6 ;  /* 0x00000004190a7825 */ /* 0x000fe200078e0206 */
[----:B------:R-:W-:-:S03]  /*1f510*/  ISETP.GE.AND P2, PT, R28, c[0x0][0x17c], PT ;  /* 0x00005f001c007a0c */ /* 0x000fc60003f46270 */
[----:B------:R-:W-:Y:S01]  /*1f520*/  IMAD.WIDE R12, R25, 0x4, R8 ;  /* 0x00000004190c7825 */ /* 0x000fe200078e0208 */
[----:B------:R-:W-:-:S03]  /*1f530*/  ISETP.LT.AND P1, PT, R204, c[0x0][0x178], !P1 ;  /* 0x00005e00cc007a0c */ /* 0x000fc60004f21270 */
[----:B------:R-:W-:Y:S01]  /*1f540*/  IMAD.WIDE R14, R23, 0x4, R6 ;  /* 0x00000004170e7825 */ /* 0x000fe200078e0206 */
[----:B------:R1:W-:Y:S01]  /*1f550*/  @P5 STG.E [R10.64], R56 ;  /* 0x000000380a005986 */ /* 0x0003e2000c101908 */
[----:B------:R-:W-:Y:S02]  /*1f560*/  ISETP.LT.AND P5, PT, R203, c[0x0][0x178], !P3 ;  /* 0x00005e00cb007a0c */ /* 0x000fe40005fa1270 */
[C---:B------:R-:W-:Y:S01]  /*1f570*/  IMAD.WIDE R16, R23.reuse, 0x4, R8 ;  /* 0x0000000417107825 */ /* 0x040fe200078e0208 */
[----:B------:R1:W-:Y:S01]  /*1f580*/  @P0 STG.E [R12.64], R72 ;  /* 0x000000480c000986 */ /* 0x0003e2000c101908 */
[----:B------:R-:W-:Y:S02]  /*1f590*/  IADD3 R23, R23, c[0x0][0x198], RZ ;  /* 0x0000660017177a10 */ /* 0x000fe40007ffe0ff */
[----:B------:R-:W-:Y:S01]  /*1f5a0*/  ISETP.LT.AND P3, PT, R204, c[0x0][0x178], !P3 ;  /* 0x00005e00cc007a0c */ /* 0x000fe20005f61270 */
[----:B------:R1:W-:Y:S01]  /*1f5b0*/  @P6 STG.E [R14.64], R57 ;  /* 0x000000390e006986 */ /* 0x0003e2000c101908 */
[----:B------:R-:W-:-:S02]  /*1f5c0*/  ISETP.LT.AND P6, PT, R203, c[0x0][0x178], !P2 ;  /* 0x00005e00cb007a0c */ /* 0x000fc400057c1270 */
[----:B------:R-:W-:Y:S02]  /*1f5d0*/  ISETP.LT.AND P2, PT, R204, c[0x0][0x178], !P2 ;  /* 0x00005e00cc007a0c */ /* 0x000fe40005741270 */
[C---:B------:R-:W-:Y:S01]  /*1f5e0*/  IADD3 R21, R23.reuse, c[0x0][0x198], RZ ;  /* 0x0000660017157a10 */ /* 0x040fe20007ffe0ff */
[C---:B------:R-:W-:Y:S01]  /*1f5f0*/  IMAD.WIDE R18, R23.reuse, 0x4, R6 ;  /* 0x0000000417127825 */ /* 0x040fe200078e0206 */
[----:B------:R2:W-:Y:S03]  /*1f600*/  @P1 STG.E [R16.64], R73 ;  /* 0x0000004910001986 */ /* 0x0005e6000c101908 */
[----:B-1----:R-:W-:Y:S01]  /*1f610*/  IMAD.WIDE R10, R23, 0x4, R8 ;  /* 0x00000004170a7825 */ /* 0x002fe200078e0208 */
[----:B------:R1:W-:Y:S03]  /*1f620*/  @P5 STG.E [R18.64], R52 ;  /* 0x0000003412005986 */ /* 0x0003e6000c101908 */
[C---:B------:R-:W-:Y:S01]  /*1f630*/  IMAD.WIDE R12, R21.reuse, 0x4, R6 ;  /* 0x00000004150c7825 */ /* 0x040fe200078e0206 */
[----:B------:R1:W-:Y:S03]  /*1f640*/  @P3 STG.E [R10.64], R68 ;  /* 0x000000440a003986 */ /* 0x0003e6000c101908 */
[----:B------:R-:W-:Y:S01]  /*1f650*/  IMAD.WIDE R14, R21, 0x4, R8 ;  /* 0x00000004150e7825 */ /* 0x000fe200078e0208 */
[----:B------:R-:W-:Y:S04]  /*1f660*/  @P6 STG.E [R12.64], R53 ;  /* 0x000000350c006986 */ /* 0x000fe8000c101908 */
[----:B------:R1:W-:Y:S01]  /*1f670*/  @P2 STG.E [R14.64], R69 ;  /* 0x000000450e002986 */ /* 0x0003e2000c101908 */
[----:B----4-:R-:W-:-:S03]  /*1f680*/  ISETP.GE.AND P1, PT, R24, c[0x0][0x17c], PT ;  /* 0x00005f0018007a0c */ /* 0x010fc60003f26270 */
[----:B------:R-:W4:Y:S01]  /*1f690*/  LDL.LU R24, [R1+0x8ec] ;  /* 0x0008ec0001187983 */ /* 0x000f220000300800 */
[----:B---3--:R-:W-:-:S03]  /*1f6a0*/  ISETP.GE.AND P3, PT, R22, c[0x0][0x17c], PT ;  /* 0x00005f0016007a0c */ /* 0x008fc60003f66270 */
[----:B------:R-:W3:Y:S01]  /*1f6b0*/  LDL.LU R22, [R1+0x8e8] ;  /* 0x0008e80001167983 */ /* 0x000ee20000300800 */
[----:B--2---:R-:W-:-:S03]  /*1f6c0*/  ISETP.GE.AND P2, PT, R2, c[0x0][0x17c], PT ;  /* 0x00005f0002007a0c */ /* 0x004fc60003f46270 */
[----:B------:R-:W2:Y:S01]  /*1f6d0*/  LDL.LU R2, [R1+0x8e4] ;  /* 0x0008e40001027983 */ /* 0x000ea20000300800 */
[----:B------:R-:W-:Y:S02]  /*1f6e0*/  ISETP.GE.AND P0, PT, R26, c[0x0][0x17c], PT ;  /* 0x00005f001a007a0c */ /* 0x000fe40003f06270 */
[----:B------:R-:W-:Y:S02]  /*1f6f0*/  IADD3 R21, R21, c[0x0][0x198], RZ ;  /* 0x0000660015157a10 */ /* 0x000fe40007ffe0ff */
[C---:B------:R-:W-:Y:S02]  /*1f700*/  ISETP.LT.AND P5, PT, R203.reuse, c[0x0][0x178], !P4 ;  /* 0x00005e00cb007a0c */ /* 0x040fe400067a1270 */
[----:B------:R-:W-:Y:S02]  /*1f710*/  ISETP.LT.AND P4, PT, R204, c[0x0][0x178], !P4 ;  /* 0x00005e00cc007a0c */ /* 0x000fe40006781270 */
[----:B------:R-:W-:Y:S01]  /*1f720*/  ISETP.LT.AND P6, PT, R203, c[0x0][0x178], !P0 ;  /* 0x00005e00cb007a0c */ /* 0x000fe200047c1270 */
[----:B------:R-:W-:-:S04]  /*1f730*/  IMAD.WIDE R16, R21, 0x4, R6 ;  /* 0x0000000415107825 */ /* 0x000fc800078e0206 */
[C---:B-1----:R-:W-:Y:S01]  /*1f740*/  IMAD.WIDE R18, R21.reuse, 0x4, R8 ;  /* 0x0000000415127825 */ /* 0x042fe200078e0208 */
[----:B------:R-:W-:Y:S02]  /*1f750*/  IADD3 R21, R21, c[0x0][0x198], RZ ;  /* 0x0000660015157a10 */ /* 0x000fe40007ffe0ff */
[----:B------:R-:W-:-:S03]  /*1f760*/  ISETP.LT.AND P0, PT, R204, c[0x0][0x178], !P0 ;  /* 0x00005e00cc007a0c */ /* 0x000fc60004701270 */
[C---:B------:R-:W-:Y:S01]  /*1f770*/  IMAD.WIDE R10, R21.reuse, 0x4, R6 ;  /* 0x00000004150a7825 */ /* 0x040fe200078e0206 */
[----:B------:R1:W-:Y:S01]  /*1f780*/  @P5 STG.E [R16.64], R32 ;  /* 0x0000002010005986 */ /* 0x0003e2000c101908 */
[----:B------:R-:W-:Y:S02]  /*1f790*/  IADD3 R23, R21, c[0x0][0x198], RZ ;  /* 0x0000660015177a10 */ /* 0x000fe40007ffe0ff */
[----:B------:R-:W-:Y:S01]  /*1f7a0*/  ISETP.LT.AND P5, PT, R203, c[0x0][0x178], !P1 ;  /* 0x00005e00cb007a0c */ /* 0x000fe20004fa1270 */
[----:B------:R1:W-:Y:S01]  /*1f7b0*/  @P4 STG.E [R18.64], R48 ;  /* 0x0000003012004986 */ /* 0x0003e2000c101908 */
[----:B------:R-:W-:-:S03]  /*1f7c0*/  ISETP.LT.AND P1, PT, R204, c[0x0][0x178], !P1 ;  /* 0x00005e00cc007a0c */ /* 0x000fc60004f21270 */
[----:B------:R1:W-:Y:S01]  /*1f7d0*/  @P6 STG.E [R10.64], R33 ;  /* 0x000000210a006986 */ /* 0x0003e2000c101908 */
[----:B------:R-:W-:Y:S01]  /*1f7e0*/  ISETP.LT.AND P6, PT, R203, c[0x0][0x178], !P3 ;  /* 0x00005e00cb007a0c */ /* 0x000fe20005fc1270 */
[C---:B------:R-:W-:Y:S01]  /*1f7f0*/  IMAD.WIDE R14, R23.reuse, 0x4, R6 ;  /* 0x00000004170e7825 */ /* 0x040fe200078e0206 */
[----:B------:R-:W-:Y:S02]  /*1f800*/  ISETP.GE.AND P4, PT, R20, c[0x0][0x17c], PT ;  /* 0x00005f0014007a0c */ /* 0x000fe40003f86270 */
[----:B------:R-:W-:Y:S01]  /*1f810*/  ISETP.LT.AND P3, PT, R204, c[0x0][0x178], !P3 ;  /* 0x00005e00cc007a0c */ /* 0x000fe20005f61270 */
[----:B------:R-:W2:Y:S01]  /*1f820*/  LDL.LU R20, [R1+0x8e0] ;  /* 0x0008e00001147983 */ /* 0x000ea20000300800 */
[C---:B-1----:R-:W-:Y:S01]  /*1f830*/  IMAD.WIDE R16, R23.reuse, 0x4, R8 ;  /* 0x0000000417107825 */ /* 0x042fe200078e0208 */
[----:B------:R-:W-:-:S03]  /*1f840*/  IADD3 R23, R23, c[0x0][0x198], RZ ;  /* 0x0000660017177a10 */ /* 0x000fc60007ffe0ff */
[----:B------:R-:W-:-:S04]  /*1f850*/  IMAD.WIDE R12, R21, 0x4, R8 ;  /* 0x00000004150c7825 */ /* 0x000fc800078e0208 */
[C---:B------:R-:W-:Y:S01]  /*1f860*/  IMAD.WIDE R18, R23.reuse, 0x4, R6 ;  /* 0x0000000417127825 */ /* 0x040fe200078e0206 */
[----:B------:R1:W-:Y:S03]  /*1f870*/  @P0 STG.E [R12.64], R49 ;  /* 0x000000310c000986 */ /* 0x0003e6000c101908 */
[----:B------:R-:W-:Y:S01]  /*1f880*/  IMAD.WIDE R10, R23, 0x4, R8 ;  /* 0x00000004170a7825 */ /* 0x000fe200078e0208 */
[----:B------:R1:W-:Y:S04]  /*1f890*/  @P5 STG.E [R14.64], R62 ;  /* 0x0000003e0e005986 */ /* 0x0003e8000c101908 */
[----:B------:R1:W-:Y:S04]  /*1f8a0*/  @P1 STG.E [R16.64], R78 ;  /* 0x0000004e10001986 */ /* 0x0003e8000c101908 */
[----:B------:R1:W-:Y:S01]  /*1f8b0*/  @P6 STG.E [R18.64], R63 ;  /* 0x0000003f12006986 */ /* 0x0003e2000c101908 */
[----:B----4-:R-:W-:-:S03]  /*1f8c0*/  ISETP.GE.AND P0, PT, R24, c[0x0][0x17c], PT ;  /* 0x00005f0018007a0c */ /* 0x010fc60003f06270 */
[----:B------:R-:W4:Y:S04]  /*1f8d0*/  LDL.LU R24, [R1+0x8dc] ;  /* 0x0008dc0001187983 */ /* 0x000f280000300800 */
[----:B------:R1:W-:Y:S01]  /*1f8e0*/  @P3 STG.E [R10.64], R79 ;  /* 0x0000004f0a003986 */ /* 0x0003e2000c101908 */
[----:B---3--:R-:W-:-:S03]  /*1f8f0*/  ISETP.GE.AND P1, PT, R22, c[0x0][0x17c], PT ;  /* 0x00005f0016007a0c */ /* 0x008fc60003f26270 */
[----:B------:R-:W3:Y:S01]  /*1f900*/  LDL.LU R22, [R1+0x8d8] ;  /* 0x0008d80001167983 */ /* 0x000ee20000300800 */
[----:B--2---:R-:W-:-:S03]  /*1f910*/  ISETP.GE.AND P3, PT, R2, c[0x0][0x17c], PT ;  /* 0x00005f0002007a0c */ /* 0x004fc60003f66270 */
[----:B------:R-:W2:Y:S01]  /*1f920*/  LDL.LU R2, [R1+0x8d4] ;  /* 0x0008d40001027983 */ /* 0x000ea20000300800 */
[----:B------:R-:W-:Y:S02]  /*1f930*/  IADD3 R21, R23, c[0x0][0x198], RZ ;  /* 0x0000660017157a10 */ /* 0x000fe40007ffe0ff */
[C---:B------:R-:W-:Y:S02]  /*1f940*/  ISETP.LT.AND P5, PT, R203.reuse, c[0x0][0x178], !P2 ;  /* 0x00005e00cb007a0c */ /* 0x040fe400057a1270 */
[----:B------:R-:W-:Y:S02]  /*1f950*/  ISETP.LT.AND P2, PT, R204, c[0x0][0x178], !P2 ;  /* 0x00005e00cc007a0c */ /* 0x000fe40005741270 */
[----:B------:R-:W-:Y:S01]  /*1f960*/  ISETP.LT.AND P6, PT, R203, c[0x0][0x178], !P4 ;  /* 0x00005e00cb007a0c */ /* 0x000fe200067c1270 */
[----:B-1----:R-:W-:-:S04]  /*1f970*/  IMAD.WIDE R12, R21, 0x4, R6 ;  /* 0x00000004150c7825 */ /* 0x002fc800078e0206 */
[C---:B------:R-:W-:Y:S01]  /*1f980*/  IMAD.WIDE R14, R21.reuse, 0x4, R8 ;  /* 0x00000004150e7825 */ /* 0x040fe200078e0208 */
[----:B------:R-:W-:Y:S02]  /*1f990*/  IADD3 R21, R21, c[0x0][0x198], RZ ;  /* 0x0000660015157a10 */ /* 0x000fe40007ffe0ff */
[----:B------:R-:W-:-:S03]  /*1f9a0*/  ISETP.LT.AND P4, PT, R204, c[0x0][0x178], !P4 ;  /* 0x00005e00cc007a0c */ /* 0x000fc60006781270 */
[----:B------:R-:W-:Y:S01]  /*1f9b0*/  IMAD.WIDE R16, R21, 0x4, R6 ;  /* 0x0000000415107825 */ /* 0x000fe200078e0206 */
[----:B------:R1:W-:Y:S01]  /*1f9c0*/  @P5 STG.E [R12.64], R58 ;  /* 0x0000003a0c005986 */ /* 0x0003e2000c101908 */
[----:B------:R-:W-:Y:S02]  /*1f9d0*/  ISETP.LT.AND P5, PT, R203, c[0x0][0x178], !P0 ;  /* 0x00005e00cb007a0c */ /* 0x000fe400047a1270 */
[C---:B------:R-:W-:Y:S01]  /*1f9e0*/  IMAD.WIDE R18, R21.reuse, 0x4, R8 ;  /* 0x0000000415127825 */ /* 0x040fe200078e0208 */
[----:B------:R1:W-:Y:S01]  /*1f9f0*/  @P2 STG.E [R14.64], R74 ;  /* 0x0000004a0e002986 */ /* 0x0003e2000c101908 */
[----:B------:R-:W-:Y:S02]  /*1fa00*/  ISETP.LT.AND P0, PT, R204, c[0x0][0x178], !P0 ;  /* 0x00005e00cc007a0c */ /* 0x000fe40004701270 */
[----:B------:R-:W-:Y:S01]  /*1fa10*/  IADD3 R21, R21, c[0x0][0x198], RZ ;  /* 0x0000660015157a10 */ /* 0x000fe20007ffe0ff */
[----:B------:R1:W-:Y:S01]  /*1fa20*/  @P6 STG.E [R16.64], R59 ;  /* 0x0000003b10006986 */ /* 0x0003e2000c101908 */
[----:B------:R-:W-:-:S02]  /*1fa30*/  ISETP.LT.AND P6, PT, R203, c[0x0][0x178], !P1 ;  /* 0x00005e00cb007a0c */ /* 0x000fc40004fc1270 */
[----:B------:R-:W-:Y:S02]  /*1fa40*/  ISETP.LT.AND P1, PT, R204, c[0x0][0x178], !P1 ;  /* 0x00005e00cc007a0c */ /* 0x000fe40004f21270 */
[----:B------:R-:W-:Y:S02]  /*1fa50*/  ISETP.GE.AND P2, PT, R20, c[0x0][0x17c], PT ;  /* 0x00005f0014007a0c */ /* 0x000fe40003f46270 */
[----:B------:R-:W2:Y:S01]  /*1fa60*/  LDL.LU R20, [R1+0x8d0] ;  /* 0x0008d00001147983 */ /* 0x000ea20000300800 */
[C---:B------:R-:W-:Y:S01]  /*1fa70*/  IADD3 R23, R21.reuse, c[0x0][0x198], RZ ;  /* 0x0000660015177a10 */ /* 0x040fe20007ffe0ff */
[----:B------:R-:W-:-:S04]  /*1fa80*/  IMAD.WIDE R10, R21, 0x4, R6 ;  /* 0x00000004150a7825 */ /* 0x000fc800078e0206 */
[----:B-1----:R-:W-:Y:S01]  /*1fa90*/  IMAD.WIDE R12, R21, 0x4, R8 ;  /* 0x00000004150c7825 */ /* 0x002fe200078e0208 */
[----:B------:R1:W-:Y:S03]  /*1faa0*/  @P4 STG.E [R18.64], R75 ;  /* 0x0000004b12004986 */ /* 0x0003e6000c101908 */
[C---:B------:R-:W-:Y:S01]  /*1fab0*/  IMAD.WIDE R14, R23.reuse, 0x4, R6 ;  /* 0x00000004170e7825 */ /* 0x040fe200078e0206 */
[----:B------:R1:W-:Y:S03]  /*1fac0*/  @P5 STG.E [R10.64], R54 ;  /* 0x000000360a005986 */ /* 0x0003e6000c101908 */
[----:B------:R-:W-:Y:S01]  /*1fad0*/  IMAD.WIDE R16, R23, 0x4, R8 ;  /* 0x0000000417107825 */ /* 0x000fe200078e0208 */
[----:B------:R1:W-:Y:S04]  /*1fae0*/  @P0 STG.E [R12.64], R70 ;  /* 0x000000460c000986 */ /* 0x0003e8000c101908 */
[----:B------:R1:W-:Y:S04]  /*1faf0*/  @P6 STG.E [R14.64], R55 ;  /* 0x000000370e006986 */ /* 0x0003e8000c101908 */
[----:B------:R1:W-:Y:S01]  /*1fb00*/  @P1 STG.E [R16.64], R71 ;  /* 0x0000004710001986 */ /* 0x0003e2000c101908 */
[----:B----4-:R-:W-:-:S03]  /*1fb10*/  ISETP.GE.AND P4, PT, R24, c[0x0][0x17c], PT ;  /* 0x00005f0018007a0c */ /* 0x010fc60003f86270 */
[----:B------:R-:W4:Y:S01]  /*1fb20*/  LDL.LU R24, [R1+0x8cc] ;  /* 0x0008cc0001187983 */ /* 0x000f220000300800 */
[----:B---3--:R-:W-:-:S03]  /*1fb30*/  ISETP.GE.AND P0, PT, R22, c[0x0][0x17c], PT ;  /* 0x00005f0016007a0c */ /* 0x008fc60003f06270 */
[----:B------:R-:W3:Y:S01]  /*1fb40*/  LDL.LU R22, [R1+0x8c8] ;  /* 0x0008c80001167983 */ /* 0x000ee20000300800 */
[----:B--2---:R-:W-:-:S03]  /*1fb50*/  ISETP.GE.AND P1, PT, R2, c[0x0][0x17c], PT ;  /* 0x00005f0002007a0c */ /* 0x004fc60003f26270 */
[----:B------:R-:W2:Y:S01]  /*1fb60*/  LDL.LU R2, [R1+0x8c4] ;  /* 0x0008c40001027983 */ /* 0x000ea20000300800 */
[----:B------:R-:W-:Y:S02]  /*1fb70*/  ISETP.LT.AND P5, PT, R203, c[0x0][0x178], !P3 ;  /* 0x00005e00cb007a0c */ /* 0x000fe40005fa1270 */
[----:B------:R-:W-:Y:S02]  /*1fb80*/  IADD3 R23, R23, c[0x0][0x198], RZ ;  /* 0x0000660017177a10 */ /* 0x000fe40007ffe0ff */
[C---:B------:R-:W-:Y:S02]  /*1fb90*/  ISETP.LT.AND P3, PT, R204.reuse, c[0x0][0x178], !P3 ;  /* 0x00005e00cc007a0c */ /* 0x040fe40005f61270 */
[----:B------:R-:W-:Y:S02]  /*1fba0*/  ISETP.LT.AND P6, PT, R203, c[0x0][0x178], !P2 ;  /* 0x00005e00cb007a0c */ /* 0x000fe400057c1270 */
[----:B------:R-:W-:Y:S02]  /*1fbb0*/  ISETP.LT.AND P2, PT, R204, c[0x0][0x178], !P2 ;  /* 0x00005e00cc007a0c */ /* 0x000fe40005741270 */
[C---:B------:R-:W-:Y:S01]  /*1fbc0*/  IADD3 R21, R23.reuse, c[0x0][0x198], RZ ;  /* 0x0000660017157a10 */ /* 0x040fe20007ffe0ff */
[----:B-1----:R-:W-:-:S04]  /*1fbd0*/  IMAD.WIDE R18, R23, 0x4, R6 ;  /* 0x0000000417127825 */ /* 0x002fc800078e0206 */
[----:B------:R-:W-:Y:S01]  /*1fbe0*/  IMAD.WIDE R10, R23, 0x4, R8 ;  /* 0x00000004170a7825 */ /* 0x000fe200078e0208 */
[----:B------:R1:W-:Y:S03]  /*1fbf0*/  @P5 STG.E [R18.64], R34 ;  /* 0x0000002212005986 */ /* 0x0003e6000c101908 */
[C---:B------:R-:W-:Y:S01]  /*1fc00*/  IMAD.WIDE R12, R21.reuse, 0x4, R6 ;  /* 0x00000004150c7825 */ /* 0x040fe200078e0206 */
[----:B------:R1:W-:Y:S03]  /*1fc10*/  @P3 STG.E [R10.64], R50 ;  /* 0x000000320a003986 */ /* 0x0003e6000c101908 */
[C---:B------:R-:W-:Y:S01]  /*1fc20*/  IMAD.WIDE R14, R21.reuse, 0x4, R8 ;  /* 0x00000004150e7825 */ /* 0x040fe200078e0208 */
[----:B------:R-:W-:Y:S01]  /*1fc30*/  IADD3 R21, R21, c[0x0][0x198], RZ ;  /* 0x0000660015157a10 */ /* 0x000fe20007ffe0ff */
[----:B------:R1:W-:Y:S01]  /*1fc40*/  @P6 STG.E [R12.64], R35 ;  /* 0x000000230c006986 */ /* 0x0003e2000c101908 */
[----:B------:R-:W-:-:S02]  /*1fc50*/  ISETP.LT.AND P5, PT, R203, c[0x0][0x178], !P4 ;  /* 0x00005e00cb007a0c */ /* 0x000fc400067a1270 */
[----:B------:R-:W-:Y:S01]  /*1fc60*/  ISETP.LT.AND P4, PT, R204, c[0x0][0x178], !P4 ;  /* 0x00005e00cc007a0c */ /* 0x000fe20006781270 */
[----:B------:R2:W-:Y:S01]  /*1fc70*/  @P2 STG.E [R14.64], R51 ;  /* 0x000000330e002986 */ /* 0x0005e2000c101908 */
[----:B------:R-:W-:Y:S01]  /*1fc80*/  ISETP.LT.AND P2, PT, R203, c[0x0][0x178], !P0 ;  /* 0x00005e00cb007a0c */ /* 0x000fe20004741270 */
[C---:B------:R-:W-:Y:S01]  /*1fc90*/  IMAD.WIDE R16, R21.reuse, 0x4, R6 ;  /* 0x0000000415107825 */ /* 0x040fe200078e0206 */
[----:B------:R-:W-:Y:S02]  /*1fca0*/  ISETP.GE.AND P3, PT, R20, c[0x0][0x17c], PT ;  /* 0x00005f0014007a0c */ /* 0x000fe40003f66270 */
[C---:B------:R-:W-:Y:S01]  /*1fcb0*/  ISETP.LT.AND P0, PT, R204.reuse, c[0x0][0x178], !P0 ;  /* 0x00005e00cc007a0c */ /* 0x040fe20004701270 */
[----:B------:R-:W2:Y:S01]  /*1fcc0*/  LDL.LU R20, [R1+0x8c0] ;  /* 0x0008c00001147983 */ /* 0x000ea20000300800 */
[C---:B-1----:R-:W-:Y:S01]  /*1fcd0*/  IMAD.WIDE R18, R21.reuse, 0x4, R8 ;  /* 0x0000000415127825 */ /* 0x042fe200078e0208 */
[----:B------:R-:W-:Y:S02]  /*1fce0*/  IADD3 R21, R21, c[0x0][0x198], RZ ;  /* 0x0000660015157a10 */ /* 0x000fe40007ffe0ff */
[----:B------:R1:W-:Y:S03]  /*1fcf0*/  @P5 STG.E [R16.64], R92 ;  /* 0x0000005c10005986 */ /* 0x0003e6000c101908 */
[C---:B------:R-:W-:Y:S01]  /*1fd00*/  IMAD.WIDE R10, R21.reuse, 0x4, R6 ;  /* 0x00000004150a7825 */ /* 0x040fe200078e0206 */
[----:B------:R1:W-:Y:S03]  /*1fd10*/  @P4 STG.E [R18.64], R112 ;  /* 0x0000007012004986 */ /* 0x0003e6000c101908 */
[----:B------:R-:W-:Y:S01]  /*1fd20*/  IMAD.WIDE R12, R21, 0x4, R8 ;  /* 0x00000004150c7825 */ /* 0x000fe200078e0208 */
[----:B------:R-:W-:Y:S01]  /*1fd30*/  ISETP.LT.AND P4, PT, R203, c[0x0][0x178], !P1 ;  /* 0x00005e00cb007a0c */ /* 0x000fe20004f81270 */
[----:B------:R-:W-:Y:S01]  /*1fd40*/  @P2 STG.E [R10.64], R93 ;  /* 0x0000005d0a002986 */ /* 0x000fe2000c101908 */
[----:B------:R-:W-:-:S03]  /*1fd50*/  ISETP.LT.AND P5, PT, R204, c[0x0][0x178], !P1 ;  /* 0x00005e00cc007a0c */ /* 0x000fc60004fa1270 */
[----:B------:R1:W-:Y:S01]  /*1fd60*/  @P0 STG.E [R12.64], R113 ;  /* 0x000000710c000986 */ /* 0x0003e2000c101908 */
[----:B----4-:R-:W-:-:S03]  /*1fd70*/  ISETP.GE.AND P6, PT, R24, c[0x0][0x17c], PT ;  /* 0x00005f0018007a0c */ /* 0x010fc60003fc6270 */
[----:B------:R-:W4:Y:S01]  /*1fd80*/  LDL.LU R24, [R1+0x8bc] ;  /* 0x0008bc0001187983 */ /* 0x000f220000300800 */
[----:B---3--:R-:W-:-:S03]  /*1fd90*/  ISETP.GE.AND P1, PT, R22, c[0x0][0x17c], PT ;  /* 0x00005f0016007a0c */ /* 0x008fc60003f26270 */
[----:B------:R-:W3:Y:S01]  /*1fda0*/  LDL.LU R22, [R1+0x8b8] ;  /* 0x0008b80001167983 */ /* 0x000ee20000300800 */
[----:B--2---:R-:W-:-:S03]  /*1fdb0*/  ISETP.GE.AND P0, PT, R2, c[0x0][0x17c], PT ;  /* 0x00005f0002007a0c */ /* 0x004fc60003f06270 */
[----:B------:R-:W2:Y:S01]  /*1fdc0*/  LDL.LU R2, [R1+0x8b4] ;  /* 0x0008b40001027983 */ /* 0x000ea20000300800 */
[----:B------:R-:W-:Y:S02]  /*1fdd0*/  IADD3 R23, R21, c[0x0][0x198], RZ ;  /* 0x0000660015177a10 */ /* 0x000fe40007ffe0ff */
[----:B------:R-:W-:-:S03]  /*1fde0*/  ISETP.LT.AND P2, PT, R203, c[0x0][0x178], !P3 ;  /* 0x00005e00cb007a0c */ /* 0x000fc60005f41270 */
[----:B------:R-:W-:-:S04]  /*1fdf0*/  IMAD.WIDE R14, R23, 0x4, R6 ;  /* 0x00000004170e7825 */ /* 0x000fc800078e0206 */
[C---:B-1----:R-:W-:Y:S01]  /*1fe00*/  IMAD.WIDE R16, R23.reuse, 0x4, R8 ;  /* 0x0000000417107825 */ /* 0x042fe200078e0208 */
[----:B------:R-:W-:Y:S01]  /*1fe10*/  IADD3 R23, R23, c[0x0][0x198], RZ ;  /* 0x0000660017177a10 */ /* 0x000fe20007ffe0ff */
[----:B------:R1:W-:Y:S01]  /*1fe20*/  @P4 STG.E [R14.64], R88 ;  /* 0x000000580e004986 */ /* 0x0003e2000c101908 */
[----:B------:R-:W-:-:S03]  /*1fe30*/  ISETP.LT.AND P3, PT, R204, c[0x0][0x178], !P3 ;  /* 0x00005e00cc007a0c */ /* 0x000fc60005f61270 */
[--C-:B------:R-:W-:Y:S01]  /*1fe40*/  IMAD.WIDE R18, R23, 0x4, R6.reuse ;  /* 0x0000000417127825 */ /* 0x100fe200078e0206 */
[----:B------:R1:W-:Y:S01]  /*1fe50*/  @P5 STG.E [R16.64], R104 ;  /* 0x0000006810005986 */ /* 0x0003e2000c101908 */
[----:B------:R-:W-:Y:S02]  /*1fe60*/  ISETP.LT.AND P5, PT, R203, c[0x0][0x178], !P6 ;  /* 0x00005e00cb007a0c */ /* 0x000fe400077a1270 */
[----:B------:R-:W-:Y:S01]  /*1fe70*/  IADD3 R21, R23, c[0x0][0x198], RZ ;  /* 0x0000660017157a10 */ /* 0x000fe20007ffe0ff */
[----:B------:R2:W-:Y:S01]  /*1fe80*/  @P2 STG.E [R18.64], R89 ;  /* 0x0000005912002986 */ /* 0x0005e2000c101908 */
[----:B------:R-:W-:Y:S02]  /*1fe90*/  ISETP.LT.AND P6, PT, R204, c[0x0][0x178], !P6 ;  /* 0x00005e00cc007a0c */ /* 0x000fe400077c1270 */
[----:B------:R-:W-:Y:S01]  /*1fea0*/  ISETP.LT.AND P2, PT, R203, c[0x0][0x178], !P1 ;  /* 0x00005e00cb007a0c */ /* 0x000fe20004f41270 */
[----:B------:R-:W-:-:S04]  /*1feb0*/  IMAD.WIDE R12, R21, 0x4, R6 ;  /* 0x00000004150c7825 */ /* 0x000fc800078e0206 */
[C-C-:B-1----:R-:W-:Y:S01]  /*1fec0*/  IMAD.WIDE R14, R21.reuse, 0x4, R8.reuse ;  /* 0x00000004150e7825 */ /* 0x142fe200078e0208 */
[----:B------:R-:W-:Y:S02]  /*1fed0*/  IADD3 R21, R21, c[0x0][0x198], RZ ;  /* 0x0000660015157a10 */ /* 0x000fe40007ffe0ff */
[----:B------:R-:W-:Y:S02]  /*1fee0*/  ISETP.GE.AND P4, PT, R20, c[0x0][0x17c], PT ;  /* 0x00005f0014007a0c */ /* 0x000fe40003f86270 */
[----:B------:R-:W2:Y:S01]  /*1fef0*/  LDL.LU R20, [R1+0x8a4] ;  /* 0x0008a40001147983 */ /* 0x000ea20000300800 */
[----:B------:R-:W-:-:S04]  /*1ff00*/  IMAD.WIDE R10, R23, 0x4, R8 ;  /* 0x00000004170a7825 */ /* 0x000fc800078e0208 */
[----:B------:R-:W-:Y:S01]  /*1ff10*/  IMAD.WIDE R16, R21, 0x4, R6 ;  /* 0x0000000415107825 */ /* 0x000fe200078e0206 */
[----:B------:R1:W-:Y:S04]  /*1ff20*/  @P3 STG.E [R10.64], R105 ;  /* 0x000000690a003986 */ /* 0x0003e8000c101908 */
[----:B------:R1:W-:Y:S01]  /*1ff30*/  @P5 STG.E [R12.64], R84 ;  /* 0x000000540c005986 */ /* 0x0003e2000c101908 */
[----:B------:R-:W-:-:S03]  /*1ff40*/  ISETP.LT.AND P5, PT, R203, c[0x0][0x178], !P0 ;  /* 0x00005e00cb007a0c */ /* 0x000fc600047a1270 */
[----:B------:R1:W-:Y:S01]  /*1ff50*/  @P6 STG.E [R14.64], R100 ;  /* 0x000000640e006986 */ /* 0x0003e2000c101908 */
        /* <DEDUP_REMOVED lines=8> */
[----:B------:R-:W-:Y:S01]  /*1ffe0*/  ISETP.LT.AND P1, PT, R204, c[0x0][0x178], !P1 ;  /* 0x00005e00cc007a0c */ /* 0x000fe20004f21270 */
[C---:B------:R-:W-:Y:S01]  /*1fff0*/  IMAD.WIDE R18, R21.reuse, 0x4, R8 ;  /* 0x0000000415127825 */ /* 0x040fe200078e0208 */
[----:B------:R-:W-:-:S04]  /*20000*/  IADD3 R21, R21, c[0x0][0x198], RZ ;  /* 0x0000660015157a10 */ /* 0x000fc80007ffe0ff */
[----:B------:R-:W-:-:S07]  /*20010*/  IADD3 R23, R21, c[0x0][0x198], RZ ;  /* 0x0000660015177a10 */ /* 0x000fce0007ffe0ff */
[----:B------:R1:W-:Y:S01]  /*20020*/  @P1 STG.E [R18.64], R101 ;  /* 0x0000006512001986 */ /* 0x0003e2000c101908 */
[----:B------:R-:W-:Y:S02]  /*20030*/  ISETP.LT.AND P1, PT, R203, c[0x0][0x178], !P4 ;  /* 0x00005e00cb007a0c */ /* 0x000fe40006721270 */
[----:B------:R-:W-:Y:S01]  /*20040*/  ISETP.LT.AND P4, PT, R204, c[0x0][0x178], !P4 ;  /* 0x00005e00cc007a0c */ /* 0x000fe20006781270 */
[----:B-1----:R-:W-:-:S04]  /*20050*/  IMAD.WIDE R10, R21, 0x4, R6 ;  /* 0x00000004150a7825 */ /* 0x002fc800078e0206 */
[----:B------:R-:W-:Y:S01]  /*20060*/  IMAD.WIDE R12, R21, 0x4, R8 ;  /* 0x00000004150c7825 */ /* 0x000fe200078e0208 */
[----:B------:R1:W-:Y:S03]  /*20070*/  @P5 STG.E [R10.64], R64 ;  /* 0x000000400a005986 */ /* 0x0003e6000c101908 */
[----:B------:R-:W-:Y:S01]  /*20080*/  IMAD.WIDE R14, R23, 0x4, R6 ;  /* 0x00000004170e7825 */ /* 0x000fe200078e0206 */
[----:B------:R-:W-:-:S03]  /*20090*/  ISETP.LT.AND P5, PT, R203, c[0x0][0x178], !P3 ;  /* 0x00005e00cb007a0c */ /* 0x000fc60005fa1270 */
[C---:B------:R-:W-:Y:S01]  /*200a0*/  IMAD.WIDE R16, R23.reuse, 0x4, R8 ;  /* 0x0000000417107825 */ /* 0x040fe200078e0208 */
[----:B------:R1:W-:Y:S01]  /*200b0*/  @P6 STG.E [R12.64], R80 ;  /* 0x000000500c006986 */ /* 0x0003e2000c101908 */
[----:B------:R-:W-:Y:S02]  /*200c0*/  IADD3 R23, R23, c[0x0][0x198], RZ ;  /* 0x0000660017177a10 */ /* 0x000fe40007ffe0ff */
[----:B------:R-:W-:Y:S01]  /*200d0*/  ISETP.LT.AND P3, PT, R204, c[0x0][0x178], !P3 ;  /* 0x00005e00cc007a0c */ /* 0x000fe20005f61270 */
[----:B------:R1:W-:Y:S01]  /*200e0*/  @P1 STG.E [R14.64], R65 ;  /* 0x000000410e001986 */ /* 0x0003e2000c101908 */
[----:B------:R-:W-:Y:S02]  /*200f0*/  ISETP.LT.AND P1, PT, R203, c[0x0][0x178], !P0 ;  /* 0x00005e00cb007a0c */ /* 0x000fe40004721270 */
[----:B------:R-:W-:Y:S01]  /*20100*/  ISETP.GE.AND P6, PT, R20, c[0x0][0x17c], PT ;  /* 0x00005f0014007a0c */ /* 0x000fe20003fc6270 */
[----:B------:R2:W-:Y:S01]  /*20110*/  @P4 STG.E [R16.64], R81 ;  /* 0x0000005110004986 */ /* 0x0005e2000c101908 */
[----:B------:R-:W-:-:S02]  /*20120*/  ISETP.LT.AND P4, PT, R204, c[0x0][0x178], !P0 ;  /* 0x00005e00cc007a0c */ /* 0x000fc40004781270 */
[C---:B------:R-:W-:Y:S01]  /*20130*/  IADD3 R21, R23.reuse, c[0x0][0x198], RZ ;  /* 0x0000660017157a10 */ /* 0x040fe20007ffe0ff */
[----:B------:R-:W3:Y:S01]  /*20140*/  LDL.LU R20, [R1+0x894] ;  /* 0x0008940001147983 */ /* 0x000ee20000300800 */
[----:B------:R-:W-:-:S04]  /*20150*/  IMAD.WIDE R18, R23, 0x4, R6 ;  /* 0x0000000417127825 */ /* 0x000fc800078e0206 */
[----:B-1----:R-:W-:Y:S01]  /*20160*/  IMAD.WIDE R10, R23, 0x4, R8 ;  /* 0x00000004170a7825 */ /* 0x002fe200078e0208 */
[----:B------:R1:W-:Y:S03]  /*20170*/  @P5 STG.E [R18.64], R94 ;  /* 0x0000005e12005986 */ /* 0x0003e6000c101908 */
[C---:B------:R-:W-:Y:S01]  /*20180*/  IMAD.WIDE R12, R21.reuse, 0x4, R6 ;  /* 0x00000004150c7825 */ /* 0x040fe200078e0206 */
[----:B------:R1:W-:Y:S03]  /*20190*/  @P3 STG.E [R10.64], R114 ;  /* 0x000000720a003986 */ /* 0x0003e6000c101908 */
[----:B------:R-:W-:Y:S01]  /*201a0*/  IMAD.WIDE R14, R21, 0x4, R8 ;  /* 0x00000004150e7825 */ /* 0x000fe200078e0208 */
[----:B------:R-:W-:Y:S01]  /*201b0*/  @P1 STG.E [R12.64], R95 ;  /* 0x0000005f0c001986 */ /* 0x000fe2000c101908 */
[----:B----4-:R-:W-:-:S03]  /*201c0*/  ISETP.GE.AND P0, PT, R24, c[0x0][0x17c], PT ;  /* 0x00005f0018007a0c */ /* 0x010fc60003f06270 */
[----:B------:R-:W-:Y:S04]  /*201d0*/  @P4 STG.E [R14.64], R115 ;  /* 0x000000730e004986 */ /* 0x000fe8000c101908 */
[----:B------:R-:W4:Y:S01]  /*201e0*/  LDL.LU R24, [R1+0x890] ;  /* 0x0008900001187983 */ /* 0x000f220000300800 */
[----:B------:R-:W-:Y:S02]  /*201f0*/  ISETP.LT.AND P5, PT, R203, c[0x0][0x178], !P2 ;  /* 0x00005e00cb007a0c */ /* 0x000fe400057a1270 */
[----:B------:R-:W-:Y:S01]  /*20200*/  IADD3 R21, R21, c[0x0][0x198], RZ ;  /* 0x0000660015157a10 */ /* 0x000fe20007ffe0ff */
[----:B------:R-:W1:Y:S01]  /*20210*/  LDS.128 R12, [R0] ;  /* 0x00000000000c7984 */ /* 0x000e620000000c00 */
[----:B--2---:R-:W-:-:S03]  /*20220*/  ISETP.GE.AND P4, PT, R2, c[0x0][0x17c], PT ;  /* 0x00005f0002007a0c */ /* 0x004fc60003f86270 */
[----:B------:R-:W2:Y:S04]  /*20230*/  LDL.LU R2, [R1+0x88c] ;  /* 0x00088c0001027983 */ /* 0x000ea80000300800 */
[----:B------:R-:W4:Y:S01]  /*20240*/  LDL.LU R26, [R1+0x888] ;  /* 0x00088800011a7983 */ /* 0x000f220000300800 */
[----:B------:R-:W-:-:S03]  /*20250*/  ISETP.LT.AND P2, PT, R204, c[0x0][0x178], !P2 ;  /* 0x00005e00cc007a0c */ /* 0x000fc60005741270 */
[----:B------:R-:W4:Y:S01]  /*20260*/  LDL.LU R31, [R1+0x884] ;  /* 0x00088400011f7983 */ /* 0x000f220000300800 */
[C---:B------:R-:W-:Y:S01]  /*20270*/  IMAD.WIDE R16, R21.reuse, 0x4, R6 ;  /* 0x0000000415107825 */ /* 0x040fe200078e0206 */
[----:B------:R-:W-:Y:S02]  /*20280*/  IADD3 R23, R21, c[0x0][0x198], RZ ;  /* 0x0000660015177a10 */ /* 0x000fe40007ffe0ff */
[----:B------:R-:W-:Y:S01]  /*20290*/  ISETP.LT.AND P1, PT, R203, c[0x0][0x178], !P6 ;  /* 0x00005e00cb007a0c */ /* 0x000fe20007721270 */
[----:B-1----:R-:W-:Y:S01]  /*202a0*/  IMAD.WIDE R18, R21, 0x4, R8 ;  /* 0x0000000415127825 */ /* 0x002fe200078e0208 */
[C---:B------:R-:W-:Y:S01]  /*202b0*/  ISETP.LT.AND P6, PT, R204.reuse, c[0x0][0x178], !P6 ;  /* 0x00005e00cc007a0c */ /* 0x040fe200077c1270 */
[----:B------:R1:W-:Y:S01]  /*202c0*/  @P5 STG.E [R16.64], R90 ;  /* 0x0000005a10005986 */ /* 0x0003e2000c101908 */
[----:B------:R-:W-:Y:S01]  /*202d0*/  ISETP.LT.AND P5, PT, R203, c[0x0][0x178], !P0 ;  /* 0x00005e00cb007a0c */ /* 0x000fe200047a1270 */
[C---:B------:R-:W-:Y:S01]  /*202e0*/  IMAD.WIDE R10, R23.reuse, 0x4, R6 ;  /* 0x00000004170a7825 */ /* 0x040fe200078e0206 */
[----:B------:R-:W-:Y:S01]  /*202f0*/  ISETP.LT.AND P0, PT, R204, c[0x0][0x178], !P0 ;  /* 0x00005e00cc007a0c */ /* 0x000fe20004701270 */
[----:B------:R1:W-:Y:S04]  /*20300*/  @P2 STG.E [R18.64], R106 ;  /* 0x0000006a12002986 */ /* 0x0003e8000c101908 */
[----:B------:R-:W4:Y:S04]  /*20310*/  LDL.LU R30, [R1+0x880] ;  /* 0x00088000011e7983 */ /* 0x000f280000300800 */
[----:B------:R1:W-:Y:S01]  /*20320*/  @P1 STG.E [R10.64], R91 ;  /* 0x0000005b0a001986 */ /* 0x0003e2000c101908 */
[----:B---3--:R-:W-:Y:S01]  /*20330*/  ISETP.GE.AND P2, PT, R20, c[0x0][0x17c], PT ;  /* 0x00005f0014007a0c */ /* 0x008fe20003f46270 */
[C---:B------:R-:W-:Y:S01]  /*20340*/  IMAD.WIDE R20, R23.reuse, 0x4, R8 ;  /* 0x0000000417147825 */ /* 0x040fe200078e0208 */
[----:B------:R-:W-:-:S05]  /*20350*/  IADD3 R23, R23, c[0x0][0x198], RZ ;  /* 0x0000660017177a10 */ /* 0x000fca0007ffe0ff */
[C---:B-1----:R-:W-:Y:S01]  /*20360*/  IMAD.WIDE R16, R23.reuse, 0x4, R6 ;  /* 0x0000000417107825 */ /* 0x042fe200078e0206 */
[----:B------:R-:W-:Y:S03]  /*20370*/  @P6 STG.E [R20.64], R107 ;  /* 0x0000006b14006986 */ /* 0x000fe6000c101908 */
[----:B------:R-:W-:Y:S01]  /*20380*/  IMAD.WIDE R18, R23, 0x4, R8 ;  /* 0x0000000417127825 */ /* 0x000fe200078e0208 */
[----:B------:R1:W-:Y:S04]  /*20390*/  @P5 STG.E [R16.64], R86 ;  /* 0x0000005610005986 */ /* 0x0003e8000c101908 */
[----:B------:R-:W-:Y:S01]  /*203a0*/  @P0 STG.E [R18.64], R102 ;  /* 0x0000006612000986 */ /* 0x000fe2000c101908 */
[----:B--2---:R-:W-:-:S03]  /*203b0*/  ISETP.GE.AND P0, PT, R2, c[0x0][0x17c], PT ;  /* 0x00005f0002007a0c */ /* 0x004fc60003f06270 */
[----:B------:R-:W2:Y:S04]  /*203c0*/  LDL.LU R2, [R1+0x87c] ;  /* 0x00087c0001027983 */ /* 0x000ea80000300800 */
[----:B------:R-:W3:Y:S01]  /*203d0*/  LDL.LU R0, [R1+0x878] ;  /* 0x0008780001007983 */ /* 0x000ee20000300800 */
[----:B------:R-:W-:Y:S02]  /*203e0*/  ISETP.GE.AND P3, PT, R22, c[0x0][0x17c], PT ;  /* 0x00005f0016007a0c */ /* 0x000fe40003f66270 */
[----:B------:R-:W-:Y:S01]  /*203f0*/  IADD3 R25, R23, c[0x0][0x198], RZ ;  /* 0x0000660017197a10 */ /* 0x000fe20007ffe0ff */
[----:B------:R-:W2:Y:S01]  /*20400*/  LDL.LU R34, [R1+0x874] ;  /* 0x0008740001227983 */ /* 0x000ea20000300800 */
[----:B------:R-:W-:Y:S02]  /*20410*/  ISETP.LT.AND P1, PT, R203, c[0x0][0x178], !P3 ;  /* 0x00005e00cb007a0c */ /* 0x000fe40005f21270 */
[C---:B------:R-:W-:Y:S01]  /*20420*/  ISETP.LT.AND P3, PT, R204.reuse, c[0x0][0x178], !P3 ;  /* 0x00005e00cc007a0c */ /* 0x040fe20005f61270 */
[----:B------:R-:W-:Y:S01]  /*20430*/  IMAD.WIDE R22, R25, 0x4, R6 ;  /* 0x0000000419167825 */ /* 0x000fe200078e0206 */
[----:B------:R-:W-:Y:S01]  /*20440*/  ISETP.LT.AND P6, PT, R203, c[0x0][0x178], !P4 ;  /* 0x00005e00cb007a0c */ /* 0x000fe200067c1270 */
[----:B------:R-:W2:Y:S01]  /*20450*/  LDL.LU R38, [R1+0x870] ;  /* 0x0008700001267983 */ /* 0x000ea20000300800 */
[----:B------:R-:W-:Y:S01]  /*20460*/  ISETP.LT.AND P4, PT, R204, c[0x0][0x178], !P4 ;  /* 0x00005e00cc007a0c */ /* 0x000fe20006781270 */
[C---:B------:R-:W-:Y:S01]  /*20470*/  IMAD.WIDE R10, R25.reuse, 0x4, R8 ;  /* 0x00000004190a7825 */ /* 0x040fe200078e0208 */
[----:B------:R-:W-:Y:S01]  /*20480*/  IADD3 R27, R25, c[0x0][0x198], RZ ;  /* 0x00006600191b7a10 */ /* 0x000fe20007ffe0ff */
[----:B------:R-:W2:Y:S01]  /*20490*/  LDL.LU R36, [R1+0x86c] ;  /* 0x00086c0001247983 */ /* 0x000ea20000300800 */
[----:B----4-:R-:W-:-:S03]  /*204a0*/  ISETP.GE.AND P5, PT, R24, c[0x0][0x17c], PT ;  /* 0x00005f0018007a0c */ /* 0x010fc60003fa6270 */
[----:B------:R-:W-:Y:S01]  /*204b0*/  @P1 STG.E [R22.64], R87 ;  /* 0x0000005716001986 */ /* 0x000fe2000c101908 */
[C---:B------:R-:W-:Y:S01]  /*204c0*/  IMAD.WIDE R24, R27.reuse, 0x4, R6 ;  /* 0x000000041b187825 */ /* 0x040fe200078e0206 */
[C---:B-1----:R-:W-:Y:S02]  /*204d0*/  IADD3 R17, R27.reuse, c[0x0][0x198], RZ ;  /* 0x000066001b117a10 */ /* 0x042fe40007ffe0ff */
[----:B------:R1:W-:Y:S01]  /*204e0*/  @P3 STG.E [R10.64], R103 ;  /* 0x000000670a003986 */ /* 0x0003e2000c101908 */
[----:B------:R-:W-:Y:S01]  /*204f0*/  ISETP.GE.AND P3, PT, R26, c[0x0][0x17c], PT ;  /* 0x00005f001a007a0c */ /* 0x000fe20003f66270 */
[----:B------:R-:W-:Y:S01]  /*20500*/  IMAD.WIDE R26, R27, 0x4, R8 ;  /* 0x000000041b1a7825 */ /* 0x000fe200078e0208 */
[----:B------:R-:W-:Y:S01]  /*20510*/  ISETP.LT.AND P1, PT, R203, c[0x0][0x178], !P2 ;  /* 0x00005e00cb007a0c */ /* 0x000fe20005721270 */
[----:B------:R4:W-:Y:S01]  /*20520*/  @P6 STG.E [R24.64], R66 ;  /* 0x0000004218006986 */ /* 0x0009e2000c101908 */
[----:B------:R-:W-:-:S03]  /*20530*/  ISETP.LT.AND P2, PT, R204, c[0x0][0x178], !P2 ;  /* 0x00005e00cc007a0c */ /* 0x000fc60005741270 */
[----:B------:R4:W-:Y:S01]  /*20540*/  @P4 STG.E [R26.64], R82 ;  /* 0x000000521a004986 */ /* 0x0009e2000c101908 */
[----:B------:R-:W-:Y:S02]  /*20550*/  ISETP.LT.AND P4, PT, R203, c[0x0][0x178], !P5 ;  /* 0x00005e00cb007a0c */ /* 0x000fe40006f81270 */
[----:B------:R-:W-:Y:S01]  /*20560*/  ISETP.GE.AND P6, PT, R31, c[0x0][0x17c], PT ;  /* 0x00005f001f007a0c */ /* 0x000fe20003fc6270 */
[----:B------:R-:W2:Y:S01]  /*20570*/  LDS.128 R20, [R4] ;  /* 0x0000000004147984 */ /* 0x000ea20000000c00 */
[C---:B------:R-:W-:Y:S01]  /*20580*/  IADD3 R31, R17.reuse, c[0x0][0x198], RZ ;  /* 0x00006600111f7a10 */ /* 0x040fe20007ffe0ff */
[----:B------:R-:W-:-:S04]  /*20590*/  IMAD.WIDE R28, R17, 0x4, R6 ;  /* 0x00000004111c7825 */ /* 0x000fc800078e0206 */
[----:B-1----:R-:W-:Y:S01]  /*205a0*/  IMAD.WIDE R10, R17, 0x4, R8 ;  /* 0x00000004110a7825 */ /* 0x002fe200078e0208 */
[----:B------:R1:W-:Y:S03]  /*205b0*/  @P1 STG.E [R28.64], R67 ;  /* 0x000000431c001986 */ /* 0x0003e6000c101908 */
[----:B----4-:R-:W-:Y:S01]  /*205c0*/  IMAD.WIDE R24, R31, 0x4, R6 ;  /* 0x000000041f187825 */ /* 0x010fe200078e0206 */
[C---:B------:R-:W-:Y:S01]  /*205d0*/  ISETP.LT.AND P5, PT, R204.reuse, c[0x0][0x178], !P5 ;  /* 0x00005e00cc007a0c */ /* 0x040fe20006fa1270 */
[----:B------:R-:W-:Y:S01]  /*205e0*/  @P2 STG.E [R10.64], R83 ;  /* 0x000000530a002986 */ /* 0x000fe2000c101908 */
[----:B------:R-:W-:Y:S02]  /*205f0*/  ISETP.LT.AND P1, PT, R203, c[0x0][0x178], !P0 ;  /* 0x00005e00cb007a0c */ /* 0x000fe40004721270 */
[----:B------:R-:W-:Y:S01]  /*20600*/  ISETP.LT.AND P0, PT, R204, c[0x0][0x178], !P0 ;  /* 0x00005e00cc007a0c */ /* 0x000fe20004701270 */
[----:B------:R-:W-:Y:S01]  /*20610*/  @P4 STG.E [R24.64], R96 ;  /* 0x0000006018004986 */ /* 0x000fe2000c101908 */
[----:B------:R-:W-:-:S02]  /*20620*/  IADD3 R27, R31, c[0x0][0x198], RZ ;  /* 0x000066001f1b7a10 */ /* 0x000fc40007ffe0ff */
[----:B------:R-:W-:Y:S01]  /*20630*/  ISETP.LT.AND P4, PT, R203, c[0x0][0x178], !P3 ;  /* 0x00005e00cb007a0c */ /* 0x000fe20005f81270 */
[----:B------:R4:W2:Y:S01]  /*20640*/  LDS.128 R16, [R5] ;  /* 0x0000000005107984 */ /* 0x0008a20000000c00 */
[----:B------:R-:W-:Y:S01]  /*20650*/  IADD3 R35, R27, c[0x0][0x198], RZ ;  /* 0x000066001b237a10 */ /* 0x000fe20007ffe0ff */
[----:B-1----:R-:W-:Y:S01]  /*20660*/  IMAD.WIDE R28, R31, 0x4, R8 ;  /* 0x000000041f1c7825 */ /* 0x002fe200078e0208 */
[----:B------:R-:W-:-:S03]  /*20670*/  ISETP.GE.AND P2, PT, R30, c[0x0][0x17c], PT ;  /* 0x00005f001e007a0c */ /* 0x000fc60003f46270 */
[C---:B------:R-:W-:Y:S01]  /*20680*/  IMAD.WIDE R30, R27.reuse, 0x4, R6 ;  /* 0x000000041b1e7825 */ /* 0x040fe200078e0206 */
[----:B------:R-:W-:Y:S03]  /*20690*/  @P5 STG.E [R28.64], R12 ;  /* 0x0000000c1c005986 */ /* 0x000fe6000c101908 */
[----:B------:R-:W-:Y:S01]  /*206a0*/  IMAD.WIDE R32, R27, 0x4, R8 ;  /* 0x000000041b207825 */ /* 0x000fe200078e0208 */
[----:B------:R1:W-:Y:S03]  /*206b0*/  @P1 STG.E [R30.64], R97 ;  /* 0x000000611e001986 */ /* 0x0003e6000c101908 */
[----:B----4-:R-:W-:Y:S01]  /*206c0*/  IMAD.WIDE R4, R35, 0x4, R6 ;  /* 0x0000000423047825 */ /* 0x010fe200078e0206 */
[----:B------:R4:W-:Y:S04]  /*206d0*/  @P0 STG.E [R32.64], R13 ;  /* 0x0000000d20000986 */ /* 0x0009e8000c101908 */
[----:B------:R-:W-:Y:S01]  /*206e0*/  @P4 STG.E [R4.64], R108 ;  /* 0x0000006c04004986 */ /* 0x000fe2000c101908 */
[----:B------:R-:W-:-:S02]  /*206f0*/  ISETP.LT.AND P3, PT, R204, c[0x0][0x178], !P3 ;  /* 0x00005e00cc007a0c */ /* 0x000fc40005f61270 */
[C---:B------:R-:W-:Y:S01]  /*20700*/  IADD3 R37, R35.reuse, c[0x0][0x198], RZ ;  /* 0x0000660023257a10 */ /* 0x040fe20007ffe0ff */
[----:B------:R-:W-:Y:S01]  /*20710*/  IMAD.WIDE R10, R35, 0x4, R8 ;  /* 0x00000004230a7825 */ /* 0x000fe200078e0208 */
[----:B------:R1:W1:Y:S01]  /*20720*/  LDS.128 R24, [R3] ;  /* 0x0000000003187984 */ /* 0x0002620000000c00 */
[----:B---3--:R-:W-:-:S03]  /*20730*/  ISETP.GE.AND P4, PT, R0, c[0x0][0x17c], PT ;  /* 0x00005f0000007a0c */ /* 0x008fc60003f86270 */
[----:B------:R-:W3:Y:S01]  /*20740*/  LDL.LU R0, [R1+0x868] ;  /* 0x0008680001007983 */ /* 0x000ee20000300800 */
[C---:B------:R-:W-:Y:S02]  /*20750*/  ISETP.LT.AND P0, PT, R203.reuse, c[0x0][0x178], !P6 ;  /* 0x00005e00cb007a0c */ /* 0x040fe40007701270 */
[----:B------:R-:W-:Y:S02]  /*20760*/  ISETP.LT.AND P6, PT, R204, c[0x0][0x178], !P6 ;  /* 0x00005e00cc007a0c */ /* 0x000fe400077c1270 */
[----:B------:R-:W-:Y:S02]  /*20770*/  ISETP.LT.AND P1, PT, R203, c[0x0][0x178], !P2 ;  /* 0x00005e00cb007a0c */ /* 0x000fe40005721270 */
[C---:B-1----:R-:W-:Y:S01]  /*20780*/  IADD3 R31, R37.reuse, c[0x0][0x198], RZ ;  /* 0x00006600251f7a10 */ /* 0x042fe20007ffe0ff */
[C---:B----4-:R-:W-:Y:S01]  /*20790*/  IMAD.WIDE R12, R37.reuse, 0x4, R6 ;  /* 0x00000004250c7825 */ /* 0x050fe200078e0206 */
[----:B--2---:R-:W-:Y:S01]  /*207a0*/  ISETP.GE.AND P5, PT, R2, c[0x0][0x17c], PT ;  /* 0x00005f0002007a0c */ /* 0x004fe20003fa6270 */
[----:B------:R1:W-:Y:S02]  /*207b0*/  @P3 STG.E [R10.64], R20 ;  /* 0x000000140a003986 */ /* 0x0003e4000c101908 */
[----:B------:R-:W-:Y:S01]  /*207c0*/  IMAD.WIDE R28, R37, 0x4, R8 ;  /* 0x00000004251c7825 */ /* 0x000fe200078e0208 */
[----:B------:R-:W-:-:S03]  /*207d0*/  ISETP.GE.AND P3, PT, R34, c[0x0][0x17c], PT ;  /* 0x00005f0022007a0c */ /* 0x000fc60003f66270 */
[----:B------:R-:W-:Y:S01]  /*207e0*/  IMAD.WIDE R2, R31, 0x4, R6 ;  /* 0x000000041f027825 */ /* 0x000fe200078e0206 */
[----:B------:R-:W2:Y:S01]  /*207f0*/  LDL.LU R34, [R1+0x864] ;  /* 0x0008640001227983 */ /* 0x000ea20000300800 */
[----:B------:R-:W-:-:S03]  /*20800*/  ISETP.LT.AND P2, PT, R204, c[0x0][0x178], !P2 ;  /* 0x00005e00cc007a0c */ /* 0x000fc60005741270 */
[----:B------:R-:W-:Y:S04]  /*20810*/  @P0 STG.E [R12.64], R109 ;  /* 0x0000006d0c000986 */ /* 0x000fe8000c101908 */
[----:B------:R4:W-:Y:S04]  /*20820*/  @P6 STG.E [R28.64], R21 ;  /* 0x000000151c006986 */ /* 0x0009e8000c101908 */
[----:B------:R-:W2:Y:S01]  /*20830*/  LDL.LU R32, [R1+0x860] ;  /* 0x0008600001207983 */ /* 0x000ea20000300800 */
[----:B------:R-:W-:-:S03]  /*20840*/  IMAD.WIDE R4, R31, 0x4, R8 ;  /* 0x000000041f047825 */ /* 0x000fc600078e0208 */
[----:B------:R4:W-:Y:S01]  /*20850*/  @P1 STG.E [R2.64], R120 ;  /* 0x0000007802001986 */ /* 0x0009e2000c101908 */
[----:B------:R-:W-:Y:S02]  /*20860*/  ISETP.LT.AND P1, PT, R203, c[0x0][0x178], !P5 ;  /* 0x00005e00cb007a0c */ /* 0x000fe40006f21270 */
[----:B------:R-:W-:Y:S01]  /*20870*/  ISETP.LT.AND P5, PT, R204, c[0x0][0x178], !P5 ;  /* 0x00005e00cc007a0c */ /* 0x000fe20006fa1270 */
[----:B------:R-:W2:Y:S01]  /*20880*/  LDL.LU R30, [R1+0x85c] ;  /* 0x00085c00011e7983 */ /* 0x000ea20000300800 */
[----:B------:R-:W-:-:S03]  /*20890*/  IADD3 R31, R31, c[0x0][0x198], RZ ;  /* 0x000066001f1f7a10 */ /* 0x000fc60007ffe0ff */
[----:B------:R3:W-:Y:S02]  /*208a0*/  @P2 STG.E [R4.64], R16 ;  /* 0x0000001004002986 */ /* 0x0007e4000c101908 */
[C---:B-1----:R-:W-:Y:S02]  /*208b0*/  IMAD.WIDE R10, R31.reuse, 0x4, R6 ;  /* 0x000000041f0a7825 */ /* 0x042fe400078e0206 */
[----:B----4-:R-:W4:Y:S02]  /*208c0*/  LDL.LU R28, [R1+0x858] ;  /* 0x00085800011c7983 */ /* 0x010f240000300800 */
[----:B------:R-:W-:Y:S02]  /*208d0*/  IMAD.WIDE R2, R31, 0x4, R8 ;  /* 0x000000041f027825 */ /* 0x000fe400078e0208 */
[----:B------:R-:W-:Y:S04]  /*208e0*/  @P1 STG.E [R10.64], R121 ;  /* 0x000000790a001986 */ /* 0x000fe8000c101908 */
[----:B------:R1:W-:Y:S01]  /*208f0*/  @P5 STG.E [R2.64], R17 ;  /* 0x0000001102005986 */ /* 0x0003e2000c101908 */
[----:B---3--:R-:W-:-:S03]  /*20900*/  ISETP.GE.AND P5, PT, R0, c[0x0][0x17c], PT ;  /* 0x00005f0000007a0c */ /* 0x008fc60003fa6270 */
[----:B------:R-:W3:Y:S01]  /*20910*/  LDL.LU R0, [R1+0x76c] ;  /* 0x00076c0001007983 */ /* 0x000ee20000300800 */
[----:B------:R-:W-:Y:S02]  /*20920*/  ISETP.LT.AND P6, PT, R203, c[0x0][0x178], !P4 ;  /* 0x00005e00cb007a0c */ /* 0x000fe400067c1270 */
[----:B------:R-:W-:Y:S02]  /*20930*/  IADD3 R33, R31, c[0x0][0x198], RZ ;  /* 0x000066001f217a10 */ /* 0x000fe40007ffe0ff */
[----:B------:R-:W-:Y:S02]  /*20940*/  ISETP.LT.AND P4, PT, R204, c[0x0][0x178], !P4 ;  /* 0x00005e00cc007a0c */ /* 0x000fe40006781270 */
[----:B------:R-:W-:Y:S02]  /*20950*/  ISETP.LT.AND P2, PT, R203, c[0x0][0x178], !P3 ;  /* 0x00005e00cb007a0c */ /* 0x000fe40005f41270 */
[C---:B------:R-:W-:Y:S01]  /*20960*/  IADD3 R29, R33.reuse, c[0x0][0x198], RZ ;  /* 0x00006600211d7a10 */ /* 0x040fe20007ffe0ff */
[----:B------:R-:W-:Y:S01]  /*20970*/  IMAD.WIDE R12, R33, 0x4, R6 ;  /* 0x00000004210c7825 */ /* 0x000fe200078e0206 */
[----:B------:R-:W-:-:S03]  /*20980*/  ISETP.GE.AND P0, PT, R38, c[0x0][0x17c], PT ;  /* 0x00005f0026007a0c */ /* 0x000fc60003f06270 */
[----:B------:R-:W-:Y:S01]  /*20990*/  IMAD.WIDE R4, R33, 0x4, R8 ;  /* 0x0000000421047825 */ /* 0x000fe200078e0208 */
[----:B------:R-:W-:-:S03]  /*209a0*/  ISETP.GE.AND P1, PT, R36, c[0x0][0x17c], PT ;  /* 0x00005f0024007a0c */ /* 0x000fc60003f26270 */
[----:B------:R-:W-:Y:S01]  /*209b0*/  IMAD.WIDE R20, R29, 0x4, R6 ;  /* 0x000000041d147825 */ /* 0x000fe200078e0206 */
[----:B------:R-:W-:Y:S01]  /*209c0*/  @P6 STG.E [R12.64], R124 ;  /* 0x0000007c0c006986 */ /* 0x000fe2000c101908 */
[C---:B------:R-:W-:Y:S02]  /*209d0*/  ISETP.LT.AND P3, PT, R204.reuse, c[0x0][0x178], !P3 ;  /* 0x00005e00cc007a0c */ /* 0x040fe40005f61270 */
[----:B------:R-:W-:Y:S01]  /*209e0*/  ISETP.LT.AND P6, PT, R203, c[0x0][0x178], !P0 ;  /* 0x00005e00cb007a0c */ /* 0x000fe200047c1270 */
[----:B------:R2:W-:Y:S01]  /*209f0*/  @P4 STG.E [R4.64], R24 ;  /* 0x0000001804004986 */ /* 0x0005e2000c101908 */
[----:B------:R-:W-:Y:S02]  /*20a00*/  IADD3 R31, R29, c[0x0][0x198], RZ ;  /* 0x000066001d1f7a10 */ /* 0x000fe40007ffe0ff */
[C---:B------:R-:W-:Y:S01]  /*20a10*/  ISETP.LT.AND P0, PT, R204.reuse, c[0x0][0x178], !P0 ;  /* 0x00005e00cc007a0c */ /* 0x040fe20004701270 */
[----:B------:R4:W-:Y:S01]  /*20a20*/  @P2 STG.E [R20.64], R125 ;  /* 0x0000007d14002986 */ /* 0x0009e2000c101908 */
[----:B------:R-:W-:Y:S01]  /*20a30*/  ISETP.LT.AND P2, PT, R203, c[0x0][0x178], !P1 ;  /* 0x00005e00cb007a0c */ /* 0x000fe20004f41270 */
[----:B-1----:R-:W-:Y:S01]  /*20a40*/  IMAD.WIDE R2, R29, 0x4, R8 ;  /* 0x000000041d027825 */ /* 0x002fe200078e0208 */
[----:B------:R-:W-:-:S02]  /*20a50*/  ISETP.LT.AND P4, PT, R204, c[0x0][0x178], !P1 ;  /* 0x00005e00cc007a0c */ /* 0x000fc40004f81270 */
[C---:B------:R-:W-:Y:S01]  /*20a60*/  IADD3 R29, R31.reuse, c[0x0][0x198], RZ ;  /* 0x000066001f1d7a10 */ /* 0x040fe20007ffe0ff */
[----:B------:R-:W-:Y:S01]  /*20a70*/  IMAD.WIDE R10, R31, 0x4, R6 ;  /* 0x000000041f0a7825 */ /* 0x000fe200078e0206 */
[----:B--2---:R-:W-:-:S03]  /*20a80*/  ISETP.GE.AND P1, PT, R34, c[0x0][0x17c], PT ;  /* 0x00005f0022007a0c */ /* 0x004fc60003f26270 */
[----:B------:R-:W-:Y:S01]  /*20a90*/  IMAD.WIDE R4, R31, 0x4, R8 ;  /* 0x000000041f047825 */ /* 0x000fe200078e0208 */
[----:B------:R1:W-:Y:S03]  /*20aa0*/  @P3 STG.E [R2.64], R25 ;  /* 0x0000001902003986 */ /* 0x0003e6000c101908 */
[----:B------:R-:W-:Y:S01]  /*20ab0*/  IMAD.WIDE R12, R29, 0x4, R6 ;  /* 0x000000041d0c7825 */ /* 0x000fe200078e0206 */
[----:B------:R-:W-:Y:S01]  /*20ac0*/  @P6 STG.E [R10.64], R98 ;  /* 0x000000620a006986 */ /* 0x000fe2000c101908 */
[----:B------:R-:W-:Y:S02]  /*20ad0*/  ISETP.LT.AND P6, PT, R203, c[0x0][0x178], !P5 ;  /* 0x00005e00cb007a0c */ /* 0x000fe40006fc1270 */
[C---:B------:R-:W-:Y:S01]  /*20ae0*/  IMAD.WIDE R16, R29.reuse, 0x4, R8 ;  /* 0x000000041d107825 */ /* 0x040fe200078e0208 */
[----:B------:R-:W-:Y:S01]  /*20af0*/  IADD3 R29, R29, c[0x0][0x198], RZ ;  /* 0x000066001d1d7a10 */ /* 0x000fe20007ffe0ff */
[----:B------:R2:W-:Y:S01]  /*20b00*/  @P0 STG.E [R4.64], R14 ;  /* 0x0000000e04000986 */ /* 0x0005e2000c101908 */
[----:B------:R-:W-:-:S02]  /*20b10*/  ISETP.GE.AND P3, PT, R32, c[0x0][0x17c], PT ;  /* 0x00005f0020007a0c */ /* 0x000fc40003f66270 */
[C---:B------:R-:W-:Y:S01]  /*20b20*/  ISETP.LT.AND P5, PT, R204.reuse, c[0x0][0x178], !P5 ;  /* 0x00005e00cc007a0c */ /* 0x040fe20006fa1270 */
[----:B------:R2:W-:Y:S01]  /*20b30*/  @P2 STG.E [R12.64], R99 ;  /* 0x000000630c002986 */ /* 0x0005e2000c101908 */
[----:B------:R-:W-:Y:S02]  /*20b40*/  ISETP.LT.AND P2, PT, R203, c[0x0][0x178], !P1 ;  /* 0x00005e00cb007a0c */ /* 0x000fe40004f41270 */
[----:B------:R-:W-:Y:S01]  /*20b50*/  ISETP.LT.AND P1, PT, R204, c[0x0][0x178], !P1 ;  /* 0x00005e00cc007a0c */ /* 0x000fe20004f21270 */
[----:B------:R2:W-:Y:S01]  /*20b60*/  @P4 STG.E [R16.64], R15 ;  /* 0x0000000f10004986 */ /* 0x0005e2000c101908 */
[----:B----4-:R-:W-:Y:S02]  /*20b70*/  IADD3 R21, R29, c[0x0][0x198], RZ ;  /* 0x000066001d157a10 */ /* 0x010fe40007ffe0ff */
[----:B------:R-:W-:Y:S01]  /*20b80*/  ISETP.LT.AND P4, PT, R203, c[0x0][0x178], !P3 ;  /* 0x00005e00cb007a0c */ /* 0x000fe20005f81270 */
[----:B-1----:R-:W-:Y:S01]  /*20b90*/  IMAD.WIDE R2, R29, 0x4, R6 ;  /* 0x000000041d027825 */ /* 0x002fe200078e0206 */
[----:B------:R-:W-:-:S03]  /*20ba0*/  IADD3 R25, R21, c[0x0][0x198], RZ ;  /* 0x0000660015197a10 */ /* 0x000fc60007ffe0ff */
[----:B--2---:R-:W-:Y:S01]  /*20bb0*/  IMAD.WIDE R4, R29, 0x4, R8 ;  /* 0x000000041d047825 */ /* 0x004fe200078e0208 */
[----:B------:R1:W-:Y:S03]  /*20bc0*/  @P6 STG.E [R2.64], R110 ;  /* 0x0000006e02006986 */ /* 0x0003e6000c101908 */
[----:B------:R-:W-:Y:S01]  /*20bd0*/  IMAD.WIDE R10, R21, 0x4, R6 ;  /* 0x00000004150a7825 */ /* 0x000fe200078e0206 */
[----:B------:R-:W-:-:S03]  /*20be0*/  ISETP.GE.AND P0, PT, R30, c[0x0][0x17c], PT ;  /* 0x00005f001e007a0c */ /* 0x000fc60003f06270 */
[----:B------:R-:W-:Y:S01]  /*20bf0*/  IMAD.WIDE R12, R21, 0x4, R8 ;  /* 0x00000004150c7825 */ /* 0x000fe200078e0208 */
[----:B------:R-:W-:Y:S03]  /*20c00*/  @P5 STG.E [R4.64], R22 ;  /* 0x0000001604005986 */ /* 0x000fe6000c101908 */
[C---:B------:R-:W-:Y:S01]  /*20c10*/  IMAD.WIDE R14, R25.reuse, 0x4, R6 ;  /* 0x00000004190e7825 */ /* 0x040fe200078e0206 */
[----:B------:R-:W-:Y:S01]  /*20c20*/  @P2 STG.E [R10.64], R111 ;  /* 0x0000006f0a002986 */ /* 0x000fe2000c101908 */
[----:B------:R-:W-:Y:S02]  /*20c30*/  ISETP.GE.AND P6, PT, R28, c[0x0][0x17c], PT ;  /* 0x00005f001c007a0c */ /* 0x000fe40003fc6270 */
[----:B------:R-:W-:Y:S01]  /*20c40*/  IADD3 R17, R25, c[0x0][0x198], RZ ;  /* 0x0000660019117a10 */ /* 0x000fe20007ffe0ff */
[----:B------:R2:W-:Y:S01]  /*20c50*/  @P1 STG.E [R12.64], R23 ;  /* 0x000000170c001986 */ /* 0x0005e2000c101908 */
[----:B------:R-:W-:-:S03]  /*20c60*/  ISETP.LT.AND P3, PT, R204, c[0x0][0x178], !P3 ;  /* 0x00005e00cc007a0c */ /* 0x000fc60005f61270 */
[----:B------:R4:W-:Y:S01]  /*20c70*/  @P4 STG.E [R14.64], R122 ;  /* 0x0000007a0e004986 */ /* 0x0009e2000c101908 */
[C---:B------:R-:W-:Y:S02]  /*20c80*/  ISETP.LT.AND P4, PT, R203.reuse, c[0x0][0x178], !P0 ;  /* 0x00005e00cb007a0c */ /* 0x040fe40004781270 */
[C---:B------:R-:W-:Y:S02]  /*20c90*/  ISETP.LT.AND P0, PT, R204.reuse, c[0x0][0x178], !P0 ;  /* 0x00005e00cc007a0c */ /* 0x040fe40004701270 */
[----:B------:R-:W-:Y:S02]  /*20ca0*/  ISETP.LT.AND P2, PT, R203, c[0x0][0x178], !P6 ;  /* 0x00005e00cb007a0c */ /* 0x000fe40007741270 */
[----:B------:R-:W-:Y:S02]  /*20cb0*/  IADD3 R21, R17, c[0x0][0x198], RZ ;  /* 0x0000660011157a10 */ /* 0x000fe40007ffe0ff */
[----:B------:R-:W-:Y:S01]  /*20cc0*/  ISETP.LT.AND P6, PT, R204, c[0x0][0x178], !P6 ;  /* 0x00005e00cc007a0c */ /* 0x000fe200077c1270 */
[----:B-1----:R-:W-:Y:S01]  /*20cd0*/  IMAD.WIDE R2, R25, 0x4, R8 ;  /* 0x0000000419027825 */ /* 0x002fe200078e0208 */
[----:B--2---:R-:W-:-:S03]  /*20ce0*/  IADD3 R23, R21, c[0x0][0x198], RZ ;  /* 0x0000660015177a10 */ /* 0x004fc60007ffe0ff */
[C---:B------:R-:W-:Y:S01]  /*20cf0*/  IMAD.WIDE R4, R17.reuse, 0x4, R6 ;  /* 0x0000000411047825 */ /* 0x040fe200078e0206 */
[----:B------:R1:W-:Y:S03]  /*20d00*/  @P3 STG.E [R2.64], R18 ;  /* 0x0000001202003986 */ /* 0x0003e6000c101908 */
[----:B------:R-:W-:Y:S01]  /*20d10*/  IMAD.WIDE R10, R17, 0x4, R8 ;  /* 0x00000004110a7825 */ /* 0x000fe200078e0208 */
[----:B------:R1:W-:Y:S03]  /*20d20*/  @P4 STG.E [R4.64], R123 ;  /* 0x0000007b04004986 */ /* 0x0003e6000c101908 */
[C---:B------:R-:W-:Y:S01]  /*20d30*/  IMAD.WIDE R12, R21.reuse, 0x4, R6 ;  /* 0x00000004150c7825 */ /* 0x040fe200078e0206 */
[----:B------:R1:W-:Y:S03]  /*20d40*/  @P0 STG.E [R10.64], R19 ;  /* 0x000000130a000986 */ /* 0x0003e6000c101908 */
[----:B----4-:R-:W-:Y:S01]  /*20d50*/  IMAD.WIDE R14, R21, 0x4, R8 ;  /* 0x00000004150e7825 */ /* 0x010fe200078e0208 */
[----:B------:R1:W-:Y:S03]  /*20d60*/  @P2 STG.E [R12.64], R126 ;  /* 0x0000007e0c002986 */ /* 0x0003e6000c101908 */
[C---:B------:R-:W-:Y:S01]  /*20d70*/  IMAD.WIDE R6, R23.reuse, 0x4, R6 ;  /* 0x0000000417067825 */ /* 0x040fe200078e0206 */
[----:B------:R1:W-:Y:S03]  /*20d80*/  @P6 STG.E [R14.64], R26 ;  /* 0x0000001a0e006986 */ /* 0x0003e6000c101908 */
[----:B------:R-:W-:Y:S01]  /*20d90*/  IMAD.WIDE R8, R23, 0x4, R8 ;  /* 0x0000000417087825 */ /* 0x000fe200078e0208 */
[----:B---3--:R-:W-:-:S04]  /*20da0*/  ISETP.GE.AND P5, PT, R0, c[0x0][0x17c], PT ;  /* 0x00005f0000007a0c */ /* 0x008fc80003fa6270 */
[----:B------:R-:W-:Y:S02]  /*20db0*/  ISETP.LT.AND P1, PT, R203, c[0x0][0x178], !P5 ;  /* 0x00005e00cb007a0c */ /* 0x000fe40006f21270 */
[----:B------:R-:W-:-:S11]  /*20dc0*/  ISETP.LT.AND P5, PT, R204, c[0x0][0x178], !P5 ;  /* 0x00005e00cc007a0c */ /* 0x000fd60006fa1270 */
[----:B------:R1:W-:Y:S02]  /*20dd0*/  @P1 STG.E [R6.64], R127 ;  /* 0x0000007f06001986 */ /* 0x0003e4000c101908 */
[----:B------:R-:W-:Y:S05]  /*20de0*/  @!P5 EXIT ;  /* 0x000000000000d94d */ /* 0x000fea0003800000 */
[----:B------:R-:W-:Y:S01]  /*20df0*/  STG.E [R8.64], R27 ;  /* 0x0000001b08007986 */ /* 0x000fe2000c101908 */
[----:B------:R-:W-:Y:S05]  /*20e00*/  EXIT ;  /* 0x000000000000794d */ /* 0x000fea0003800000 */
.L_x_2:
[----:B------:R-:W-:-:S00]  /*20e10*/  BRA `(.L_x_2) ;  /* 0xfffffff000007947 */ /* 0x000fc0000383ffff */
[----:B------:R-:W-:-:S00]  /*20e20*/  NOP ;  /* 0x0000000000007918 */ /* 0x000fc00000000000 */
        /* <DEDUP_REMOVED lines=13> */
.L_x_3:


//--------------------- .nv.shared.matmul_kernel  --------------------------
	.section	.nv.shared.matmul_kernel,"aw",@nobits
	.sectionflags	@""
	.align	16
